def matmul_kernel(
    a_ptr,
    b_ptr,
    c_ptr,
    M,
    N,
    K,
    stride_am,
    stride_ak,
    stride_bk,
    stride_bn,
    stride_cm,
    stride_cn,
    BLOCK_M: tl.constexpr,
    BLOCK_N: tl.constexpr,
    BLOCK_K: tl.constexpr,
    GROUP_M: tl.constexpr,
):
    pid = tl.program_id(axis=0)
    num_pid_m = tl.cdiv(M, BLOCK_M)
    num_pid_n = tl.cdiv(N, BLOCK_N)
    num_pid_in_group = GROUP_M * num_pid_n
    group_id = pid // num_pid_in_group
    first_pid_m = group_id * GROUP_M
    group_size_m = min(num_pid_m - first_pid_m, GROUP_M)
    pid_m = first_pid_m + ((pid % num_pid_in_group) % group_size_m)
    pid_n = (pid % num_pid_in_group) // group_size_m

    offs_am = (pid_m * BLOCK_M + tl.arange(0, BLOCK_M)) % M
    offs_bn = (pid_n * BLOCK_N + tl.arange(0, BLOCK_N)) % N
    offs_k = tl.arange(0, BLOCK_K)
    a_ptrs = a_ptr + offs_am[:, None] * stride_am + offs_k[None, :] * stride_ak
    b_ptrs = b_ptr + offs_k[:, None] * stride_bk + offs_bn[None, :] * stride_bn

    acc = tl.zeros((BLOCK_M, BLOCK_N), dtype=tl.float32)
    for kk in range(0, tl.cdiv(K, BLOCK_K)):
        a = tl.load(a_ptrs, mask=offs_k[None, :] < K - kk * BLOCK_K, other=0.0)
        b = tl.load(b_ptrs, mask=offs_k[:, None] < K - kk * BLOCK_K, other=0.0)
        acc = tl.dot(a, b, acc)
        a_ptrs += BLOCK_K * stride_ak
        b_ptrs += BLOCK_K * stride_bk

    c = acc.to(c_ptr.dtype.element_ty)
    offs_cm = pid_m * BLOCK_M + tl.arange(0, BLOCK_M)
    offs_cn = pid_n * BLOCK_N + tl.arange(0, BLOCK_N)
    c_ptrs = c_ptr + offs_cm[:, None] * stride_cm + offs_cn[None, :] * stride_cn
    mask = (offs_cm[:, None] < M) & (offs_cn[None, :] < N)
    tl.store(c_ptrs, c, mask=mask)

# config = {"BLOCK_K": 64, "BLOCK_M": 512, "BLOCK_N": 256, "GROUP_M": 8, "arch": "sm_80", "dtype": "fp32", "num_ctas": 1, "num_stages": 3, "num_warps": 8}
# arch = sm_80


// ===== COMPILED SASS (sm_80) =====

	.target	sm_80

	.elftype	@"ET_EXEC"


//--------------------- .note.nv.tkinfo           --------------------------
	.section	.note.nv.tkinfo,"",@"SHT_NOTE"
	.sectionflags	@"SHF_NOTE_NV_TKINFO"
	.tkinfo
        /*0018*/ 	.word	0x00000002
        /*0030*/ 	.string	""
        /*0030*/ 	.string	"ptxas"
        /*0030*/ 	.string	"Cuda compilation tools, release 13.0, V13.0.88"
        /*0030*/ 	.string	"Build cuda_13.0.r13.0/compiler.36424714_0"
        /*0030*/ 	.string	"-v  -suppress-debug-info  -lineinfo  -arch sm_80 "



//--------------------- .note.nv.cuinfo           --------------------------
	.section	.note.nv.cuinfo,"",@"SHT_NOTE"
	.sectionflags	@"SHF_NOTE_NV_CUINFO"
        /*0018*/ 	.short	0x0002
        /*001a*/ 	.short	0x0050
        /*001c*/ 	.short	0x0082
	.zero		2


//--------------------- .nv.info                  --------------------------
	.section	.nv.info,"",@"SHT_CUDA_INFO"
	.align	4


	//----- nvinfo : EIATTR_REGCOUNT
	.align		4
        /*0000*/ 	.byte	0x04, 0x2f
        /*0002*/ 	.short	(.L_1 - .L_0)
	.align		4
.L_0:
        /*0004*/ 	.word	index@(matmul_kernel)
        /*0008*/ 	.word	0x000000ff


	//----- nvinfo : EIATTR_FRAME_SIZE
	.align		4
.L_1:
        /*000c*/ 	.byte	0x04, 0x11
        /*000e*/ 	.short	(.L_3 - .L_2)
	.align		4
.L_2:
        /*0010*/ 	.word	index@(matmul_kernel)
        /*0014*/ 	.word	0x00001cf8


	//----- nvinfo : EIATTR_MIN_STACK_SIZE
	.align		4
.L_3:
        /*0018*/ 	.byte	0x04, 0x12
        /*001a*/ 	.short	(.L_5 - .L_4)
	.align		4
.L_4:
        /*001c*/ 	.word	index@(matmul_kernel)
        /*0020*/ 	.word	0x00001cf8
.L_5:


//--------------------- .nv.info.matmul_kernel    --------------------------
	.section	.nv.info.matmul_kernel,"",@"SHT_CUDA_INFO"
	.sectionflags	@""
	.align	4


	//----- nvinfo : EIATTR_CUDA_API_VERSION
	.align		4
        /*0000*/ 	.byte	0x04, 0x37
        /*0002*/ 	.short	(.L_7 - .L_6)
.L_6:
        /*0004*/ 	.word	0x00000082


	//----- nvinfo : EIATTR_SW2861232_WAR
	.align		4
.L_7:
        /*0008*/ 	.byte	0x01, 0x35
	.zero		2


	//----- nvinfo : EIATTR_PARAM_CBANK
	.align		4
        /*000c*/ 	.byte	0x04, 0x0a
        /*000e*/ 	.short	(.L_9 - .L_8)
	.align		4
.L_8:
        /*0010*/ 	.word	index@(.nv.constant0.matmul_kernel)
        /*0014*/ 	.short	0x0160
        /*0016*/ 	.short	0x0050


	//----- nvinfo : EIATTR_CBANK_PARAM_SIZE
	.align		4
.L_9:
        /*0018*/ 	.byte	0x03, 0x19
        /*001a*/ 	.short	0x0050


	//----- nvinfo : EIATTR_KPARAM_INFO
	.align		4
        /*001c*/ 	.byte	0x04, 0x17
        /*001e*/ 	.short	(.L_11 - .L_10)
.L_10:
        /*0020*/ 	.word	0x00000000
        /*0024*/ 	.short	0x000d
        /*0026*/ 	.short	0x0048
        /*0028*/ 	.byte	0x00, 0xf4, 0x21, 0x00


	//----- nvinfo : EIATTR_KPARAM_INFO
	.align		4
.L_11:
        /*002c*/ 	.byte	0x04, 0x17
        /*002e*/ 	.short	(.L_13 - .L_12)
.L_12:
        /*0030*/ 	.word	0x00000000
        /*0034*/ 	.short	0x000c
        /*0036*/ 	.short	0x0040
        /*0038*/ 	.byte	0x00, 0xf4, 0x21, 0x00


	//----- nvinfo : EIATTR_KPARAM_INFO
	.align		4
.L_13:
        /*003c*/ 	.byte	0x04, 0x17
        /*003e*/ 	.short	(.L_15 - .L_14)
.L_14:
        /*0040*/ 	.word	0x00000000
        /*0044*/ 	.short	0x000b
        /*0046*/ 	.short	0x0038
        /*0048*/ 	.byte	0x00, 0xf0, 0x11, 0x00


	//----- nvinfo : EIATTR_KPARAM_INFO
	.align		4
.L_15:
        /*004c*/ 	.byte	0x04, 0x17
        /*004e*/ 	.short	(.L_17 - .L_16)
.L_16:
        /*0050*/ 	.word	0x00000000
        /*0054*/ 	.short	0x000a
        /*0056*/ 	.short	0x0034
        /*0058*/ 	.byte	0x00, 0xf0, 0x11, 0x00


	//----- nvinfo : EIATTR_KPARAM_INFO
	.align		4
.L_17:
        /*005c*/ 	.byte	0x04, 0x17
        /*005e*/ 	.short	(.L_19 - .L_18)
.L_18:
        /*0060*/ 	.word	0x00000000
        /*0064*/ 	.short	0x0009
        /*0066*/ 	.short	0x0030
        /*0068*/ 	.byte	0x00, 0xf0, 0x11, 0x00


	//----- nvinfo : EIATTR_KPARAM_INFO
	.align		4
.L_19:
        /*006c*/ 	.byte	0x04, 0x17
        /*006e*/ 	.short	(.L_21 - .L_20)
.L_20:
        /*0070*/ 	.word	0x00000000
        /*0074*/ 	.short	0x0008
        /*0076*/ 	.short	0x002c
        /*0078*/ 	.byte	0x00, 0xf0, 0x11, 0x00


	//----- nvinfo : EIATTR_KPARAM_INFO
	.align		4
.L_21:
        /*007c*/ 	.byte	0x04, 0x17
        /*007e*/ 	.short	(.L_23 - .L_22)
.L_22:
        /*0080*/ 	.word	0x00000000
        /*0084*/ 	.short	0x0007
        /*0086*/ 	.short	0x0028
        /*0088*/ 	.byte	0x00, 0xf0, 0x11, 0x00


	//----- nvinfo : EIATTR_KPARAM_INFO
	.align		4
.L_23:
        /*008c*/ 	.byte	0x04, 0x17
        /*008e*/ 	.short	(.L_25 - .L_24)
.L_24:
        /*0090*/ 	.word	0x00000000
        /*0094*/ 	.short	0x0006
        /*0096*/ 	.short	0x0024
        /*0098*/ 	.byte	0x00, 0xf0, 0x11, 0x00


	//----- nvinfo : EIATTR_KPARAM_INFO
	.align		4
.L_25:
        /*009c*/ 	.byte	0x04, 0x17
        /*009e*/ 	.short	(.L_27 - .L_26)
.L_26:
        /*00a0*/ 	.word	0x00000000
        /*00a4*/ 	.short	0x0005
        /*00a6*/ 	.short	0x0020
        /*00a8*/ 	.byte	0x00, 0xf0, 0x11, 0x00


	//----- nvinfo : EIATTR_KPARAM_INFO
	.align		4
.L_27:
        /*00ac*/ 	.byte	0x04, 0x17
        /*00ae*/ 	.short	(.L_29 - .L_28)
.L_28:
        /*00b0*/ 	.word	0x00000000
        /*00b4*/ 	.short	0x0004
        /*00b6*/ 	.short	0x001c
        /*00b8*/ 	.byte	0x00, 0xf0, 0x11, 0x00


	//----- nvinfo : EIATTR_KPARAM_INFO
	.align		4
.L_29:
        /*00bc*/ 	.byte	0x04, 0x17
        /*00be*/ 	.short	(.L_31 - .L_30)
.L_30:
        /*00c0*/ 	.word	0x00000000
        /*00c4*/ 	.short	0x0003
        /*00c6*/ 	.short	0x0018
        /*00c8*/ 	.byte	0x00, 0xf0, 0x11, 0x00


	//----- nvinfo : EIATTR_KPARAM_INFO
	.align		4
.L_31:
        /*00cc*/ 	.byte	0x04, 0x17
        /*00ce*/ 	.short	(.L_33 - .L_32)
.L_32:
        /*00d0*/ 	.word	0x00000000
        /*00d4*/ 	.short	0x0002
        /*00d6*/ 	.short	0x0010
        /*00d8*/ 	.byte	0x00, 0xf4, 0x21, 0x00


	//----- nvinfo : EIATTR_KPARAM_INFO
	.align		4
.L_33:
        /*00dc*/ 	.byte	0x04, 0x17
        /*00de*/ 	.short	(.L_35 - .L_34)
.L_34:
        /*00e0*/ 	.word	0x00000000
        /*00e4*/ 	.short	0x0001
        /*00e6*/ 	.short	0x0008
        /*00e8*/ 	.byte	0x00, 0xf4, 0x21, 0x00


	//----- nvinfo : EIATTR_KPARAM_INFO
	.align		4
.L_35:
        /*00ec*/ 	.byte	0x04, 0x17
        /*00ee*/ 	.short	(.L_37 - .L_36)
.L_36:
        /*00f0*/ 	.word	0x00000000
        /*00f4*/ 	.short	0x0000
        /*00f6*/ 	.short	0x0000
        /*00f8*/ 	.byte	0x00, 0xf4, 0x21, 0x00


	//----- nvinfo : EIATTR_MAXREG_COUNT
	.align		4
.L_37:
        /*00fc*/ 	.byte	0x03, 0x1b
        /*00fe*/ 	.short	0x00ff


	//----- nvinfo : EIATTR_NUM_BARRIERS
	.align		4
        /*0100*/ 	.byte	0x02, 0x4c
        /*0102*/ 	.byte	0x01
	.zero		1


	//----- nvinfo : EIATTR_ANNOTATIONS
	.align		4
        /*0104*/ 	.byte	0x04, 0x55
        /*0106*/ 	.short	(.L_39 - .L_38)


	//   ....[0]....
.L_38:
        /*0108*/ 	.word	0x00000001
        /*010c*/ 	.byte	0x60, 0x08, 0x00, 0x00, 0x01, 0x00, 0x00, 0x00, 0x60, 0x11, 0x00, 0x00, 0x01, 0x00, 0x00, 0x00
        /* <DEDUP_REMOVED lines=3960> */
        /*f89c*/ 	.byte	0x10, 0xee, 0x03, 0x00, 0x01, 0x00, 0x00, 0x00, 0xe0, 0xee, 0x03, 0x00


	//----- nvinfo : EIATTR_MERCURY_ISA_VERSION
	.align		4
.L_39:
        /*f8a8*/ 	.byte	0x03, 0x5f
        /*f8aa*/ 	.short	0x0000


	//----- nvinfo : EIATTR_EXIT_INSTR_OFFSETS
	.align		4
        /*f8ac*/ 	.byte	0x04, 0x1c
        /*f8ae*/ 	.short	(.L_41 - .L_40)


	//   ....[0]....
.L_40:
        /*f8b0*/ 	.word	0x000438f0


	//   ....[1]....
        /*f8b4*/ 	.word	0x00043910


	//----- nvinfo : EIATTR_REQNTID
	.align		4
.L_41:
        /*f8b8*/ 	.byte	0x04, 0x10
        /*f8ba*/ 	.short	(.L_43 - .L_42)
.L_42:
        /*f8bc*/ 	.word	0x00000100
        /*f8c0*/ 	.word	0x00000001
        /*f8c4*/ 	.word	0x00000001
.L_43:


//--------------------- .nv.callgraph             --------------------------
	.section	.nv.callgraph,"",@"SHT_CUDA_CALLGRAPH"
	.align	4
	.sectionentsize	8
	.align		4
        /*0000*/ 	.word	0x00000000
	.align		4
        /*0004*/ 	.word	0xffffffff
	.align		4
        /*0008*/ 	.word	0x00000000
	.align		4
        /*000c*/ 	.word	0xfffffffe
	.align		4
        /*0010*/ 	.word	0x00000000
	.align		4
        /*0014*/ 	.word	0xfffffffd
	.align		4
        /*0018*/ 	.word	0x00000000
	.align		4
        /*001c*/ 	.word	0xfffffffc


//--------------------- .nv.rel.action            --------------------------
	.section	.nv.rel.action,"",@"SHT_CUDA_RELOCINFO"
	.align	8
	.sectionentsize	8
        /*0000*/ 	.byte	0x73, 0x00, 0x00, 0x00, 0x00, 0x00, 0x00, 0x00, 0x00, 0x00, 0x00, 0x11, 0x25, 0x00, 0x05, 0x36


//--------------------- .nv.constant0.matmul_kernel --------------------------
	.section	.nv.constant0.matmul_kernel,"a",@progbits
	.sectionflags	@""
	.align	4
.nv.constant0.matmul_kernel:
	.zero		432


//--------------------- .text.matmul_kernel       --------------------------
	.section	.text.matmul_kernel,"ax",@progbits
	.sectioninfo	@"SHI_REGISTERS=255"
	.align	128
        .global         matmul_kernel
        .type           matmul_kernel,@function
        .size           matmul_kernel,(.L_x_3 - matmul_kernel)
        .other          matmul_kernel,@"STO_CUDA_ENTRY STV_DEFAULT"
matmul_kernel:
.text.matmul_kernel:
[----:B------:R-:W-:-:S03]  /*0000*/  IMAD.MOV.U32 R1, RZ, RZ, c[0x0][0x28] ;  /* 0x00000a00ff017624 */ /* 0x000fc600078e00ff */
[----:B------:R-:W-:Y:S01]  /*0010*/  IMAD.MOV.U32 R0, RZ, RZ, c[0x0][0x17c] ;  /* 0x00005f00ff007624 */ /* 0x000fe200078e00ff */
[----:B------:R-:W1:Y:S01]  /*0020*/  S2R R5, SR_CTAID.X ;  /* 0x0000000000057919 */ /* 0x000e620000002500 */
[----:B------:R-:W-:Y:S01]  /*0030*/  IADD3 R1, R1, -0x1cf8, RZ ;  /* 0xffffe30801017810 */ /* 0x000fe20007ffe0ff */
[----:B------:R-:W-:Y:S01]  /*0040*/  IMAD.MOV.U32 R252, RZ, RZ, c[0x0][0x188] ;  /* 0x00006200fffc7624 */ /* 0x000fe200078e00ff */
[----:B------:R-:W-:Y:S01]  /*0050*/  MOV R250, c[0x0][0x180] ;  /* 0x0000600000fa7a02 */ /* 0x000fe20000000f00 */
[----:B------:R-:W2:Y:S01]  /*0060*/  S2R R251, SR_TID.X ;  /* 0x0000000000fb7919 */ /* 0x000ea20000002100 */
[----:B------:R-:W-:Y:S01]  /*0070*/  IADD3 R0, R0, 0xff, RZ ;  /* 0x000000ff00007810 */ /* 0x000fe20007ffe0ff */
[C---:B------:R-:W-:Y:S01]  /*0080*/  IMAD.SHL.U32 R185, R252.reuse, 0x4, RZ ;  /* 0x00000004fcb97824 */ /* 0x040fe200078e00ff */
[----:B------:R-:W-:Y:S01]  /*0090*/  ULDC.64 UR4, c[0x0][0x118] ;  /* 0x0000460000047ab9 */ /* 0x000fe20000000a00 */
[C---:B------:R-:W-:Y:S01]  /*00a0*/  IMAD.SHL.U32 R189, R252.reuse, 0x8, RZ ;  /* 0x00000008fcbd7824 */ /* 0x040fe200078e00ff */
[----:B------:R-:W-:Y:S01]  /*00b0*/  SHF.R.S32.HI R3, RZ, 0x1f, R0 ;  /* 0x0000001fff037819 */ /* 0x000fe20000011400 */
[----:B------:R-:W-:Y:S01]  /*00c0*/  IMAD R193, R252, 0xc, RZ ;  /* 0x0000000cfcc17824 */ /* 0x000fe200078e02ff */
[----:B------:R-:W-:Y:S01]  /*00d0*/  IADD3 R70, R250, -0x11, RZ ;  /* 0xffffffeffa467810 */ /* 0x000fe20007ffe0ff */
[C---:B------:R-:W-:Y:S01]  /*00e0*/  IMAD.SHL.U32 R197, R252.reuse, 0x10, RZ ;  /* 0x00000010fcc57824 */ /* 0x040fe200078e00ff */
[----:B------:R-:W-:Y:S01]  /*00f0*/  LEA.HI R3, R3, R0, RZ, 0x8 ;  /* 0x0000000003037211 */ /* 0x000fe200078f40ff */
[----:B------:R-:W-:Y:S01]  /*0100*/  IMAD R201, R252, 0x14, RZ ;  /* 0x00000014fcc97824 */ /* 0x000fe200078e02ff */
[----:B------:R-:W-:Y:S01]  /*0110*/  IADD3 R245, R250, -0x40, RZ ;  /* 0xffffffc0faf57810 */ /* 0x000fe20007ffe0ff */
[C---:B------:R-:W-:Y:S01]  /*0120*/  IMAD R205, R252.reuse, 0x18, RZ ;  /* 0x00000018fccd7824 */ /* 0x040fe200078e02ff */
[----:B------:R-:W-:Y:S01]  /*0130*/  SHF.R.S32.HI R3, RZ, 0x8, R3 ;  /* 0x00000008ff037819 */ /* 0x000fe20000011403 */
[----:B------:R-:W-:-:S02]  /*0140*/  IMAD R209, R252, 0x1c, RZ ;  /* 0x0000001cfcd17824 */ /* 0x000fc400078e02ff */
[C---:B------:R-:W-:Y:S02]  /*0150*/  IMAD.SHL.U32 R213, R252.reuse, 0x20, RZ ;  /* 0x00000020fcd57824 */ /* 0x040fe400078e00ff */
[----:B------:R-:W-:Y:S01]  /*0160*/  IMAD.SHL.U32 R4, R3, 0x8, RZ ;  /* 0x0000000803047824 */ /* 0x000fe200078e00ff */
[----:B-1----:R-:W-:Y:S01]  /*0170*/  IABS R8, R5 ;  /* 0x0000000500087213 */ /* 0x002fe20000000000 */
[----:B------:R-:W-:-:S03]  /*0180*/  IMAD R217, R252, 0x24, RZ ;  /* 0x00000024fcd97824 */ /* 0x000fc600078e02ff */
[-C--:B------:R-:W-:Y:S01]  /*0190*/  IABS R7, R4.reuse ;  /* 0x0000000400077213 */ /* 0x080fe20000000000 */
[C---:B------:R-:W-:Y:S01]  /*01a0*/  IMAD R221, R252.reuse, 0x28, RZ ;  /* 0x00000028fcdd7824 */ /* 0x040fe200078e02ff */
[----:B------:R-:W-:Y:S01]  /*01b0*/  IABS R10, R4 ;  /* 0x00000004000a7213 */ /* 0x000fe20000000000 */
[C---:B------:R-:W-:Y:S01]  /*01c0*/  IMAD R225, R252.reuse, 0x2c, RZ ;  /* 0x0000002cfce17824 */ /* 0x040fe200078e02ff */
[----:B------:R-:W1:Y:S01]  /*01d0*/  I2F.RP R0, R7 ;  /* 0x0000000700007306 */ /* 0x000e620000209400 */
[----:B--2---:R-:W-:Y:S01]  /*01e0*/  LOP3.LUT R72, R251, 0xff, RZ, 0xc0, !PT ;  /* 0x000000fffb487812 */ /* 0x004fe200078ec0ff */
[C---:B------:R-:W-:Y:S02]  /*01f0*/  IMAD R229, R252.reuse, 0x30, RZ ;  /* 0x00000030fce57824 */ /* 0x040fe400078e02ff */
[----:B------:R-:W-:Y:S02]  /*0200*/  IMAD R233, R252, 0x34, RZ ;  /* 0x00000034fce97824 */ /* 0x000fe400078e02ff */
[----:B------:R-:W-:-:S02]  /*0210*/  IMAD.SHL.U32 R249, R72, 0x4, RZ ;  /* 0x0000000448f97824 */ /* 0x000fc400078e00ff */
[C---:B------:R-:W-:Y:S02]  /*0220*/  IMAD R237, R252.reuse, 0x38, RZ ;  /* 0x00000038fced7824 */ /* 0x040fe400078e02ff */
[C---:B------:R-:W-:Y:S01]  /*0230*/  IMAD R241, R252.reuse, 0x3c, RZ ;  /* 0x0000003cfcf17824 */ /* 0x040fe200078e02ff */
[C---:B------:R-:W-:Y:S01]  /*0240*/  LOP3.LUT R248, R249.reuse, 0x20, RZ, 0x3c, !PT ;  /* 0x00000020f9f87812 */ /* 0x040fe200078e3cff */
[C---:B------:R-:W-:Y:S01]  /*0250*/  IMAD R125, R252.reuse, 0x9, RZ ;  /* 0x00000009fc7d7824 */ /* 0x040fe200078e02ff */
[C---:B------:R-:W-:Y:S01]  /*0260*/  LOP3.LUT R247, R249.reuse, 0x40, RZ, 0x3c, !PT ;  /* 0x00000040f9f77812 */ /* 0x040fe200078e3cff */
[C---:B------:R-:W-:Y:S01]  /*0270*/  IMAD R129, R252.reuse, 0xd, RZ ;  /* 0x0000000dfc817824 */ /* 0x040fe200078e02ff */
[----:B------:R-:W-:Y:S01]  /*0280*/  LOP3.LUT R246, R249, 0x60, RZ, 0x3c, !PT ;  /* 0x00000060f9f67812 */ /* 0x000fe200078e3cff */
[----:B-1----:R-:W1:Y:S01]  /*0290*/  MUFU.RCP R0, R0 ;  /* 0x0000000000007308 */ /* 0x002e620000001000 */
[C---:B------:R-:W-:Y:S02]  /*02a0*/  IMAD R133, R252.reuse, 0x11, RZ ;  /* 0x00000011fc857824 */ /* 0x040fe400078e02ff */
[----:B------:R-:W-:-:S02]  /*02b0*/  IMAD R137, R252, 0x15, RZ ;  /* 0x00000015fc897824 */ /* 0x000fc400078e02ff */
[C---:B------:R-:W-:Y:S02]  /*02c0*/  IMAD R141, R252.reuse, 0x19, RZ ;  /* 0x00000019fc8d7824 */ /* 0x040fe400078e02ff */
[C---:B------:R-:W-:Y:S02]  /*02d0*/  IMAD R145, R252.reuse, 0x1d, RZ ;  /* 0x0000001dfc917824 */ /* 0x040fe400078e02ff */
[C---:B------:R-:W-:Y:S02]  /*02e0*/  IMAD R149, R252.reuse, 0x21, RZ ;  /* 0x00000021fc957824 */ /* 0x040fe400078e02ff */
[C---:B------:R-:W-:Y:S02]  /*02f0*/  IMAD R153, R252.reuse, 0x25, RZ ;  /* 0x00000025fc997824 */ /* 0x040fe400078e02ff */
[C---:B------:R-:W-:Y:S02]  /*0300*/  IMAD R157, R252.reuse, 0x29, RZ ;  /* 0x00000029fc9d7824 */ /* 0x040fe400078e02ff */
[----:B------:R-:W-:Y:S01]  /*0310*/  IMAD R161, R252, 0x2d, RZ ;  /* 0x0000002dfca17824 */ /* 0x000fe200078e02ff */
[----:B-1----:R-:W-:Y:S01]  /*0320*/  IADD3 R2, R0, 0xffffffe, RZ ;  /* 0x0ffffffe00027810 */ /* 0x002fe20007ffe0ff */
[----:B------:R-:W-:-:S02]  /*0330*/  IMAD.MOV R0, RZ, RZ, -R10 ;  /* 0x000000ffff007224 */ /* 0x000fc400078e0a0a */
[C---:B------:R-:W-:Y:S01]  /*0340*/  IMAD R164, R252.reuse, 0x31, RZ ;  /* 0x00000031fca47824 */ /* 0x040fe200078e02ff */
[----:B------:R1:W2:Y:S01]  /*0350*/  F2I.FTZ.U32.TRUNC.NTZ R3, R2 ;  /* 0x0000000200037305 */ /* 0x0002a2000021f000 */
[C---:B------:R-:W-:Y:S02]  /*0360*/  IMAD R168, R252.reuse, 0x35, RZ ;  /* 0x00000035fca87824 */ /* 0x040fe400078e02ff */
[C---:B------:R-:W-:Y:S02]  /*0370*/  IMAD R172, R252.reuse, 0x39, RZ ;  /* 0x00000039fcac7824 */ /* 0x040fe400078e02ff */
[C---:B------:R-:W-:Y:S02]  /*0380*/  IMAD R176, R252.reuse, 0x3d, RZ ;  /* 0x0000003dfcb07824 */ /* 0x040fe400078e02ff */
[C---:B------:R-:W-:Y:S01]  /*0390*/  IMAD R82, R252.reuse, 0x1a, RZ ;  /* 0x0000001afc527824 */ /* 0x040fe200078e02ff */
[----:B-1----:R-:W-:Y:S01]  /*03a0*/  MOV R2, RZ ;  /* 0x000000ff00027202 */ /* 0x002fe20000000f00 */
[----:B------:R-:W-:-:S02]  /*03b0*/  IMAD R86, R252, 0x1e, RZ ;  /* 0x0000001efc567824 */ /* 0x000fc400078e02ff */
[C---:B------:R-:W-:Y:S02]  /*03c0*/  IMAD R90, R252.reuse, 0x22, RZ ;  /* 0x00000022fc5a7824 */ /* 0x040fe400078e02ff */
[C---:B------:R-:W-:Y:S02]  /*03d0*/  IMAD R94, R252.reuse, 0x26, RZ ;  /* 0x00000026fc5e7824 */ /* 0x040fe400078e02ff */
[----:B--2---:R-:W-:Y:S02]  /*03e0*/  IMAD.MOV R6, RZ, RZ, -R3 ;  /* 0x000000ffff067224 */ /* 0x004fe400078e0a03 */
[----:B------:R-:W-:Y:S02]  /*03f0*/  IMAD R106, R252, 0x32, RZ ;  /* 0x00000032fc6a7824 */ /* 0x000fe400078e02ff */
[----:B------:R-:W-:Y:S02]  /*0400*/  IMAD R9, R6, R7, RZ ;  /* 0x0000000706097224 */ /* 0x000fe400078e02ff */
[----:B------:R-:W-:-:S02]  /*0410*/  IMAD.MOV.U32 R6, RZ, RZ, R8 ;  /* 0x000000ffff067224 */ /* 0x000fc400078e0008 */
[----:B------:R-:W-:-:S04]  /*0420*/  IMAD.HI.U32 R3, R3, R9, R2 ;  /* 0x0000000903037227 */ /* 0x000fc800078e0002 */
[----:B------:R-:W-:Y:S02]  /*0430*/  IMAD R110, R252, 0x36, RZ ;  /* 0x00000036fc6e7824 */ /* 0x000fe400078e02ff */
[----:B------:R-:W-:-:S04]  /*0440*/  IMAD.HI.U32 R3, R3, R6, RZ ;  /* 0x0000000603037227 */ /* 0x000fc800078e00ff */
[----:B------:R-:W-:Y:S02]  /*0450*/  IMAD R0, R3, R0, R6 ;  /* 0x0000000003007224 */ /* 0x000fe400078e0206 */
[C---:B------:R-:W-:Y:S02]  /*0460*/  IMAD R114, R252.reuse, 0x3a, RZ ;  /* 0x0000003afc727824 */ /* 0x040fe400078e02ff */
[C---:B------:R-:W-:Y:S01]  /*0470*/  IMAD R118, R252.reuse, 0x3e, RZ ;  /* 0x0000003efc767824 */ /* 0x040fe200078e02ff */
[----:B------:R-:W-:Y:S01]  /*0480*/  ISETP.GT.U32.AND P1, PT, R7, R0, PT ;  /* 0x000000000700720c */ /* 0x000fe20003f24070 */
[----:B------:R-:W-:-:S12]  /*0490*/  IMAD R244, R252, 0x2b, RZ ;  /* 0x0000002bfcf47824 */ /* 0x000fd800078e02ff */
[----:B------:R-:W-:Y:S01]  /*04a0*/  @!P1 IMAD.IADD R0, R0, 0x1, -R7 ;  /* 0x0000000100009824 */ /* 0x000fe200078e0a07 */
[----:B------:R-:W-:Y:S02]  /*04b0*/  @!P1 IADD3 R3, R3, 0x1, RZ ;  /* 0x0000000103039810 */ /* 0x000fe40007ffe0ff */
[----:B------:R-:W-:Y:S02]  /*04c0*/  ISETP.NE.AND P1, PT, R4, RZ, PT ;  /* 0x000000ff0400720c */ /* 0x000fe40003f25270 */
[----:B------:R-:W-:Y:S02]  /*04d0*/  ISETP.GE.U32.AND P0, PT, R0, R7, PT ;  /* 0x000000070000720c */ /* 0x000fe40003f06070 */
[----:B------:R-:W-:-:S04]  /*04e0*/  LOP3.LUT R0, R5, R4, RZ, 0x3c, !PT ;  /* 0x0000000405007212 */ /* 0x000fc800078e3cff */
[----:B------:R-:W-:Y:S01]  /*04f0*/  ISETP.GE.AND P2, PT, R0, RZ, PT ;  /* 0x000000ff0000720c */ /* 0x000fe20003f46270 */
[----:B------:R-:W-:-:S05]  /*0500*/  IMAD.MOV.U32 R0, RZ, RZ, c[0x0][0x178] ;  /* 0x00005e00ff007624 */ /* 0x000fca00078e00ff */
[----:B------:R-:W-:Y:S02]  /*0510*/  IADD3 R0, R0, 0x1ff, RZ ;  /* 0x000001ff00007810 */ /* 0x000fe40007ffe0ff */
[----:B------:R-:W-:-:S05]  /*0520*/  @P0 IADD3 R3, R3, 0x1, RZ ;  /* 0x0000000103030810 */ /* 0x000fca0007ffe0ff */
[----:B------:R-:W-:Y:S01]  /*0530*/  IMAD.MOV.U32 R2, RZ, RZ, R3 ;  /* 0x000000ffff027224 */ /* 0x000fe200078e0003 */
[----:B------:R-:W-:-:S03]  /*0540*/  SHF.R.S32.HI R3, RZ, 0x1f, R0 ;  /* 0x0000001fff037819 */ /* 0x000fc60000011400 */
[----:B------:R-:W-:Y:S01]  /*0550*/  @!P2 IMAD.MOV R2, RZ, RZ, -R2 ;  /* 0x000000ffff02a224 */ /* 0x000fe200078e0a02 */
[----:B------:R-:W-:Y:S02]  /*0560*/  @!P1 LOP3.LUT R2, RZ, R4, RZ, 0x33, !PT ;  /* 0x00000004ff029212 */ /* 0x000fe400078e33ff */
[----:B------:R-:W-:Y:S02]  /*0570*/  LEA.HI R3, R3, R0, RZ, 0x9 ;  /* 0x0000000003037211 */ /* 0x000fe400078f48ff */
[----:B------:R-:W-:Y:S01]  /*0580*/  SHF.L.U32 R14, R2, 0x3, RZ ;  /* 0x00000003020e7819 */ /* 0x000fe200000006ff */
[----:B------:R-:W-:-:S03]  /*0590*/  IMAD.MOV R2, RZ, RZ, -R2 ;  /* 0x000000ffff027224 */ /* 0x000fc600078e0a02 */
[----:B------:R-:W-:Y:S01]  /*05a0*/  LEA.HI.SX32 R3, R3, -R14, 0x17 ;  /* 0x8000000e03037211 */ /* 0x000fe200078fbaff */
[----:B------:R-:W-:Y:S02]  /*05b0*/  IMAD R12, R4, R2, R5 ;  /* 0x00000002040c7224 */ /* 0x000fe400078e0205 */
[----:B------:R-:W-:Y:S01]  /*05c0*/  IMAD.MOV.U32 R2, RZ, RZ, RZ ;  /* 0x000000ffff027224 */ /* 0x000fe200078e00ff */
[----:B------:R-:W-:Y:S02]  /*05d0*/  IMNMX R13, R3, 0x8, PT ;  /* 0x00000008030d7817 */ /* 0x000fe40003800200 */
[----:B------:R-:W-:Y:S02]  /*05e0*/  IABS R4, R12 ;  /* 0x0000000c00047213 */ /* 0x000fe40000000000 */
[----:B------:R-:W-:-:S04]  /*05f0*/  IABS R7, R13 ;  /* 0x0000000d00077213 */ /* 0x000fc80000000000 */
[----:B------:R-:W1:Y:S08]  /*0600*/  I2F.RP R0, R7 ;  /* 0x0000000700007306 */ /* 0x000e700000209400 */
[----:B-1----:R-:W1:Y:S02]  /*0610*/  MUFU.RCP R0, R0 ;  /* 0x0000000000007308 */ /* 0x002e640000001000 */
[----:B-1----:R-:W-:-:S02]  /*0620*/  IADD3 R3, R0, 0xffffffe, RZ ;  /* 0x0ffffffe00037810 */ /* 0x002fc40007ffe0ff */
[----:B------:R-:W-:-:S04]  /*0630*/  IABS R0, c[0x0][0x17c] ;  /* 0x00005f0000007a13 */ /* 0x000fc80000000000 */
[----:B------:R-:W1:Y:S02]  /*0640*/  F2I.FTZ.U32.TRUNC.NTZ R3, R3 ;  /* 0x0000000300037305 */ /* 0x000e64000021f000 */
[----:B-1----:R-:W-:-:S04]  /*0650*/  IMAD.MOV R6, RZ, RZ, -R3 ;  /* 0x000000ffff067224 */ /* 0x002fc800078e0a03 */
[----:B------:R-:W-:Y:S01]  /*0660*/  IMAD R5, R6, R7, RZ ;  /* 0x0000000706057224 */ /* 0x000fe200078e02ff */
[----:B------:R-:W-:-:S03]  /*0670*/  IABS R6, R13 ;  /* 0x0000000d00067213 */ /* 0x000fc60000000000 */
[----:B------:R-:W-:Y:S02]  /*0680*/  IMAD.HI.U32 R2, R3, R5, R2 ;  /* 0x0000000503027227 */ /* 0x000fe400078e0002 */
[----:B------:R-:W1:Y:S02]  /*0690*/  I2F.RP R5, R0 ;  /* 0x0000000000057306 */ /* 0x000e640000209400 */
[----:B------:R-:W-:Y:S02]  /*06a0*/  IMAD.MOV R6, RZ, RZ, -R6 ;  /* 0x000000ffff067224 */ /* 0x000fe400078e0a06 */
[----:B------:R-:W-:Y:S01]  /*06b0*/  IMAD.HI.U32 R3, R2, R4, RZ ;  /* 0x0000000402037227 */ /* 0x000fe200078e00ff */
[----:B------:R-:W-:-:S03]  /*06c0*/  IABS R2, c[0x0][0x178] ;  /* 0x00005e0000027a13 */ /* 0x000fc60000000000 */
[----:B------:R-:W-:Y:S01]  /*06d0*/  IMAD R4, R3, R6, R4 ;  /* 0x0000000603047224 */ /* 0x000fe200078e0204 */
[----:B------:R-:W-:-:S04]  /*06e0*/  SHF.R.U32.HI R6, RZ, 0x6, R251 ;  /* 0x00000006ff067819 */ /* 0x000fc800000116fb */
[----:B------:R-:W-:Y:S02]  /*06f0*/  ISETP.GT.U32.AND P1, PT, R7, R4, PT ;  /* 0x000000040700720c */ /* 0x000fe40003f24070 */
[----:B------:R-:W-:Y:S01]  /*0700*/  SGXT.U32 R6, R6, 0x2 ;  /* 0x000000020606781a */ /* 0x000fe20000000000 */
[----:B-1----:R-:W1:Y:S10]  /*0710*/  MUFU.RCP R5, R5 ;  /* 0x0000000500057308 */ /* 0x002e740000001000 */
[----:B------:R-:W-:Y:S01]  /*0720*/  @!P1 IMAD.IADD R4, R4, 0x1, -R7 ;  /* 0x0000000104049824 */ /* 0x000fe200078e0a07 */
[----:B------:R-:W-:-:S02]  /*0730*/  @!P1 IADD3 R3, R3, 0x1, RZ ;  /* 0x0000000103039810 */ /* 0x000fc40007ffe0ff */
[----:B------:R-:W-:Y:S02]  /*0740*/  ISETP.NE.AND P1, PT, R13, RZ, PT ;  /* 0x000000ff0d00720c */ /* 0x000fe40003f25270 */
[----:B------:R-:W-:Y:S02]  /*0750*/  ISETP.GE.U32.AND P0, PT, R4, R7, PT ;  /* 0x000000070400720c */ /* 0x000fe40003f06070 */
[----:B------:R-:W-:Y:S01]  /*0760*/  LOP3.LUT R4, R12, R13, RZ, 0x3c, !PT ;  /* 0x0000000d0c047212 */ /* 0x000fe200078e3cff */
[----:B------:R-:W2:Y:S01]  /*0770*/  I2F.RP R7, R2 ;  /* 0x0000000200077306 */ /* 0x000ea20000209400 */
[----:B-1----:R-:W-:Y:S02]  /*0780*/  IADD3 R8, R5, 0xffffffe, RZ ;  /* 0x0ffffffe05087810 */ /* 0x002fe40007ffe0ff */
[----:B------:R-:W-:Y:S01]  /*0790*/  ISETP.GE.AND P2, PT, R4, RZ, PT ;  /* 0x000000ff0400720c */ /* 0x000fe20003f46270 */
[----:B------:R-:W-:-:S04]  /*07a0*/  IMAD.MOV.U32 R4, RZ, RZ, RZ ;  /* 0x000000ffff047224 */ /* 0x000fc800078e00ff */
[----:B------:R-:W1:Y:S02]  /*07b0*/  F2I.FTZ.U32.TRUNC.NTZ R5, R8 ;  /* 0x0000000800057305 */ /* 0x000e64000021f000 */
[----:B------:R-:W-:-:S04]  /*07c0*/  @P0 IADD3 R3, R3, 0x1, RZ ;  /* 0x0000000103030810 */ /* 0x000fc80007ffe0ff */
[----:B------:R-:W-:Y:S02]  /*07d0*/  MOV R10, R3 ;  /* 0x00000003000a7202 */ /* 0x000fe40000000f00 */
[----:B--2---:R-:W2:Y:S03]  /*07e0*/  MUFU.RCP R7, R7 ;  /* 0x0000000700077308 */ /* 0x004ea60000001000 */
[----:B------:R-:W-:Y:S01]  /*07f0*/  @!P2 IMAD.MOV R10, RZ, RZ, -R10 ;  /* 0x000000ffff0aa224 */ /* 0x000fe200078e0a0a */
[----:B------:R-:W-:Y:S01]  /*0800*/  @!P1 LOP3.LUT R10, RZ, R13, RZ, 0x33, !PT ;  /* 0x0000000dff0a9212 */ /* 0x000fe200078e33ff */
[----:B-1----:R-:W-:-:S04]  /*0810*/  IMAD.MOV R3, RZ, RZ, -R5 ;  /* 0x000000ffff037224 */ /* 0x002fc800078e0a05 */
[----:B------:R-:W-:Y:S02]  /*0820*/  IMAD.SHL.U32 R11, R10, 0x100, RZ ;  /* 0x000001000a0b7824 */ /* 0x000fe400078e00ff */
[----:B------:R-:W-:Y:S02]  /*0830*/  IMAD R3, R3, R0, RZ ;  /* 0x0000000003037224 */ /* 0x000fe400078e02ff */
[----:B------:R-:W-:Y:S01]  /*0840*/  IMAD.MOV R10, RZ, RZ, -R10 ;  /* 0x000000ffff0a7224 */ /* 0x000fe200078e0a0a */
[----:B------:R-:W-:Y:S01]  /*0850*/  LOP3.LUT R6, R11, R6, RZ, 0xfc, !PT ;  /* 0x000000060b067212 */ /* 0x000fe200078efcff */
[----:B------:R1:W-:Y:S01]  /*0860*/  STL [R1+0x9b4], R11 ;  /* 0x0009b40b01007387 */ /* 0x0003e20000100800 */
[----:B--2---:R-:W-:Y:S01]  /*0870*/  IADD3 R8, R7, 0xffffffe, RZ ;  /* 0x0ffffffe07087810 */ /* 0x004fe20007ffe0ff */
[----:B------:R-:W-:Y:S01]  /*0880*/  IMAD.HI.U32 R5, R5, R3, R4 ;  /* 0x0000000305057227 */ /* 0x000fe200078e0004 */
[C---:B------:R-:W-:Y:S02]  /*0890*/  LOP3.LUT R15, R6.reuse, 0xfc, RZ, 0xfc, !PT ;  /* 0x000000fc060f7812 */ /* 0x040fe400078efcff */
[----:B------:R-:W-:Y:S01]  /*08a0*/  IABS R7, R6 ;  /* 0x0000000600077213 */ /* 0x000fe20000000000 */
[----:B------:R2:W3:Y:S01]  /*08b0*/  F2I.FTZ.U32.TRUNC.NTZ R9, R8 ;  /* 0x0000000800097305 */ /* 0x0004e2000021f000 */
[C---:B------:R-:W-:Y:S01]  /*08c0*/  LOP3.LUT R16, R6.reuse, 0x4, RZ, 0xfc, !PT ;  /* 0x0000000406107812 */ /* 0x040fe200078efcff */
[----:B------:R-:W-:Y:S01]  /*08d0*/  IMAD R10, R13, R10, R12 ;  /* 0x0000000a0d0a7224 */ /* 0x000fe200078e020c */
[----:B------:R-:W-:Y:S01]  /*08e0*/  LOP3.LUT R18, R6, 0x8, RZ, 0xfc, !PT ;  /* 0x0000000806127812 */ /* 0x000fe200078efcff */
[----:B------:R-:W-:Y:S01]  /*08f0*/  IMAD.HI.U32 R3, R5, R7, RZ ;  /* 0x0000000705037227 */ /* 0x000fe200078e00ff */
[----:B-1----:R-:W-:-:S02]  /*0900*/  IABS R11, R15 ;  /* 0x0000000f000b7213 */ /* 0x002fc40000000000 */
[----:B------:R-:W-:Y:S01]  /*0910*/  IABS R13, R18 ;  /* 0x00000012000d7213 */ /* 0x000fe20000000000 */
[----:B------:R-:W-:Y:S01]  /*0920*/  IMAD.MOV R3, RZ, RZ, -R3 ;  /* 0x000000ffff037224 */ /* 0x000fe200078e0a03 */
[----:B------:R-:W-:Y:S01]  /*0930*/  ISETP.GE.AND P4, PT, R15, RZ, PT ;  /* 0x000000ff0f00720c */ /* 0x000fe20003f86270 */
[----:B------:R-:W-:Y:S01]  /*0940*/  IMAD.HI.U32 R4, R5, R11, RZ ;  /* 0x0000000b05047227 */ /* 0x000fe200078e00ff */
[C---:B------:R-:W-:Y:S02]  /*0950*/  ISETP.GE.AND P6, PT, R6.reuse, RZ, PT ;  /* 0x000000ff0600720c */ /* 0x040fe40003fc6270 */
[C---:B------:R-:W-:Y:S01]  /*0960*/  LOP3.LUT R21, R6.reuse, 0x1c, RZ, 0xfc, !PT ;  /* 0x0000001c06157812 */ /* 0x040fe200078efcff */
[----:B------:R-:W-:Y:S01]  /*0970*/  IMAD.MOV R4, RZ, RZ, -R4 ;  /* 0x000000ffff047224 */ /* 0x000fe200078e0a04 */
[----:B------:R-:W-:Y:S01]  /*0980*/  LOP3.LUT R22, R6, 0x20, RZ, 0xfc, !PT ;  /* 0x0000002006167812 */ /* 0x000fe200078efcff */
[----:B--2---:R-:W-:Y:S01]  /*0990*/  IMAD.MOV.U32 R8, RZ, RZ, RZ ;  /* 0x000000ffff087224 */ /* 0x004fe200078e00ff */
[----:B---3--:R-:W-:Y:S01]  /*09a0*/  IADD3 R17, RZ, -R9, RZ ;  /* 0x80000009ff117210 */ /* 0x008fe20007ffe0ff */
[C---:B------:R-:W-:Y:S01]  /*09b0*/  IMAD R11, R0.reuse, R4, R11 ;  /* 0x00000004000b7224 */ /* 0x040fe200078e020b */
[----:B------:R-:W-:Y:S01]  /*09c0*/  IABS R19, R22 ;  /* 0x0000001600137213 */ /* 0x000fe20000000000 */
[C---:B------:R-:W-:Y:S01]  /*09d0*/  IMAD R4, R0.reuse, R3, R7 ;  /* 0x0000000300047224 */ /* 0x040fe200078e0207 */
[----:B------:R-:W-:Y:S01]  /*09e0*/  IABS R7, R16 ;  /* 0x0000001000077213 */ /* 0x000fe20000000000 */
[----:B------:R-:W-:Y:S01]  /*09f0*/  IMAD R3, R17, R2, RZ ;  /* 0x0000000211037224 */ /* 0x000fe200078e02ff */
[----:B------:R-:W-:Y:S01]  /*0a00*/  ISETP.GT.U32.AND P1, PT, R0, R11, PT ;  /* 0x0000000b0000720c */ /* 0x000fe20003f24070 */
[----:B------:R-:W-:Y:S01]  /*0a10*/  IMAD.IADD R10, R14, 0x1, R10 ;  /* 0x000000010e0a7824 */ /* 0x000fe200078e020a */
[----:B------:R-:W-:Y:S01]  /*0a20*/  ISETP.GT.U32.AND P0, PT, R0, R4, PT ;  /* 0x000000040000720c */ /* 0x000fe20003f04070 */
[----:B------:R-:W-:Y:S01]  /*0a30*/  IMAD.MOV.U32 R12, RZ, RZ, R7 ;  /* 0x000000ffff0c7224 */ /* 0x000fe200078e0007 */
[C---:B------:R-:W-:Y:S01]  /*0a40*/  LOP3.LUT R17, R6.reuse, 0x14, RZ, 0xfc, !PT ;  /* 0x0000001406117812 */ /* 0x040fe200078efcff */
[----:B------:R-:W-:Y:S01]  /*0a50*/  IMAD.HI.U32 R8, R9, R3, R8 ;  /* 0x0000000309087227 */ /* 0x000fe200078e0008 */
[----:B------:R-:W-:-:S02]  /*0a60*/  LOP3.LUT R23, R6, 0x24, RZ, 0xfc, !PT ;  /* 0x0000002406177812 */ /* 0x000fc400078efcff */
[----:B------:R-:W-:Y:S01]  /*0a70*/  LOP3.LUT R27, R6, 0x34, RZ, 0xfc, !PT ;  /* 0x00000034061b7812 */ /* 0x000fe200078efcff */
[C---:B------:R-:W-:Y:S01]  /*0a80*/  IMAD.HI.U32 R3, R5.reuse, R12, RZ ;  /* 0x0000000c05037227 */ /* 0x040fe200078e00ff */
[----:B------:R-:W-:Y:S02]  /*0a90*/  IABS R20, R23 ;  /* 0x0000001700147213 */ /* 0x000fe40000000000 */
[----:B------:R-:W-:Y:S01]  /*0aa0*/  IABS R24, R27 ;  /* 0x0000001b00187213 */ /* 0x000fe20000000000 */
[----:B------:R-:W-:Y:S01]  /*0ab0*/  IMAD.HI.U32 R7, R5, R13, RZ ;  /* 0x0000000d05077227 */ /* 0x000fe200078e00ff */
[----:B------:R-:W-:Y:S02]  /*0ac0*/  @!P1 IADD3 R11, R11, -R0, RZ ;  /* 0x800000000b0b9210 */ /* 0x000fe40007ffe0ff */
[----:B------:R-:W-:Y:S01]  /*0ad0*/  ISETP.GE.AND P1, PT, R16, RZ, PT ;  /* 0x000000ff1000720c */ /* 0x000fe20003f26270 */
[----:B------:R-:W-:Y:S01]  /*0ae0*/  @!P0 IMAD.IADD R4, R4, 0x1, -R0 ;  /* 0x0000000104048824 */ /* 0x000fe200078e0a00 */
[C---:B------:R-:W-:Y:S01]  /*0af0*/  ISETP.GT.U32.AND P2, PT, R0.reuse, R11, PT ;  /* 0x0000000b0000720c */ /* 0x040fe20003f44070 */
[----:B------:R-:W-:Y:S01]  /*0b00*/  IMAD.MOV R3, RZ, RZ, -R3 ;  /* 0x000000ffff037224 */ /* 0x000fe200078e0a03 */
[----:B------:R-:W-:Y:S01]  /*0b10*/  IABS R16, R17 ;  /* 0x0000001100107213 */ /* 0x000fe20000000000 */
[----:B------:R-:W-:Y:S01]  /*0b20*/  IMAD.MOV R9, RZ, RZ, -R7 ;  /* 0x000000ffff097224 */ /* 0x000fe200078e0a07 */
[C---:B------:R-:W-:Y:S01]  /*0b30*/  ISETP.GT.U32.AND P3, PT, R0.reuse, R4, PT ;  /* 0x000000040000720c */ /* 0x040fe20003f64070 */
[----:B------:R-:W-:Y:S01]  /*0b40*/  IMAD R7, R0, R3, R12 ;  /* 0x0000000300077224 */ /* 0x000fe200078e020c */
[----:B------:R-:W-:Y:S01]  /*0b50*/  LOP3.LUT R3, R6, 0xc, RZ, 0xfc, !PT ;  /* 0x0000000c06037812 */ /* 0x000fe200078efcff */
[----:B------:R-:W-:Y:S01]  /*0b60*/  IMAD R9, R0, R9, R13 ;  /* 0x0000000900097224 */ /* 0x000fe200078e020d */
[----:B------:R-:W-:Y:S01]  /*0b70*/  LOP3.LUT R12, R6, 0x10, RZ, 0xfc, !PT ;  /* 0x00000010060c7812 */ /* 0x000fe200078efcff */
[----:B------:R-:W-:Y:S01]  /*0b80*/  IMAD.HI.U32 R13, R5, R16, RZ ;  /* 0x00000010050d7227 */ /* 0x000fe200078e00ff */
[----:B------:R-:W-:-:S02]  /*0b90*/  ISETP.GT.U32.AND P5, PT, R0, R7, PT ;  /* 0x000000070000720c */ /* 0x000fc40003fa4070 */
[----:B------:R-:W-:Y:S01]  /*0ba0*/  IABS R14, R3 ;  /* 0x00000003000e7213 */ /* 0x000fe20000000000 */
[--C-:B------:R-:W-:Y:S01]  /*0bb0*/  @!P2 IMAD.IADD R11, R11, 0x1, -R0.reuse ;  /* 0x000000010b0ba824 */ /* 0x100fe200078e0a00 */
[----:B------:R-:W-:Y:S01]  /*0bc0*/  ISETP.GE.AND P2, PT, R3, RZ, PT ;  /* 0x000000ff0300720c */ /* 0x000fe20003f46270 */
[----:B------:R-:W-:Y:S01]  /*0bd0*/  IMAD.MOV R13, RZ, RZ, -R13 ;  /* 0x000000ffff0d7224 */ /* 0x000fe200078e0a0d */
[----:B------:R-:W-:Y:S01]  /*0be0*/  IABS R15, R12 ;  /* 0x0000000c000f7213 */ /* 0x000fe20000000000 */
[----:B------:R-:W-:Y:S01]  /*0bf0*/  @!P3 IMAD.IADD R4, R4, 0x1, -R0 ;  /* 0x000000010404b824 */ /* 0x000fe200078e0a00 */
[C---:B------:R-:W-:Y:S01]  /*0c00*/  ISETP.GT.U32.AND P3, PT, R0.reuse, R9, PT ;  /* 0x000000090000720c */ /* 0x040fe20003f64070 */
[----:B------:R-:W-:Y:S01]  /*0c10*/  IMAD R13, R0, R13, R16 ;  /* 0x0000000d000d7224 */ /* 0x000fe200078e0210 */
[----:B------:R-:W-:Y:S01]  /*0c20*/  MOV R3, R11 ;  /* 0x0000000b00037202 */ /* 0x000fe20000000f00 */
[----:B------:R-:W-:Y:S01]  /*0c30*/  IMAD.HI.U32 R11, R5, R14, RZ ;  /* 0x0000000e050b7227 */ /* 0x000fe200078e00ff */
[----:B------:R-:W-:-:S02]  /*0c40*/  @!P6 IADD3 R4, -R4, RZ, RZ ;  /* 0x000000ff0404e210 */ /* 0x000fc40007ffe1ff */
[----:B------:R-:W-:Y:S01]  /*0c50*/  ISETP.GE.AND P6, PT, R17, RZ, PT ;  /* 0x000000ff1100720c */ /* 0x000fe20003fc6270 */
[--C-:B------:R-:W-:Y:S01]  /*0c60*/  @!P5 IMAD.IADD R7, R7, 0x1, -R0.reuse ;  /* 0x000000010707d824 */ /* 0x100fe200078e0a00 */
[----:B------:R-:W-:Y:S01]  /*0c70*/  ISETP.GE.AND P5, PT, R12, RZ, PT ;  /* 0x000000ff0c00720c */ /* 0x000fe20003fa6270 */
[----:B------:R-:W-:Y:S01]  /*0c80*/  @!P4 IMAD.MOV R3, RZ, RZ, -R3 ;  /* 0x000000ffff03c224 */ /* 0x000fe200078e0a03 */
[----:B------:R-:W-:Y:S01]  /*0c90*/  LOP3.LUT R17, R6, 0x18, RZ, 0xfc, !PT ;  /* 0x0000001806117812 */ /* 0x000fe200078efcff */
[----:B------:R-:W-:Y:S01]  /*0ca0*/  IMAD.MOV R11, RZ, RZ, -R11 ;  /* 0x000000ffff0b7224 */ /* 0x000fe200078e0a0b */
[----:B------:R-:W-:Y:S01]  /*0cb0*/  ISETP.GT.U32.AND P4, PT, R0, R7, PT ;  /* 0x000000070000720c */ /* 0x000fe20003f84070 */
[----:B------:R-:W-:Y:S01]  /*0cc0*/  @!P3 IMAD.IADD R9, R9, 0x1, -R0 ;  /* 0x000000010909b824 */ /* 0x000fe200078e0a00 */
[----:B------:R-:W-:Y:S01]  /*0cd0*/  ISETP.GE.AND P0, PT, R18, RZ, PT ;  /* 0x000000ff1200720c */ /* 0x000fe20003f06270 */
[C---:B------:R-:W-:Y:S01]  /*0ce0*/  IMAD R11, R0.reuse, R11, R14 ;  /* 0x0000000b000b7224 */ /* 0x040fe200078e020e */
[----:B------:R-:W-:Y:S01]  /*0cf0*/  IABS R18, R21 ;  /* 0x0000001500127213 */ /* 0x000fe20000000000 */
[----:B------:R-:W-:Y:S01]  /*0d00*/  IMAD.HI.U32 R12, R5, R15, RZ ;  /* 0x0000000f050c7227 */ /* 0x000fe200078e00ff */
[----:B------:R-:W-:-:S02]  /*0d10*/  ISETP.GT.U32.AND P3, PT, R0, R9, PT ;  /* 0x000000090000720c */ /* 0x000fc40003f64070 */
[C---:B------:R-:W-:Y:S01]  /*0d20*/  LOP3.LUT R26, R6.reuse, 0x30, RZ, 0xfc, !PT ;  /* 0x00000030061a7812 */ /* 0x040fe200078efcff */
[----:B------:R-:W-:Y:S01]  /*0d30*/  IMAD.MOV R12, RZ, RZ, -R12 ;  /* 0x000000ffff0c7224 */ /* 0x000fe200078e0a0c */
[C---:B------:R-:W-:Y:S01]  /*0d40*/  LOP3.LUT R28, R6.reuse, 0x38, RZ, 0xfc, !PT ;  /* 0x00000038061c7812 */ /* 0x040fe200078efcff */
[----:B------:R-:W-:Y:S01]  /*0d50*/  IMAD.HI.U32 R16, R5, R19, RZ ;  /* 0x0000001305107227 */ /* 0x000fe200078e00ff */
[----:B------:R-:W-:Y:S02]  /*0d60*/  LOP3.LUT R29, R6, 0x3c, RZ, 0xfc, !PT ;  /* 0x0000003c061d7812 */ /* 0x000fe400078efcff */
[----:B------:R-:W-:Y:S01]  /*0d70*/  IABS R25, R28 ;  /* 0x0000001c00197213 */ /* 0x000fe20000000000 */
[--C-:B------:R-:W-:Y:S01]  /*0d80*/  @!P4 IMAD.IADD R7, R7, 0x1, -R0.reuse ;  /* 0x000000010707c824 */ /* 0x100fe200078e0a00 */
[C---:B------:R-:W-:Y:S01]  /*0d90*/  ISETP.GT.U32.AND P4, PT, R0.reuse, R11, PT ;  /* 0x0000000b0000720c */ /* 0x040fe20003f84070 */
[C---:B------:R-:W-:Y:S01]  /*0da0*/  IMAD R12, R0.reuse, R12, R15 ;  /* 0x0000000c000c7224 */ /* 0x040fe200078e020f */
[----:B------:R-:W-:Y:S01]  /*0db0*/  IABS R15, R17 ;  /* 0x00000011000f7213 */ /* 0x000fe20000000000 */
[----:B------:R-:W-:Y:S01]  /*0dc0*/  @!P1 IMAD.MOV R7, RZ, RZ, -R7 ;  /* 0x000000ffff079224 */ /* 0x000fe200078e0a07 */
[C---:B------:R-:W-:Y:S01]  /*0dd0*/  ISETP.GT.U32.AND P1, PT, R0.reuse, R13, PT ;  /* 0x0000000d0000720c */ /* 0x040fe20003f24070 */
[----:B------:R-:W-:Y:S01]  /*0de0*/  @!P3 IMAD.IADD R9, R9, 0x1, -R0 ;  /* 0x000000010909b824 */ /* 0x000fe200078e0a00 */
[----:B------:R-:W-:Y:S01]  /*0df0*/  ISETP.GT.U32.AND P3, PT, R0, R12, PT ;  /* 0x0000000c0000720c */ /* 0x000fe20003f64070 */
[----:B------:R-:W-:Y:S01]  /*0e00*/  IMAD.HI.U32 R14, R5, R15, RZ ;  /* 0x0000000f050e7227 */ /* 0x000fe200078e00ff */
[----:B------:R-:W-:-:S02]  /*0e10*/  IADD3 R16, -R16, RZ, RZ ;  /* 0x000000ff10107210 */ /* 0x000fc40007ffe1ff */
[C---:B------:R-:W-:Y:S01]  /*0e20*/  LOP3.LUT R31, R6.reuse, 0x40, RZ, 0xfc, !PT ;  /* 0x00000040061f7812 */ /* 0x040fe200078efcff */
[----:B------:R-:W-:Y:S01]  /*0e30*/  IMAD.MOV R14, RZ, RZ, -R14 ;  /* 0x000000ffff0e7224 */ /* 0x000fe200078e0a0e */
[C---:B------:R-:W-:Y:S01]  /*0e40*/  LOP3.LUT R32, R6.reuse, 0x44, RZ, 0xfc, !PT ;  /* 0x0000004406207812 */ /* 0x040fe200078efcff */
[--C-:B------:R-:W-:Y:S01]  /*0e50*/  @!P4 IMAD.IADD R11, R11, 0x1, -R0.reuse ;  /* 0x000000010b0bc824 */ /* 0x100fe200078e0a00 */
[----:B------:R-:W-:Y:S01]  /*0e60*/  LOP3.LUT R33, R6, 0x48, RZ, 0xfc, !PT ;  /* 0x0000004806217812 */ /* 0x000fe200078efcff */
[----:B------:R-:W-:Y:S01]  /*0e70*/  IMAD R14, R0, R14, R15 ;  /* 0x0000000e000e7224 */ /* 0x000fe200078e020f */
[----:B------:R-:W-:Y:S01]  /*0e80*/  LOP3.LUT R34, R6, 0x4c, RZ, 0xfc, !PT ;  /* 0x0000004c06227812 */ /* 0x000fe200078efcff */
[----:B------:R-:W-:Y:S01]  /*0e90*/  @!P1 IMAD.IADD R13, R13, 0x1, -R0 ;  /* 0x000000010d0d9824 */ /* 0x000fe200078e0a00 */
[----:B------:R-:W-:Y:S01]  /*0ea0*/  ISETP.GT.U32.AND P4, PT, R0, R11, PT ;  /* 0x0000000b0000720c */ /* 0x000fe20003f84070 */
[----:B------:R-:W-:Y:S01]  /*0eb0*/  IMAD.HI.U32 R15, R5, R18, RZ ;  /* 0x00000012050f7227 */ /* 0x000fe200078e00ff */
[----:B------:R-:W-:-:S02]  /*0ec0*/  @!P3 IADD3 R12, R12, -R0, RZ ;  /* 0x800000000c0cb210 */ /* 0x000fc40007ffe0ff */
[C---:B------:R-:W-:Y:S01]  /*0ed0*/  ISETP.GT.U32.AND P1, PT, R0.reuse, R13, PT ;  /* 0x0000000d0000720c */ /* 0x040fe20003f24070 */
[----:B------:R-:W-:Y:S01]  /*0ee0*/  IMAD.MOV R15, RZ, RZ, -R15 ;  /* 0x000000ffff0f7224 */ /* 0x000fe200078e0a0f */
[----:B------:R-:W-:Y:S01]  /*0ef0*/  ISETP.GT.U32.AND P3, PT, R0, R12, PT ;  /* 0x0000000c0000720c */ /* 0x000fe20003f64070 */
[----:B------:R-:W-:Y:S01]  /*0f00*/  @!P0 IMAD.MOV R9, RZ, RZ, -R9 ;  /* 0x000000ffff098224 */ /* 0x000fe200078e0a09 */
[----:B------:R-:W-:Y:S01]  /*0f10*/  ISETP.GE.AND P0, PT, R17, RZ, PT ;  /* 0x000000ff1100720c */ /* 0x000fe20003f06270 */
[----:B------:R-:W-:Y:S01]  /*0f20*/  IMAD.HI.U32 R17, R5, R20, RZ ;  /* 0x0000001405117227 */ /* 0x000fe200078e00ff */
[----:B------:R-:W-:Y:S02]  /*0f30*/  IABS R30, R34 ;  /* 0x00000022001e7213 */ /* 0x000fe40000000000 */
[----:B------:R-:W-:Y:S01]  /*0f40*/  LOP3.LUT R37, R6, 0x60, RZ, 0xfc, !PT ;  /* 0x0000006006257812 */ /* 0x000fe200078efcff */
[----:B------:R-:W-:Y:S01]  /*0f50*/  @!P4 IMAD.IADD R11, R11, 0x1, -R0 ;  /* 0x000000010b0bc824 */ /* 0x000fe200078e0a00 */
[C---:B------:R-:W-:Y:S01]  /*0f60*/  ISETP.GT.U32.AND P4, PT, R0.reuse, R14, PT ;  /* 0x0000000e0000720c */ /* 0x040fe20003f84070 */
[----:B------:R-:W-:Y:S01]  /*0f70*/  IMAD R15, R0, R15, R18 ;  /* 0x0000000f000f7224 */ /* 0x000fe200078e0212 */
[C---:B------:R-:W-:Y:S01]  /*0f80*/  LOP3.LUT R39, R6.reuse, 0x68, RZ, 0xfc, !PT ;  /* 0x0000006806277812 */ /* 0x040fe200078efcff */
[----:B------:R-:W-:Y:S01]  /*0f90*/  IMAD.MOV R17, RZ, RZ, -R17 ;  /* 0x000000ffff117224 */ /* 0x000fe200078e0a11 */
[----:B------:R-:W-:Y:S01]  /*0fa0*/  LOP3.LUT R38, R6, 0x64, RZ, 0xfc, !PT ;  /* 0x0000006406267812 */ /* 0x000fe200078efcff */
[----:B------:R-:W-:Y:S01]  /*0fb0*/  IMAD R16, R0, R16, R19 ;  /* 0x0000001000107224 */ /* 0x000fe200078e0213 */
[----:B------:R-:W-:Y:S01]  /*0fc0*/  LOP3.LUT R41, R6, 0x6c, RZ, 0xfc, !PT ;  /* 0x0000006c06297812 */ /* 0x000fe200078efcff */
[----:B------:R-:W-:Y:S01]  /*0fd0*/  @!P2 IMAD.MOV R11, RZ, RZ, -R11 ;  /* 0x000000ffff0ba224 */ /* 0x000fe200078e0a0b */
[----:B------:R-:W-:Y:S01]  /*0fe0*/  ISETP.GT.U32.AND P2, PT, R0, R15, PT ;  /* 0x0000000f0000720c */ /* 0x000fe20003f44070 */
[----:B------:R-:W-:Y:S01]  /*0ff0*/  @!P3 IMAD.IADD R12, R12, 0x1, -R0 ;  /* 0x000000010c0cb824 */ /* 0x000fe200078e0a00 */
[----:B------:R-:W-:Y:S01]  /*1000*/  ISETP.GE.AND P3, PT, R21, RZ, PT ;  /* 0x000000ff1500720c */ /* 0x000fe20003f66270 */
[----:B------:R-:W-:Y:S01]  /*1010*/  IMAD R17, R0, R17, R20 ;  /* 0x0000001100117224 */ /* 0x000fe200078e0214 */
[----:B------:R-:W-:Y:S01]  /*1020*/  LOP3.LUT R21, R6, 0x28, RZ, 0xfc, !PT ;  /* 0x0000002806157812 */ /* 0x000fe200078efcff */
[--C-:B------:R-:W-:Y:S01]  /*1030*/  @!P1 IMAD.IADD R13, R13, 0x1, -R0.reuse ;  /* 0x000000010d0d9824 */ /* 0x100fe200078e0a00 */
[----:B------:R-:W-:Y:S01]  /*1040*/  ISETP.GT.U32.AND P1, PT, R0, R16, PT ;  /* 0x000000100000720c */ /* 0x000fe20003f24070 */
[----:B------:R-:W-:Y:S01]  /*1050*/  @!P4 IMAD.IADD R14, R14, 0x1, -R0 ;  /* 0x000000010e0ec824 */ /* 0x000fe200078e0a00 */
[----:B------:R-:W-:Y:S01]  /*1060*/  IABS R19, R21 ;  /* 0x0000001500137213 */ /* 0x000fe20000000000 */
[----:B------:R-:W-:Y:S01]  /*1070*/  @!P6 IMAD.MOV R13, RZ, RZ, -R13 ;  /* 0x000000ffff0de224 */ /* 0x000fe200078e0a0d */
[----:B------:R-:W-:Y:S01]  /*1080*/  ISETP.GT.U32.AND P6, PT, R0, R17, PT ;  /* 0x000000110000720c */ /* 0x000fe20003fc4070 */
[----:B------:R-:W-:Y:S01]  /*1090*/  IMAD R64, R10, 0x200, R72 ;  /* 0x000002000a407824 */ /* 0x000fe200078e0248 */
[----:B------:R-:W-:Y:S01]  /*10a0*/  @!P5 IADD3 R12, -R12, RZ, RZ ;  /* 0x000000ff0c0cd210 */ /* 0x000fe20007ffe1ff */
[----:B------:R-:W-:Y:S01]  /*10b0*/  IMAD.HI.U32 R18, R5, R19, RZ ;  /* 0x0000001305127227 */ /* 0x000fe200078e00ff */
[----:B------:R-:W-:-:S02]  /*10c0*/  ISETP.GE.AND P5, PT, R22, RZ, PT ;  /* 0x000000ff1600720c */ /* 0x000fc40003fa6270 */
[----:B------:R-:W-:Y:S01]  /*10d0*/  ISETP.GT.U32.AND P4, PT, R0, R14, PT ;  /* 0x0000000e0000720c */ /* 0x000fe20003f84070 */
[--C-:B------:R-:W-:Y:S01]  /*10e0*/  @!P2 IMAD.IADD R15, R15, 0x1, -R0.reuse ;  /* 0x000000010f0fa824 */ /* 0x100fe200078e0a00 */
[----:B------:R-:W-:Y:S01]  /*10f0*/  LOP3.LUT R22, R6, 0x2c, RZ, 0xfc, !PT ;  /* 0x0000002c06167812 */ /* 0x000fe200078efcff */
[----:B------:R-:W-:Y:S01]  /*1100*/  @!P1 IMAD.IADD R16, R16, 0x1, -R0 ;  /* 0x0000000110109824 */ /* 0x000fe200078e0a00 */
[----:B------:R-:W-:Y:S01]  /*1110*/  ISETP.GE.AND P2, PT, R21, RZ, PT ;  /* 0x000000ff1500720c */ /* 0x000fe20003f46270 */
[----:B------:R-:W-:Y:S01]  /*1120*/  IMAD.MOV R18, RZ, RZ, -R18 ;  /* 0x000000ffff127224 */ /* 0x000fe200078e0a12 */
[----:B------:R-:W-:Y:S01]  /*1130*/  IABS R20, R22 ;  /* 0x0000001600147213 */ /* 0x000fe20000000000 */
[----:B------:R-:W-:Y:S01]  /*1140*/  IMAD.HI.U32 R21, R5, R24, RZ ;  /* 0x0000001805157227 */ /* 0x000fe200078e00ff */
[C---:B------:R-:W-:Y:S01]  /*1150*/  ISETP.GT.U32.AND P1, PT, R0.reuse, R15, PT ;  /* 0x0000000f0000720c */ /* 0x040fe20003f24070 */
[----:B------:R-:W-:Y:S01]  /*1160*/  STL [R1+0x9bc], R64 ;  /* 0x0009bc4001007387 */ /* 0x000fe20000100800 */
[----:B------:R-:W-:Y:S01]  /*1170*/  @!P6 IADD3 R17, R17, -R0, RZ ;  /* 0x800000001111e210 */ /* 0x000fe20007ffe0ff */
[C---:B------:R-:W-:Y:S01]  /*1180*/  IMAD R18, R0.reuse, R18, R19 ;  /* 0x0000001200127224 */ /* 0x040fe200078e0213 */
[----:B------:R-:W-:Y:S01]  /*1190*/  ISETP.GT.U32.AND P6, PT, R0, R16, PT ;  /* 0x000000100000720c */ /* 0x000fe20003fc4070 */
[----:B------:R-:W-:Y:S01]  /*11a0*/  IMAD.HI.U32 R19, R5, R20, RZ ;  /* 0x0000001405137227 */ /* 0x000fe200078e00ff */
[----:B------:R-:W-:-:S02]  /*11b0*/  IABS R36, R38 ;  /* 0x0000002600247213 */ /* 0x000fc40000000000 */
[----:B------:R-:W-:Y:S01]  /*11c0*/  LOP3.LUT R43, R6, 0x74, RZ, 0xfc, !PT ;  /* 0x00000074062b7812 */ /* 0x000fe200078efcff */
[----:B------:R-:W-:Y:S01]  /*11d0*/  @!P4 IMAD.IADD R14, R14, 0x1, -R0 ;  /* 0x000000010e0ec824 */ /* 0x000fe200078e0a00 */
[----:B------:R-:W-:Y:S01]  /*11e0*/  ISETP.GE.AND P4, PT, R23, RZ, PT ;  /* 0x000000ff1700720c */ /* 0x000fe20003f86270 */
[----:B------:R-:W-:Y:S01]  /*11f0*/  IMAD.MOV R19, RZ, RZ, -R19 ;  /* 0x000000ffff137224 */ /* 0x000fe200078e0a13 */
[----:B------:R-:W-:Y:S01]  /*1200*/  IABS R23, R26 ;  /* 0x0000001a00177213 */ /* 0x000fe20000000000 */
[----:B------:R-:W-:Y:S01]  /*1210*/  @!P0 IMAD.MOV R14, RZ, RZ, -R14 ;  /* 0x000000ffff0e8224 */ /* 0x000fe200078e0a0e */
[C---:B------:R-:W-:Y:S01]  /*1220*/  ISETP.GT.U32.AND P0, PT, R0.reuse, R17, PT ;  /* 0x000000110000720c */ /* 0x040fe20003f04070 */
[C---:B------:R-:W-:Y:S01]  /*1230*/  IMAD R19, R0.reuse, R19, R20 ;  /* 0x0000001300137224 */ /* 0x040fe200078e0214 */
[----:B------:R-:W-:Y:S01]  /*1240*/  IABS R40, R43 ;  /* 0x0000002b00287213 */ /* 0x000fe20000000000 */
[--C-:B------:R-:W-:Y:S01]  /*1250*/  @!P1 IMAD.IADD R15, R15, 0x1, -R0.reuse ;  /* 0x000000010f0f9824 */ /* 0x100fe200078e0a00 */
[----:B------:R-:W-:Y:S01]  /*1260*/  ISETP.GT.U32.AND P1, PT, R0, R18, PT ;  /* 0x000000120000720c */ /* 0x000fe20003f24070 */
[----:B------:R-:W-:Y:S01]  /*1270*/  @!P6 IMAD.IADD R16, R16, 0x1, -R0 ;  /* 0x000000011010e824 */ /* 0x000fe200078e0a00 */
[----:B------:R-:W-:Y:S01]  /*1280*/  ISETP.GT.U32.AND P6, PT, R0, R19, PT ;  /* 0x000000130000720c */ /* 0x000fe20003fc4070 */
[----:B------:R-:W-:Y:S01]  /*1290*/  IMAD.MOV R21, RZ, RZ, -R21 ;  /* 0x000000ffff157224 */ /* 0x000fe200078e0a15 */
[----:B------:R-:W-:Y:S01]  /*12a0*/  LOP3.LUT R42, R6, 0x70, RZ, 0xfc, !PT ;  /* 0x00000070062a7812 */ /* 0x000fe200078efcff */
[----:B------:R-:W-:Y:S01]  /*12b0*/  IMAD.HI.U32 R20, R5, R23, RZ ;  /* 0x0000001705147227 */ /* 0x000fe200078e00ff */
[----:B------:R-:W-:-:S02]  /*12c0*/  @!P5 IADD3 R16, -R16, RZ, RZ ;  /* 0x000000ff1010d210 */ /* 0x000fc40007ffe1ff */
[----:B------:R-:W-:Y:S01]  /*12d0*/  LOP3.LUT R46, R6, 0x7c, RZ, 0xfc, !PT ;  /* 0x0000007c062e7812 */ /* 0x000fe200078efcff */
[----:B------:R-:W-:Y:S01]  /*12e0*/  @!P0 IMAD.IADD R17, R17, 0x1, -R0 ;  /* 0x0000000111118824 */ /* 0x000fe200078e0a00 */
[----:B------:R-:W-:Y:S01]  /*12f0*/  ISETP.GE.AND P0, PT, R22, RZ, PT ;  /* 0x000000ff1600720c */ /* 0x000fe20003f06270 */
[----:B------:R-:W-:Y:S01]  /*1300*/  IMAD R21, R0, R21, R24 ;  /* 0x0000001500157224 */ /* 0x000fe200078e0218 */
[----:B------:R-:W-:Y:S01]  /*1310*/  LOP3.LUT R48, R6, 0x84, RZ, 0xfc, !PT ;  /* 0x0000008406307812 */ /* 0x000fe200078efcff */
[----:B------:R-:W-:Y:S01]  /*1320*/  IMAD.HI.U32 R22, R5, R25, RZ ;  /* 0x0000001905167227 */ /* 0x000fe200078e00ff */
[----:B------:R-:W-:Y:S02]  /*1330*/  @!P1 IADD3 R18, R18, -R0, RZ ;  /* 0x8000000012129210 */ /* 0x000fe40007ffe0ff */
[----:B------:R-:W-:Y:S01]  /*1340*/  ISETP.GE.AND P1, PT, R26, RZ, PT ;  /* 0x000000ff1a00720c */ /* 0x000fe20003f26270 */
[----:B------:R-:W-:Y:S01]  /*1350*/  @!P6 IMAD.IADD R19, R19, 0x1, -R0 ;  /* 0x000000011313e824 */ /* 0x000fe200078e0a00 */
[C---:B------:R-:W-:Y:S01]  /*1360*/  ISETP.GT.U32.AND P6, PT, R0.reuse, R18, PT ;  /* 0x000000120000720c */ /* 0x040fe20003fc4070 */
[----:B------:R-:W-:Y:S01]  /*1370*/  @!P4 IMAD.MOV R17, RZ, RZ, -R17 ;  /* 0x000000ffff11c224 */ /* 0x000fe200078e0a11 */
[C---:B------:R-:W-:Y:S01]  /*1380*/  ISETP.GT.U32.AND P4, PT, R0.reuse, R21, PT ;  /* 0x000000150000720c */ /* 0x040fe20003f84070 */
[----:B------:R-:W-:Y:S01]  /*1390*/  IMAD.MOV R20, RZ, RZ, -R20 ;  /* 0x000000ffff147224 */ /* 0x000fe200078e0a14 */
[----:B------:R-:W-:Y:S01]  /*13a0*/  IABS R26, R31 ;  /* 0x0000001f001a7213 */ /* 0x000fe20000000000 */
[----:B------:R-:W-:Y:S01]  /*13b0*/  IMAD.MOV R22, RZ, RZ, -R22 ;  /* 0x000000ffff167224 */ /* 0x000fe200078e0a16 */
[----:B------:R-:W-:Y:S01]  /*13c0*/  IABS R44, R48 ;  /* 0x00000030002c7213 */ /* 0x000fe20000000000 */
[----:B------:R-:W-:Y:S01]  /*13d0*/  IMAD R20, R0, R20, R23 ;  /* 0x0000001400147224 */ /* 0x000fe200078e0217 */
[----:B------:R-:W-:Y:S01]  /*13e0*/  LOP3.LUT R47, R6, 0x80, RZ, 0xfc, !PT ;  /* 0x00000080062f7812 */ /* 0x000fe200078efcff */
[C---:B------:R-:W-:Y:S01]  /*13f0*/  IMAD R22, R0.reuse, R22, R25 ;  /* 0x0000001600167224 */ /* 0x040fe200078e0219 */
[----:B------:R-:W-:Y:S01]  /*1400*/  IABS R25, R29 ;  /* 0x0000001d00197213 */ /* 0x000fe20000000000 */
[----:B------:R-:W-:Y:S01]  /*1410*/  @!P3 IMAD.MOV R15, RZ, RZ, -R15 ;  /* 0x000000ffff0fb224 */ /* 0x000fe200078e0a0f */
[----:B------:R-:W-:Y:S01]  /*1420*/  ISETP.GT.U32.AND P3, PT, R0, R19, PT ;  /* 0x000000130000720c */ /* 0x000fe20003f64070 */
[----:B------:R-:W-:Y:S01]  /*1430*/  @!P6 IMAD.IADD R18, R18, 0x1, -R0 ;  /* 0x000000011212e824 */ /* 0x000fe200078e0a00 */
[----:B------:R-:W-:Y:S01]  /*1440*/  ISETP.GT.U32.AND P5, PT, R0, R20, PT ;  /* 0x000000140000720c */ /* 0x000fe20003fa4070 */
[----:B------:R-:W-:Y:S01]  /*1450*/  IMAD.HI.U32 R23, R5, R25, RZ ;  /* 0x0000001905177227 */ /* 0x000fe200078e00ff */
[----:B------:R-:W-:-:S02]  /*1460*/  ISETP.GE.AND P6, PT, R27, RZ, PT ;  /* 0x000000ff1b00720c */ /* 0x000fc40003fc6270 */
[----:B------:R-:W-:Y:S01]  /*1470*/  IABS R27, R32 ;  /* 0x00000020001b7213 */ /* 0x000fe20000000000 */
[----:B------:R-:W-:Y:S01]  /*1480*/  @!P4 IMAD.IADD R21, R21, 0x1, -R0 ;  /* 0x000000011515c824 */ /* 0x000fe200078e0a00 */
[----:B------:R-:W-:Y:S01]  /*1490*/  IADD3 R23, -R23, RZ, RZ ;  /* 0x000000ff17177210 */ /* 0x000fe20007ffe1ff */
[----:B------:R-:W-:Y:S01]  /*14a0*/  @!P2 IMAD.MOV R18, RZ, RZ, -R18 ;  /* 0x000000ffff12a224 */ /* 0x000fe200078e0a12 */
[----:B------:R-:W-:Y:S01]  /*14b0*/  LOP3.LUT R50, R6, 0x8c, RZ, 0xfc, !PT ;  /* 0x0000008c06327812 */ /* 0x000fe200078efcff */
[----:B------:R-:W-:Y:S01]  /*14c0*/  IMAD.HI.U32 R24, R5, R26, RZ ;  /* 0x0000001a05187227 */ /* 0x000fe200078e00ff */
[----:B------:R-:W-:Y:S02]  /*14d0*/  ISETP.GT.U32.AND P2, PT, R0, R21, PT ;  /* 0x000000150000720c */ /* 0x000fe40003f44070 */
[----:B------:R-:W-:Y:S01]  /*14e0*/  LOP3.LUT R49, R6, 0x88, RZ, 0xfc, !PT ;  /* 0x0000008806317812 */ /* 0x000fe200078efcff */
[--C-:B------:R-:W-:Y:S01]  /*14f0*/  @!P3 IMAD.IADD R19, R19, 0x1, -R0.reuse ;  /* 0x000000011313b824 */ /* 0x100fe200078e0a00 */
[C---:B------:R-:W-:Y:S01]  /*1500*/  ISETP.GT.U32.AND P3, PT, R0.reuse, R22, PT ;  /* 0x000000160000720c */ /* 0x040fe20003f64070 */
[----:B------:R-:W-:Y:S01]  /*1510*/  IMAD R23, R0, R23, R25 ;  /* 0x0000001700177224 */ /* 0x000fe200078e0219 */
[----:B------:R-:W-:Y:S01]  /*1520*/  IABS R45, R49 ;  /* 0x00000031002d7213 */ /* 0x000fe20000000000 */
[----:B------:R-:W-:Y:S01]  /*1530*/  @!P5 IMAD.IADD R20, R20, 0x1, -R0 ;  /* 0x000000011414d824 */ /* 0x000fe200078e0a00 */
[----:B------:R-:W-:Y:S01]  /*1540*/  ISETP.GE.AND P5, PT, R28, RZ, PT ;  /* 0x000000ff1c00720c */ /* 0x000fe20003fa6270 */
[----:B------:R-:W-:Y:S01]  /*1550*/  IMAD.MOV R25, RZ, RZ, -R24 ;  /* 0x000000ffff197224 */ /* 0x000fe200078e0a18 */
[----:B------:R-:W-:Y:S01]  /*1560*/  IABS R28, R33 ;  /* 0x00000021001c7213 */ /* 0x000fe20000000000 */
[----:B------:R-:W-:Y:S01]  /*1570*/  @!P0 IMAD.MOV R19, RZ, RZ, -R19 ;  /* 0x000000ffff138224 */ /* 0x000fe200078e0a13 */
[C---:B------:R-:W-:Y:S01]  /*1580*/  ISETP.GT.U32.AND P4, PT, R0.reuse, R20, PT ;  /* 0x000000140000720c */ /* 0x040fe20003f84070 */
[----:B------:R-:W-:Y:S01]  /*1590*/  IMAD R24, R0, R25, R26 ;  /* 0x0000001900187224 */ /* 0x000fe200078e021a */
[C---:B------:R-:W-:Y:S01]  /*15a0*/  LOP3.LUT R52, R6.reuse, 0x90, RZ, 0xfc, !PT ;  /* 0x0000009006347812 */ /* 0x040fe200078efcff */
[--C-:B------:R-:W-:Y:S01]  /*15b0*/  @!P2 IMAD.IADD R21, R21, 0x1, -R0.reuse ;  /* 0x000000011515a824 */ /* 0x100fe200078e0a00 */
[----:B------:R-:W-:Y:S01]  /*15c0*/  LOP3.LUT R55, R6, 0x98, RZ, 0xfc, !PT ;  /* 0x0000009806377812 */ /* 0x000fe200078efcff */
[----:B------:R-:W-:Y:S01]  /*15d0*/  @!P3 IMAD.IADD R22, R22, 0x1, -R0 ;  /* 0x000000011616b824 */ /* 0x000fe200078e0a00 */
[----:B------:R-:W-:Y:S01]  /*15e0*/  ISETP.GT.U32.AND P2, PT, R0, R24, PT ;  /* 0x000000180000720c */ /* 0x000fe20003f44070 */
[----:B------:R-:W-:Y:S01]  /*15f0*/  IMAD.HI.U32 R25, R5, R27, RZ ;  /* 0x0000001b05197227 */ /* 0x000fe200078e00ff */
[----:B------:R-:W-:-:S02]  /*1600*/  LOP3.LUT R56, R6, 0x9c, RZ, 0xfc, !PT ;  /* 0x0000009c06387812 */ /* 0x000fc400078efcff */
[----:B------:R-:W-:Y:S01]  /*1610*/  ISETP.GT.U32.AND P3, PT, R0, R22, PT ;  /* 0x000000160000720c */ /* 0x000fe20003f64070 */
[----:B------:R-:W-:Y:S01]  /*1620*/  IMAD.MOV R25, RZ, RZ, -R25 ;  /* 0x000000ffff197224 */ /* 0x000fe200078e0a19 */
[----:B------:R-:W-:Y:S01]  /*1630*/  IABS R51, R56 ;  /* 0x0000003800337213 */ /* 0x000fe20000000000 */
[--C-:B------:R-:W-:Y:S01]  /*1640*/  @!P4 IMAD.IADD R20, R20, 0x1, -R0.reuse ;  /* 0x000000011414c824 */ /* 0x100fe200078e0a00 */
[----:B------:R-:W-:Y:S01]  /*1650*/  ISETP.GT.U32.AND P4, PT, R0, R23, PT ;  /* 0x000000170000720c */ /* 0x000fe20003f84070 */
[C---:B------:R-:W-:Y:S01]  /*1660*/  IMAD.HI.U32 R26, R5.reuse, R28, RZ ;  /* 0x0000001c051a7227 */ /* 0x040fe200078e00ff */
[----:B------:R-:W-:Y:S02]  /*1670*/  LOP3.LUT R54, R6, 0x94, RZ, 0xfc, !PT ;  /* 0x0000009406367812 */ /* 0x000fe400078efcff */
[----:B------:R-:W-:Y:S01]  /*1680*/  @!P1 IADD3 R20, -R20, RZ, RZ ;  /* 0x000000ff14149210 */ /* 0x000fe20007ffe1ff */
[----:B------:R-:W-:Y:S01]  /*1690*/  @!P2 IMAD.IADD R24, R24, 0x1, -R0 ;  /* 0x000000011818a824 */ /* 0x000fe200078e0a00 */
[----:B------:R-:W-:Y:S01]  /*16a0*/  LOP3.LUT R58, R6, 0xb4, RZ, 0xfc, !PT ;  /* 0x000000b4063a7812 */ /* 0x000fe200078efcff */
[----:B------:R-:W-:Y:S01]  /*16b0*/  IMAD R25, R0, R25, R27 ;  /* 0x0000001900197224 */ /* 0x000fe200078e021b */
[----:B------:R-:W-:Y:S01]  /*16c0*/  LOP3.LUT R60, R6, 0xb8, RZ, 0xfc, !PT ;  /* 0x000000b8063c7812 */ /* 0x000fe200078efcff */
[----:B------:R-:W-:Y:S01]  /*16d0*/  IMAD.HI.U32 R27, R5, R30, RZ ;  /* 0x0000001e051b7227 */ /* 0x000fe200078e00ff */
[----:B------:R-:W-:-:S02]  /*16e0*/  ISETP.GT.U32.AND P0, PT, R0, R24, PT ;  /* 0x000000180000720c */ /* 0x000fc40003f04070 */
[----:B------:R-:W-:Y:S01]  /*16f0*/  @!P3 IADD3 R22, R22, -R0, RZ ;  /* 0x800000001616b210 */ /* 0x000fe20007ffe0ff */
[----:B------:R-:W-:Y:S01]  /*1700*/  @!P4 IMAD.IADD R23, R23, 0x1, -R0 ;  /* 0x000000011717c824 */ /* 0x000fe200078e0a00 */
[----:B------:R-:W-:Y:S01]  /*1710*/  ISETP.GE.AND P3, PT, R29, RZ, PT ;  /* 0x000000ff1d00720c */ /* 0x000fe20003f66270 */
[----:B------:R-:W-:Y:S01]  /*1720*/  IMAD.MOV R29, RZ, RZ, -R26 ;  /* 0x000000ffff1d7224 */ /* 0x000fe200078e0a1a */
[C---:B------:R-:W-:Y:S01]  /*1730*/  ISETP.GT.U32.AND P1, PT, R0.reuse, R25, PT ;  /* 0x000000190000720c */ /* 0x040fe20003f24070 */
[----:B------:R-:W-:Y:S01]  /*1740*/  IMAD.MOV R27, RZ, RZ, -R27 ;  /* 0x000000ffff1b7224 */ /* 0x000fe200078e0a1b */
[C---:B------:R-:W-:Y:S01]  /*1750*/  ISETP.GT.U32.AND P2, PT, R0.reuse, R23, PT ;  /* 0x000000170000720c */ /* 0x040fe20003f44070 */
[----:B------:R-:W-:Y:S01]  /*1760*/  IMAD R26, R0, R29, R28 ;  /* 0x0000001d001a7224 */ /* 0x000fe200078e021c */
[----:B------:R-:W-:Y:S01]  /*1770*/  LOP3.LUT R29, R6, 0x50, RZ, 0xfc, !PT ;  /* 0x00000050061d7812 */ /* 0x000fe200078efcff */
[----:B------:R-:W-:Y:S01]  /*1780*/  IMAD R27, R0, R27, R30 ;  /* 0x0000001b001b7224 */ /* 0x000fe200078e021e */
[----:B------:R-:W-:Y:S01]  /*1790*/  ISETP.GE.AND P4, PT, R31, RZ, PT ;  /* 0x000000ff1f00720c */ /* 0x000fe20003f86270 */
[----:B------:R-:W-:Y:S01]  /*17a0*/  @!P0 IMAD.IADD R24, R24, 0x1, -R0 ;  /* 0x0000000118188824 */ /* 0x000fe200078e0a00 */
[----:B------:R-:W-:Y:S01]  /*17b0*/  ISETP.GT.U32.AND P0, PT, R0, R26, PT ;  /* 0x0000001a0000720c */ /* 0x000fe20003f04070 */
[----:B------:R-:W-:Y:S01]  /*17c0*/  @!P5 IMAD.MOV R22, RZ, RZ, -R22 ;  /* 0x000000ffff16d224 */ /* 0x000fe200078e0a16 */
[----:B------:R-:W-:Y:S01]  /*17d0*/  IABS R28, R29 ;  /* 0x0000001d001c7213 */ /* 0x000fe20000000000 */
[----:B------:R-:W-:Y:S01]  /*17e0*/  @!P6 IMAD.MOV R21, RZ, RZ, -R21 ;  /* 0x000000ffff15e224 */ /* 0x000fe200078e0a15 */
[----:B------:R-:W-:-:S02]  /*17f0*/  ISETP.GE.AND P5, PT, R33, RZ, PT ;  /* 0x000000ff2100720c */ /* 0x000fc40003fa6270 */
[----:B------:R-:W-:Y:S01]  /*1800*/  @!P1 IADD3 R25, R25, -R0, RZ ;  /* 0x8000000019199210 */ /* 0x000fe20007ffe0ff */
[----:B------:R-:W-:Y:S01]  /*1810*/  @!P2 IMAD.IADD R23, R23, 0x1, -R0 ;  /* 0x000000011717a824 */ /* 0x000fe200078e0a00 */
[----:B------:R-:W-:Y:S01]  /*1820*/  ISETP.GE.AND P2, PT, R34, RZ, PT ;  /* 0x000000ff2200720c */ /* 0x000fe20003f46270 */
[----:B------:R-:W-:Y:S01]  /*1830*/  IMAD.MOV.U32 R30, RZ, RZ, R28 ;  /* 0x000000ffff1e7224 */ /* 0x000fe200078e001c */
[C---:B------:R-:W-:Y:S01]  /*1840*/  ISETP.GT.U32.AND P1, PT, R0.reuse, R25, PT ;  /* 0x000000190000720c */ /* 0x040fe20003f24070 */
[----:B------:R-:W-:Y:S01]  /*1850*/  @!P3 IMAD.MOV R23, RZ, RZ, -R23 ;  /* 0x000000ffff17b224 */ /* 0x000fe200078e0a17 */
[----:B------:R-:W-:Y:S01]  /*1860*/  ISETP.GT.U32.AND P3, PT, R0, R27, PT ;  /* 0x0000001b0000720c */ /* 0x000fe20003f64070 */
[----:B------:R-:W-:Y:S01]  /*1870*/  @!P0 IMAD.IADD R26, R26, 0x1, -R0 ;  /* 0x000000011a1a8824 */ /* 0x000fe200078e0a00 */
[C---:B------:R-:W-:Y:S01]  /*1880*/  LOP3.LUT R33, R6.reuse, 0x54, RZ, 0xfc, !PT ;  /* 0x0000005406217812 */ /* 0x040fe200078efcff */
[----:B------:R-:W-:Y:S01]  /*1890*/  IMAD.HI.U32 R28, R5, R30, RZ ;  /* 0x0000001e051c7227 */ /* 0x000fe200078e00ff */
[----:B------:R-:W-:-:S02]  /*18a0*/  LOP3.LUT R34, R6, 0x58, RZ, 0xfc, !PT ;  /* 0x0000005806227812 */ /* 0x000fc400078efcff */
[----:B------:R-:W-:Y:S01]  /*18b0*/  ISETP.GT.U32.AND P0, PT, R0, R26, PT ;  /* 0x0000001a0000720c */ /* 0x000fe20003f04070 */
[----:B------:R-:W-:Y:S01]  /*18c0*/  IMAD.MOV R31, RZ, RZ, -R28 ;  /* 0x000000ffff1f7224 */ /* 0x000fe200078e0a1c */
[----:B------:R-:W-:Y:S01]  /*18d0*/  ISETP.GE.AND P6, PT, R32, RZ, PT ;  /* 0x000000ff2000720c */ /* 0x000fe20003fc6270 */
[----:B------:R-:W-:Y:S01]  /*18e0*/  @!P4 IMAD.MOV R24, RZ, RZ, -R24 ;  /* 0x000000ffff18c224 */ /* 0x000fe200078e0a18 */
[----:B------:R-:W-:Y:S01]  /*18f0*/  IABS R32, R33 ;  /* 0x0000002100207213 */ /* 0x000fe20000000000 */
[----:B------:R-:W-:Y:S01]  /*1900*/  IMAD R28, R0, R31, R30 ;  /* 0x0000001f001c7224 */ /* 0x000fe200078e021e */
[----:B------:R-:W-:Y:S01]  /*1910*/  @!P1 IADD3 R25, R25, -R0, RZ ;  /* 0x8000000019199210 */ /* 0x000fe20007ffe0ff */
[----:B------:R-:W-:Y:S01]  /*1920*/  @!P3 IMAD.IADD R27, R27, 0x1, -R0 ;  /* 0x000000011b1bb824 */ /* 0x000fe200078e0a00 */
[----:B------:R-:W-:Y:S02]  /*1930*/  ISETP.GE.AND P1, PT, R33, RZ, PT ;  /* 0x000000ff2100720c */ /* 0x000fe40003f26270 */
[----:B------:R-:W-:-:S02]  /*1940*/  IABS R33, R34 ;  /* 0x0000002200217213 */ /* 0x000fc40000000000 */
[----:B------:R-:W-:Y:S01]  /*1950*/  ISETP.GT.U32.AND P3, PT, R0, R27, PT ;  /* 0x0000001b0000720c */ /* 0x000fe20003f64070 */
[----:B------:R-:W-:Y:S01]  /*1960*/  @!P0 IMAD.IADD R26, R26, 0x1, -R0 ;  /* 0x000000011a1a8824 */ /* 0x000fe200078e0a00 */
[----:B------:R-:W-:Y:S01]  /*1970*/  ISETP.GT.U32.AND P0, PT, R0, R28, PT ;  /* 0x0000001c0000720c */ /* 0x000fe20003f04070 */
[----:B------:R-:W-:Y:S01]  /*1980*/  IMAD.MOV.U32 R31, RZ, RZ, R33 ;  /* 0x000000ffff1f7224 */ /* 0x000fe200078e0021 */
[----:B------:R-:W-:Y:S01]  /*1990*/  ISETP.GE.AND P4, PT, R29, RZ, PT ;  /* 0x000000ff1d00720c */ /* 0x000fe20003f86270 */
[C---:B------:R-:W-:Y:S01]  /*19a0*/  IMAD.HI.U32 R29, R5.reuse, R32, RZ ;  /* 0x00000020051d7227 */ /* 0x040fe200078e00ff */
[----:B------:R-:W-:Y:S02]  /*19b0*/  IABS R63, R58 ;  /* 0x0000003a003f7213 */ /* 0x000fe40000000000 */
[----:B------:R-:W-:Y:S01]  /*19c0*/  IABS R65, R60 ;  /* 0x0000003c00417213 */ /* 0x000fe20000000000 */
[----:B------:R-:W-:Y:S01]  /*19d0*/  IMAD.HI.U32 R30, R5, R31, RZ ;  /* 0x0000001f051e7227 */ /* 0x000fe200078e00ff */
[----:B------:R-:W-:-:S02]  /*19e0*/  IADD3 R62, R64, 0x100, RZ ;  /* 0x00000100403e7810 */ /* 0x000fc40007ffe0ff */
[----:B------:R-:W-:Y:S01]  /*19f0*/  IABS R99, R64 ;  /* 0x0000004000637213 */ /* 0x000fe20000000000 */
[--C-:B------:R-:W-:Y:S01]  /*1a00*/  @!P3 IMAD.IADD R27, R27, 0x1, -R0.reuse ;  /* 0x000000011b1bb824 */ /* 0x100fe200078e0a00 */
[----:B------:R-:W-:Y:S01]  /*1a10*/  IADD3 R30, -R30, RZ, RZ ;  /* 0x000000ff1e1e7210 */ /* 0x000fe20007ffe1ff */
[----:B------:R-:W-:Y:S01]  /*1a20*/  @!P0 IMAD.IADD R28, R28, 0x1, -R0 ;  /* 0x000000011c1c8824 */ /* 0x000fe200078e0a00 */
[----:B------:R-:W-:Y:S01]  /*1a30*/  IABS R101, R62 ;  /* 0x0000003e00657213 */ /* 0x000fe20000000000 */
[----:B------:R-:W-:Y:S01]  /*1a40*/  IMAD.MOV R29, RZ, RZ, -R29 ;  /* 0x000000ffff1d7224 */ /* 0x000fe200078e0a1d */
[----:B------:R-:W-:Y:S01]  /*1a50*/  @!P2 IADD3 R27, -R27, RZ, RZ ;  /* 0x000000ff1b1ba210 */ /* 0x000fe20007ffe1ff */
[C---:B------:R-:W-:Y:S01]  /*1a60*/  IMAD R30, R0.reuse, R30, R31 ;  /* 0x0000001e001e7224 */ /* 0x040fe200078e021f */
[----:B------:R-:W-:Y:S01]  /*1a70*/  ISETP.GT.U32.AND P0, PT, R0, R28, PT ;  /* 0x0000001c0000720c */ /* 0x000fe20003f04070 */
[----:B------:R-:W-:Y:S01]  /*1a80*/  @!P6 IMAD.MOV R25, RZ, RZ, -R25 ;  /* 0x000000ffff19e224 */ /* 0x000fe200078e0a19 */
[----:B------:R-:W-:Y:S01]  /*1a90*/  ISETP.GE.AND P6, PT, R34, RZ, PT ;  /* 0x000000ff2200720c */ /* 0x000fe20003fc6270 */
[C---:B------:R-:W-:Y:S01]  /*1aa0*/  IMAD R29, R0.reuse, R29, R32 ;  /* 0x0000001d001d7224 */ /* 0x040fe200078e0220 */
[----:B------:R-:W-:Y:S01]  /*1ab0*/  ISETP.GT.U32.AND P2, PT, R0, R30, PT ;  /* 0x0000001e0000720c */ /* 0x000fe20003f44070 */
[----:B------:R-:W-:Y:S01]  /*1ac0*/  @!P5 IMAD.MOV R26, RZ, RZ, -R26 ;  /* 0x000000ffff1ad224 */ /* 0x000fe200078e0a1a */
[----:B------:R-:W-:Y:S01]  /*1ad0*/  LOP3.LUT R32, R6, 0x5c, RZ, 0xfc, !PT ;  /* 0x0000005c06207812 */ /* 0x000fe200078efcff */
[----:B------:R1:W-:Y:S01]  /*1ae0*/  STL [R1+0x9c0], R62 ;  /* 0x0009c03e01007387 */ /* 0x0003e20000100800 */
[----:B------:R-:W-:-:S02]  /*1af0*/  IABS R34, R37 ;  /* 0x0000002500227213 */ /* 0x000fc40000000000 */
[----:B------:R-:W-:Y:S02]  /*1b00*/  ISETP.GT.U32.AND P5, PT, R0, R29, PT ;  /* 0x0000001d0000720c */ /* 0x000fe40003fa4070 */
[----:B------:R-:W-:Y:S01]  /*1b10*/  ISETP.GE.AND P3, PT, R32, RZ, PT ;  /* 0x000000ff2000720c */ /* 0x000fe20003f66270 */
[----:B------:R-:W-:Y:S01]  /*1b20*/  @!P0 IMAD.IADD R28, R28, 0x1, -R0 ;  /* 0x000000011c1c8824 */ /* 0x000fe200078e0a00 */
[----:B------:R-:W-:Y:S01]  /*1b30*/  IABS R33, R32 ;  /* 0x0000002000217213 */ /* 0x000fe20000000000 */
[----:B------:R-:W-:Y:S01]  /*1b40*/  IMAD.HI.U32 R32, R5, R34, RZ ;  /* 0x0000002205207227 */ /* 0x000fe200078e00ff */
[----:B------:R-:W-:Y:S02]  /*1b50*/  ISETP.GE.AND P0, PT, R37, RZ, PT ;  /* 0x000000ff2500720c */ /* 0x000fe40003f06270 */
[----:B------:R-:W-:Y:S01]  /*1b60*/  IABS R37, R39 ;  /* 0x0000002700257213 */ /* 0x000fe20000000000 */
[----:B------:R-:W-:Y:S02]  /*1b70*/  IMAD.MOV R35, RZ, RZ, -R32 ;  /* 0x000000ffff237224 */ /* 0x000fe400078e0a20 */
[----:B------:R-:W-:-:S02]  /*1b80*/  @!P2 IMAD.IADD R30, R30, 0x1, -R0 ;  /* 0x000000011e1ea824 */ /* 0x000fc400078e0a00 */
[----:B------:R-:W-:-:S03]  /*1b90*/  IMAD.HI.U32 R31, R5, R33, RZ ;  /* 0x00000021051f7227 */ /* 0x000fc600078e00ff */
[C---:B------:R-:W-:Y:S01]  /*1ba0*/  ISETP.GT.U32.AND P2, PT, R0.reuse, R30, PT ;  /* 0x0000001e0000720c */ /* 0x040fe20003f44070 */
[C---:B------:R-:W-:Y:S02]  /*1bb0*/  IMAD R32, R0.reuse, R35, R34 ;  /* 0x0000002300207224 */ /* 0x040fe400078e0222 */
[----:B------:R-:W-:Y:S02]  /*1bc0*/  IMAD.MOV R31, RZ, RZ, -R31 ;  /* 0x000000ffff1f7224 */ /* 0x000fe400078e0a1f */
[----:B------:R-:W-:Y:S02]  /*1bd0*/  IMAD.MOV.U32 R35, RZ, RZ, R37 ;  /* 0x000000ffff237224 */ /* 0x000fe400078e0025 */
[----:B------:R-:W-:Y:S02]  /*1be0*/  @!P5 IMAD.IADD R29, R29, 0x1, -R0 ;  /* 0x000000011d1dd824 */ /* 0x000fe400078e0a00 */
[----:B------:R-:W-:Y:S01]  /*1bf0*/  @!P4 IMAD.MOV R28, RZ, RZ, -R28 ;  /* 0x000000ffff1cc224 */ /* 0x000fe200078e0a1c */
[C---:B------:R-:W-:Y:S01]  /*1c00*/  ISETP.GT.U32.AND P4, PT, R0.reuse, R32, PT ;  /* 0x000000200000720c */ /* 0x040fe20003f84070 */
[C---:B------:R-:W-:Y:S01]  /*1c10*/  IMAD R31, R0.reuse, R31, R33 ;  /* 0x0000001f001f7224 */ /* 0x040fe200078e0221 */
[----:B------:R-:W-:Y:S01]  /*1c20*/  ISETP.GT.U32.AND P5, PT, R0, R29, PT ;  /* 0x0000001d0000720c */ /* 0x000fe20003fa4070 */
[----:B------:R-:W-:-:S04]  /*1c30*/  IMAD.HI.U32 R34, R5, R35, RZ ;  /* 0x0000002305227227 */ /* 0x000fc800078e00ff */
[----:B------:R-:W-:-:S04]  /*1c40*/  IMAD.HI.U32 R33, R5, R36, RZ ;  /* 0x0000002405217227 */ /* 0x000fc800078e00ff */
[----:B------:R-:W-:Y:S01]  /*1c50*/  IMAD.MOV R34, RZ, RZ, -R34 ;  /* 0x000000ffff227224 */ /* 0x000fe200078e0a22 */
[----:B------:R-:W-:Y:S01]  /*1c60*/  IADD3 R33, -R33, RZ, RZ ;  /* 0x000000ff21217210 */ /* 0x000fe20007ffe1ff */
[----:B------:R-:W-:Y:S01]  /*1c70*/  @!P2 IMAD.IADD R30, R30, 0x1, -R0 ;  /* 0x000000011e1ea824 */ /* 0x000fe200078e0a00 */
[----:B------:R-:W-:Y:S01]  /*1c80*/  @!P4 IADD3 R32, R32, -R0, RZ ;  /* 0x800000002020c210 */ /* 0x000fe20007ffe0ff */
[C---:B------:R-:W-:Y:S02]  /*1c90*/  IMAD R34, R0.reuse, R34, R35 ;  /* 0x0000002200227224 */ /* 0x040fe400078e0223 */
[C---:B------:R-:W-:Y:S01]  /*1ca0*/  IMAD R33, R0.reuse, R33, R36 ;  /* 0x0000002100217224 */ /* 0x040fe200078e0224 */
[----:B------:R-:W-:Y:S01]  /*1cb0*/  IABS R36, R41 ;  /* 0x0000002900247213 */ /* 0x000fe20000000000 */
[----:B------:R-:W-:Y:S01]  /*1cc0*/  @!P6 IMAD.MOV R30, RZ, RZ, -R30 ;  /* 0x000000ffff1ee224 */ /* 0x000fe200078e0a1e */
[C---:B------:R-:W-:Y:S01]  /*1cd0*/  ISETP.GT.U32.AND P6, PT, R0.reuse, R34, PT ;  /* 0x000000220000720c */ /* 0x040fe20003fc4070 */
[----:B------:R-:W-:Y:S01]  /*1ce0*/  @!P5 IMAD.IADD R29, R29, 0x1, -R0 ;  /* 0x000000011d1dd824 */ /* 0x000fe200078e0a00 */
[C---:B------:R-:W-:Y:S01]  /*1cf0*/  ISETP.GT.U32.AND P5, PT, R0.reuse, R31, PT ;  /* 0x0000001f0000720c */ /* 0x040fe20003fa4070 */
[----:B------:R-:W-:Y:S01]  /*1d00*/  IMAD.HI.U32 R35, R5, R36, RZ ;  /* 0x0000002405237227 */ /* 0x000fe200078e00ff */
[----:B------:R-:W-:-:S02]  /*1d10*/  ISETP.GT.U32.AND P4, PT, R0, R32, PT ;  /* 0x000000200000720c */ /* 0x000fc40003f84070 */
[----:B------:R-:W-:Y:S01]  /*1d20*/  ISETP.GT.U32.AND P2, PT, R0, R33, PT ;  /* 0x000000210000720c */ /* 0x000fe20003f44070 */
[----:B------:R-:W-:Y:S02]  /*1d30*/  IMAD.MOV R35, RZ, RZ, -R35 ;  /* 0x000000ffff237224 */ /* 0x000fe400078e0a23 */
[----:B------:R-:W-:-:S04]  /*1d40*/  IMAD.HI.U32 R37, R5, R40, RZ ;  /* 0x0000002805257227 */ /* 0x000fc800078e00ff */
[----:B------:R-:W-:Y:S02]  /*1d50*/  IMAD R35, R0, R35, R36 ;  /* 0x0000002300237224 */ /* 0x000fe400078e0224 */
[--C-:B------:R-:W-:Y:S02]  /*1d60*/  @!P6 IMAD.IADD R34, R34, 0x1, -R0.reuse ;  /* 0x000000012222e824 */ /* 0x100fe400078e0a00 */
[--C-:B------:R-:W-:Y:S02]  /*1d70*/  @!P5 IMAD.IADD R31, R31, 0x1, -R0.reuse ;  /* 0x000000011f1fd824 */ /* 0x100fe400078e0a00 */
[--C-:B------:R-:W-:Y:S01]  /*1d80*/  @!P4 IMAD.IADD R32, R32, 0x1, -R0.reuse ;  /* 0x000000012020c824 */ /* 0x100fe200078e0a00 */
[C---:B------:R-:W-:Y:S01]  /*1d90*/  ISETP.GT.U32.AND P4, PT, R0.reuse, R35, PT ;  /* 0x000000230000720c */ /* 0x040fe20003f84070 */
[----:B------:R-:W-:Y:S01]  /*1da0*/  IMAD.MOV R37, RZ, RZ, -R37 ;  /* 0x000000ffff257224 */ /* 0x000fe200078e0a25 */
[C---:B------:R-:W-:Y:S01]  /*1db0*/  ISETP.GT.U32.AND P6, PT, R0.reuse, R34, PT ;  /* 0x000000220000720c */ /* 0x040fe20003fc4070 */
[----:B------:R-:W-:Y:S01]  /*1dc0*/  @!P1 IMAD.MOV R29, RZ, RZ, -R29 ;  /* 0x000000ffff1d9224 */ /* 0x000fe200078e0a1d */
[----:B------:R-:W-:Y:S01]  /*1dd0*/  ISETP.GT.U32.AND P5, PT, R0, R31, PT ;  /* 0x0000001f0000720c */ /* 0x000fe20003fa4070 */
[----:B------:R-:W-:Y:S01]  /*1de0*/  @!P2 IMAD.IADD R33, R33, 0x1, -R0 ;  /* 0x000000012121a824 */ /* 0x000fe200078e0a00 */
[----:B------:R-:W-:Y:S01]  /*1df0*/  ISETP.GE.AND P1, PT, R38, RZ, PT ;  /* 0x000000ff2600720c */ /* 0x000fe20003f26270 */
[----:B------:R-:W-:Y:S01]  /*1e00*/  IMAD R37, R0, R37, R40 ;  /* 0x0000002500257224 */ /* 0x000fe200078e0228 */
[----:B------:R-:W-:-:S02]  /*1e10*/  IABS R38, R42 ;  /* 0x0000002a00267213 */ /* 0x000fc40000000000 */
[----:B------:R-:W-:Y:S02]  /*1e20*/  ISETP.GT.U32.AND P2, PT, R0, R33, PT ;  /* 0x000000210000720c */ /* 0x000fe40003f44070 */
[----:B------:R-:W-:Y:S01]  /*1e30*/  @!P0 IADD3 R32, -R32, RZ, RZ ;  /* 0x000000ff20208210 */ /* 0x000fe20007ffe1ff */
[--C-:B------:R-:W-:Y:S01]  /*1e40*/  @!P4 IMAD.IADD R35, R35, 0x1, -R0.reuse ;  /* 0x000000012323c824 */ /* 0x100fe200078e0a00 */
[----:B------:R-:W-:Y:S01]  /*1e50*/  ISETP.GE.AND P4, PT, R42, RZ, PT ;  /* 0x000000ff2a00720c */ /* 0x000fe20003f86270 */
[----:B------:R-:W-:Y:S01]  /*1e60*/  IMAD.HI.U32 R36, R5, R38, RZ ;  /* 0x0000002605247227 */ /* 0x000fe200078e00ff */
[----:B------:R-:W-:Y:S02]  /*1e70*/  IABS R42, R46 ;  /* 0x0000002e002a7213 */ /* 0x000fe40000000000 */
[----:B------:R-:W-:Y:S01]  /*1e80*/  ISETP.GT.U32.AND P0, PT, R0, R35, PT ;  /* 0x000000230000720c */ /* 0x000fe20003f04070 */
[--C-:B------:R-:W-:Y:S01]  /*1e90*/  @!P6 IMAD.IADD R34, R34, 0x1, -R0.reuse ;  /* 0x000000012222e824 */ /* 0x100fe200078e0a00 */
[----:B------:R-:W-:Y:S01]  /*1ea0*/  ISETP.GT.U32.AND P6, PT, R0, R37, PT ;  /* 0x000000250000720c */ /* 0x000fe20003fc4070 */
[--C-:B------:R-:W-:Y:S01]  /*1eb0*/  @!P5 IMAD.IADD R31, R31, 0x1, -R0.reuse ;  /* 0x000000011f1fd824 */ /* 0x100fe200078e0a00 */
[----:B------:R-:W-:Y:S01]  /*1ec0*/  ISETP.GE.AND P5, PT, R39, RZ, PT ;  /* 0x000000ff2700720c */ /* 0x000fe20003fa6270 */
[----:B------:R-:W-:Y:S01]  /*1ed0*/  @!P2 IMAD.IADD R33, R33, 0x1, -R0 ;  /* 0x000000012121a824 */ /* 0x000fe200078e0a00 */
[----:B------:R-:W-:Y:S01]  /*1ee0*/  IADD3 R39, -R36, RZ, RZ ;  /* 0x000000ff24277210 */ /* 0x000fe20007ffe1ff */
[----:B------:R-:W-:Y:S01]  /*1ef0*/  @!P3 IMAD.MOV R31, RZ, RZ, -R31 ;  /* 0x000000ffff1fb224 */ /* 0x000fe200078e0a1f */
[----:B------:R-:W-:Y:S01]  /*1f00*/  ISETP.GE.AND P3, PT, R41, RZ, PT ;  /* 0x000000ff2900720c */ /* 0x000fe20003f66270 */
[----:B------:R-:W-:Y:S01]  /*1f10*/  @!P1 IMAD.MOV R33, RZ, RZ, -R33 ;  /* 0x000000ffff219224 */ /* 0x000fe200078e0a21 */
[----:B------:R-:W-:Y:S01]  /*1f20*/  ISETP.GE.AND P1, PT, R43, RZ, PT ;  /* 0x000000ff2b00720c */ /* 0x000fe20003f26270 */
[----:B------:R-:W-:Y:S01]  /*1f30*/  IMAD R36, R0, R39, R38 ;  /* 0x0000002700247224 */ /* 0x000fe200078e0226 */
[----:B------:R-:W-:Y:S01]  /*1f40*/  LOP3.LUT R39, R6, 0x78, RZ, 0xfc, !PT ;  /* 0x0000007806277812 */ /* 0x000fe200078efcff */
[----:B------:R-:W-:Y:S01]  /*1f50*/  @!P0 IMAD.IADD R35, R35, 0x1, -R0 ;  /* 0x0000000123238824 */ /* 0x000fe200078e0a00 */
[----:B------:R-:W-:-:S02]  /*1f60*/  IABS R43, R47 ;  /* 0x0000002f002b7213 */ /* 0x000fc40000000000 */
[----:B------:R-:W-:Y:S01]  /*1f70*/  @!P6 IADD3 R37, R37, -R0, RZ ;  /* 0x800000002525e210 */ /* 0x000fe20007ffe0ff */
[----:B------:R-:W-:Y:S01]  /*1f80*/  @!P5 IMAD.MOV R34, RZ, RZ, -R34 ;  /* 0x000000ffff22d224 */ /* 0x000fe200078e0a22 */
[C---:B------:R-:W-:Y:S02]  /*1f90*/  ISETP.GT.U32.AND P2, PT, R0.reuse, R36, PT ;  /* 0x000000240000720c */ /* 0x040fe40003f44070 */
[----:B------:R-:W-:Y:S01]  /*1fa0*/  IABS R40, R39 ;  /* 0x0000002700287213 */ /* 0x000fe20000000000 */
[----:B------:R-:W-:Y:S01]  /*1fb0*/  @!P3 IMAD.MOV R35, RZ, RZ, -R35 ;  /* 0x000000ffff23b224 */ /* 0x000fe200078e0a23 */
[----:B------:R-:W-:Y:S01]  /*1fc0*/  ISETP.GE.AND P0, PT, R39, RZ, PT ;  /* 0x000000ff2700720c */ /* 0x000fe20003f06270 */
[----:B------:R-:W-:Y:S01]  /*1fd0*/  IMAD.HI.U32 R39, R5, R42, RZ ;  /* 0x0000002a05277227 */ /* 0x000fe200078e00ff */
[----:B------:R-:W-:-:S03]  /*1fe0*/  ISETP.GT.U32.AND P6, PT, R0, R37, PT ;  /* 0x000000250000720c */ /* 0x000fc60003fc4070 */
[----:B------:R-:W-:Y:S02]  /*1ff0*/  IMAD.MOV R39, RZ, RZ, -R39 ;  /* 0x000000ffff277224 */ /* 0x000fe400078e0a27 */
[----:B------:R-:W-:-:S04]  /*2000*/  IMAD.HI.U32 R38, R5, R40, RZ ;  /* 0x0000002805267227 */ /* 0x000fc800078e00ff */
[----:B------:R-:W-:Y:S01]  /*2010*/  IMAD R39, R0, R39, R42 ;  /* 0x0000002700277224 */ /* 0x000fe200078e022a */
[----:B------:R-:W-:Y:S01]  /*2020*/  IABS R42, R50 ;  /* 0x00000032002a7213 */ /* 0x000fe20000000000 */
[--C-:B------:R-:W-:Y:S02]  /*2030*/  @!P2 IMAD.IADD R36, R36, 0x1, -R0.reuse ;  /* 0x000000012424a824 */ /* 0x100fe400078e0a00 */
[----:B------:R-:W-:Y:S01]  /*2040*/  @!P6 IMAD.IADD R37, R37, 0x1, -R0 ;  /* 0x000000012525e824 */ /* 0x000fe200078e0a00 */
[C---:B------:R-:W-:Y:S01]  /*2050*/  ISETP.GT.U32.AND P6, PT, R0.reuse, R39, PT ;  /* 0x000000270000720c */ /* 0x040fe20003fc4070 */
[----:B------:R-:W-:Y:S01]  /*2060*/  IMAD.MOV R41, RZ, RZ, -R38 ;  /* 0x000000ffff297224 */ /* 0x000fe200078e0a26 */
[C---:B------:R-:W-:Y:S01]  /*2070*/  ISETP.GT.U32.AND P2, PT, R0.reuse, R36, PT ;  /* 0x000000240000720c */ /* 0x040fe20003f44070 */
[----:B------:R-:W-:Y:S02]  /*2080*/  @!P1 IMAD.MOV R37, RZ, RZ, -R37 ;  /* 0x000000ffff259224 */ /* 0x000fe400078e0a25 */
[----:B------:R-:W-:-:S02]  /*2090*/  IMAD R38, R0, R41, R40 ;  /* 0x0000002900267224 */ /* 0x000fc400078e0228 */
[----:B------:R-:W-:-:S04]  /*20a0*/  IMAD.HI.U32 R41, R5, R44, RZ ;  /* 0x0000002c05297227 */ /* 0x000fc800078e00ff */
[----:B------:R-:W-:Y:S02]  /*20b0*/  IMAD.MOV R41, RZ, RZ, -R41 ;  /* 0x000000ffff297224 */ /* 0x000fe400078e0a29 */
[--C-:B------:R-:W-:Y:S02]  /*20c0*/  @!P6 IMAD.IADD R39, R39, 0x1, -R0.reuse ;  /* 0x000000012727e824 */ /* 0x100fe400078e0a00 */
[----:B------:R-:W-:Y:S01]  /*20d0*/  @!P2 IMAD.IADD R36, R36, 0x1, -R0 ;  /* 0x000000012424a824 */ /* 0x000fe200078e0a00 */
[C---:B------:R-:W-:Y:S01]  /*20e0*/  ISETP.GT.U32.AND P2, PT, R0.reuse, R38, PT ;  /* 0x000000260000720c */ /* 0x040fe20003f44070 */
[C---:B------:R-:W-:Y:S01]  /*20f0*/  IMAD R41, R0.reuse, R41, R44 ;  /* 0x0000002900297224 */ /* 0x040fe200078e022c */
[----:B------:R-:W-:Y:S01]  /*2100*/  ISETP.GT.U32.AND P5, PT, R0, R39, PT ;  /* 0x000000270000720c */ /* 0x000fe20003fa4070 */
[----:B------:R-:W-:Y:S01]  /*2110*/  IMAD.HI.U32 R40, R5, R43, RZ ;  /* 0x0000002b05287227 */ /* 0x000fe200078e00ff */
[----:B------:R-:W-:Y:S02]  /*2120*/  @!P4 IADD3 R36, -R36, RZ, RZ ;  /* 0x000000ff2424c210 */ /* 0x000fe40007ffe1ff */
[----:B------:R-:W-:Y:S01]  /*2130*/  ISETP.GT.U32.AND P1, PT, R0, R41, PT ;  /* 0x000000290000720c */ /* 0x000fe20003f24070 */
[----:B------:R-:W-:Y:S01]  /*2140*/  IMAD.MOV.U32 R44, RZ, RZ, R42 ;  /* 0x000000ffff2c7224 */ /* 0x000fe200078e002a */
[----:B------:R-:W-:Y:S01]  /*2150*/  ISETP.GE.AND P4, PT, R47, RZ, PT ;  /* 0x000000ff2f00720c */ /* 0x000fe20003f86270 */
[----:B------:R-:W-:Y:S01]  /*2160*/  IMAD.HI.U32 R42, R5, R45, RZ ;  /* 0x0000002d052a7227 */ /* 0x000fe200078e00ff */
[----:B------:R-:W-:-:S03]  /*2170*/  IABS R47, R54 ;  /* 0x00000036002f7213 */ /* 0x000fc60000000000 */
[----:B------:R-:W-:Y:S01]  /*2180*/  IMAD.MOV R40, RZ, RZ, -R40 ;  /* 0x000000ffff287224 */ /* 0x000fe200078e0a28 */
[----:B------:R-:W-:Y:S01]  /*2190*/  @!P2 IADD3 R38, R38, -R0, RZ ;  /* 0x800000002626a210 */ /* 0x000fe20007ffe0ff */
[----:B------:R-:W-:Y:S01]  /*21a0*/  IMAD.MOV R42, RZ, RZ, -R42 ;  /* 0x000000ffff2a7224 */ /* 0x000fe200078e0a2a */
[----:B------:R-:W-:Y:S01]  /*21b0*/  ISETP.GE.AND P2, PT, R46, RZ, PT ;  /* 0x000000ff2e00720c */ /* 0x000fe20003f46270 */
[C---:B------:R-:W-:Y:S01]  /*21c0*/  IMAD R40, R0.reuse, R40, R43 ;  /* 0x0000002800287224 */ /* 0x040fe200078e022b */
[C---:B------:R-:W-:Y:S01]  /*21d0*/  ISETP.GT.U32.AND P6, PT, R0.reuse, R38, PT ;  /* 0x000000260000720c */ /* 0x040fe20003fc4070 */
[C---:B------:R-:W-:Y:S01]  /*21e0*/  IMAD R42, R0.reuse, R42, R45 ;  /* 0x0000002a002a7224 */ /* 0x040fe200078e022d */
[----:B------:R-:W-:Y:S01]  /*21f0*/  IABS R45, R52 ;  /* 0x00000034002d7213 */ /* 0x000fe20000000000 */
[----:B------:R-:W-:Y:S01]  /*2200*/  @!P5 IMAD.IADD R39, R39, 0x1, -R0 ;  /* 0x000000012727d824 */ /* 0x000fe200078e0a00 */
[C---:B------:R-:W-:Y:S01]  /*2210*/  ISETP.GT.U32.AND P3, PT, R0.reuse, R40, PT ;  /* 0x000000280000720c */ /* 0x040fe20003f64070 */
[----:B------:R-:W-:Y:S01]  /*2220*/  IMAD.HI.U32 R43, R5, R44, RZ ;  /* 0x0000002c052b7227 */ /* 0x000fe200078e00ff */
[----:B------:R-:W-:-:S02]  /*2230*/  ISETP.GT.U32.AND P5, PT, R0, R42, PT ;  /* 0x0000002a0000720c */ /* 0x000fc40003fa4070 */
[----:B------:R-:W-:Y:S01]  /*2240*/  @!P1 IADD3 R41, R41, -R0, RZ ;  /* 0x8000000029299210 */ /* 0x000fe20007ffe0ff */
[----:B------:R-:W-:Y:S02]  /*2250*/  IMAD.MOV R43, RZ, RZ, -R43 ;  /* 0x000000ffff2b7224 */ /* 0x000fe400078e0a2b */
[----:B------:R-:W-:Y:S02]  /*2260*/  @!P2 IADD3 R39, -R39, RZ, RZ ;  /* 0x000000ff2727a210 */ /* 0x000fe40007ffe1ff */
[----:B------:R-:W-:Y:S01]  /*2270*/  @!P6 IMAD.IADD R38, R38, 0x1, -R0 ;  /* 0x000000012626e824 */ /* 0x000fe200078e0a00 */
[----:B------:R-:W-:Y:S01]  /*2280*/  ISETP.GE.AND P6, PT, R48, RZ, PT ;  /* 0x000000ff3000720c */ /* 0x000fe20003fc6270 */
[----:B------:R-:W-:Y:S02]  /*2290*/  IMAD R43, R0, R43, R44 ;  /* 0x0000002b002b7224 */ /* 0x000fe400078e022c */
[--C-:B------:R-:W-:Y:S01]  /*22a0*/  @!P3 IMAD.IADD R40, R40, 0x1, -R0.reuse ;  /* 0x000000012828b824 */ /* 0x100fe200078e0a00 */
[----:B------:R-:W-:Y:S01]  /*22b0*/  ISETP.GE.AND P3, PT, R49, RZ, PT ;  /* 0x000000ff3100720c */ /* 0x000fe20003f66270 */
[----:B------:R-:W-:Y:S01]  /*22c0*/  @!P5 IMAD.IADD R42, R42, 0x1, -R0 ;  /* 0x000000012a2ad824 */ /* 0x000fe200078e0a00 */
[----:B------:R-:W-:Y:S01]  /*22d0*/  ISETP.GT.U32.AND P5, PT, R0, R41, PT ;  /* 0x000000290000720c */ /* 0x000fe20003fa4070 */
[----:B------:R-:W-:Y:S01]  /*22e0*/  IMAD.HI.U32 R44, R5, R45, RZ ;  /* 0x0000002d052c7227 */ /* 0x000fe200078e00ff */
[----:B------:R-:W-:-:S02]  /*22f0*/  IABS R49, R55 ;  /* 0x0000003700317213 */ /* 0x000fc40000000000 */
[C---:B------:R-:W-:Y:S01]  /*2300*/  ISETP.GT.U32.AND P1, PT, R0.reuse, R40, PT ;  /* 0x000000280000720c */ /* 0x040fe20003f24070 */
[----:B------:R-:W-:Y:S01]  /*2310*/  @!P0 IMAD.MOV R38, RZ, RZ, -R38 ;  /* 0x000000ffff268224 */ /* 0x000fe200078e0a26 */
[----:B------:R-:W-:Y:S01]  /*2320*/  ISETP.GT.U32.AND P0, PT, R0, R42, PT ;  /* 0x0000002a0000720c */ /* 0x000fe20003f04070 */
[----:B------:R-:W-:Y:S02]  /*2330*/  IMAD.MOV R44, RZ, RZ, -R44 ;  /* 0x000000ffff2c7224 */ /* 0x000fe400078e0a2c */
[----:B------:R-:W-:-:S04]  /*2340*/  IMAD.HI.U32 R46, R5, R49, RZ ;  /* 0x00000031052e7227 */ /* 0x000fc800078e00ff */
[----:B------:R-:W-:Y:S02]  /*2350*/  IMAD R44, R0, R44, R45 ;  /* 0x0000002c002c7224 */ /* 0x000fe400078e022d */
[----:B------:R-:W-:Y:S02]  /*2360*/  IMAD.MOV R48, RZ, RZ, -R46 ;  /* 0x000000ffff307224 */ /* 0x000fe400078e0a2e */
[----:B------:R-:W-:Y:S02]  /*2370*/  IMAD.HI.U32 R46, R5, R51, RZ ;  /* 0x00000033052e7227 */ /* 0x000fe400078e00ff */
[----:B------:R-:W-:Y:S02]  /*2380*/  @!P0 IADD3 R42, R42, -R0, RZ ;  /* 0x800000002a2a8210 */ /* 0x000fe40007ffe0ff */
[----:B------:R-:W-:Y:S01]  /*2390*/  @!P5 IMAD.IADD R41, R41, 0x1, -R0 ;  /* 0x000000012929d824 */ /* 0x000fe200078e0a00 */
[C---:B------:R-:W-:Y:S01]  /*23a0*/  ISETP.GT.U32.AND P5, PT, R0.reuse, R44, PT ;  /* 0x0000002c0000720c */ /* 0x040fe20003fa4070 */
[----:B------:R-:W-:Y:S01]  /*23b0*/  IMAD R49, R0, R48, R49 ;  /* 0x0000003000317224 */ /* 0x000fe200078e0231 */
[----:B------:R-:W-:Y:S01]  /*23c0*/  LOP3.LUT R48, R6, 0xa0, RZ, 0xfc, !PT ;  /* 0x000000a006307812 */ /* 0x000fe200078efcff */
[----:B------:R-:W-:Y:S01]  /*23d0*/  IMAD.MOV R46, RZ, RZ, -R46 ;  /* 0x000000ffff2e7224 */ /* 0x000fe200078e0a2e */
[----:B------:R-:W-:Y:S01]  /*23e0*/  ISETP.GE.AND P0, PT, R50, RZ, PT ;  /* 0x000000ff3200720c */ /* 0x000fe20003f06270 */
[----:B------:R-:W-:Y:S01]  /*23f0*/  @!P6 IMAD.MOV R41, RZ, RZ, -R41 ;  /* 0x000000ffff29e224 */ /* 0x000fe200078e0a29 */
[C---:B------:R-:W-:Y:S01]  /*2400*/  ISETP.GT.U32.AND P6, PT, R0.reuse, R49, PT ;  /* 0x000000310000720c */ /* 0x040fe20003fc4070 */
[----:B------:R-:W-:Y:S01]  /*2410*/  IMAD R51, R0, R46, R51 ;  /* 0x0000002e00337224 */ /* 0x000fe200078e0233 */
[----:B------:R-:W-:Y:S01]  /*2420*/  IABS R53, R48 ;  /* 0x0000003000357213 */ /* 0x000fe20000000000 */
[----:B------:R-:W-:Y:S01]  /*2430*/  @!P3 IMAD.MOV R42, RZ, RZ, -R42 ;  /* 0x000000ffff2ab224 */ /* 0x000fe200078e0a2a */
[----:B------:R-:W-:Y:S01]  /*2440*/  LOP3.LUT R50, R6, 0xa4, RZ, 0xfc, !PT ;  /* 0x000000a406327812 */ /* 0x000fe200078efcff */
[--C-:B------:R-:W-:Y:S01]  /*2450*/  @!P1 IMAD.IADD R40, R40, 0x1, -R0.reuse ;  /* 0x0000000128289824 */ /* 0x100fe200078e0a00 */
[----:B------:R-:W-:Y:S01]  /*2460*/  ISETP.GT.U32.AND P3, PT, R0, R51, PT ;  /* 0x000000330000720c */ /* 0x000fe20003f64070 */
[----:B------:R-:W-:Y:S01]  /*2470*/  @!P5 IMAD.IADD R44, R44, 0x1, -R0 ;  /* 0x000000012c2cd824 */ /* 0x000fe200078e0a00 */
[----:B------:R-:W-:Y:S01]  /*2480*/  ISETP.GT.U32.AND P1, PT, R0, R43, PT ;  /* 0x0000002b0000720c */ /* 0x000fe20003f24070 */
[----:B------:R-:W-:-:S02]  /*2490*/  @!P4 IMAD.MOV R40, RZ, RZ, -R40 ;  /* 0x000000ffff28c224 */ /* 0x000fc400078e0a28 */
[----:B------:R-:W-:Y:S01]  /*24a0*/  IMAD.HI.U32 R45, R5, R47, RZ ;  /* 0x0000002f052d7227 */ /* 0x000fe200078e00ff */
[----:B------:R-:W-:-:S03]  /*24b0*/  ISETP.GT.U32.AND P4, PT, R0, R44, PT ;  /* 0x0000002c0000720c */ /* 0x000fc60003f84070 */
[--C-:B------:R-:W-:Y:S02]  /*24c0*/  @!P6 IMAD.IADD R49, R49, 0x1, -R0.reuse ;  /* 0x000000013131e824 */ /* 0x100fe400078e0a00 */
[----:B------:R-:W-:Y:S02]  /*24d0*/  IMAD.MOV R45, RZ, RZ, -R45 ;  /* 0x000000ffff2d7224 */ /* 0x000fe400078e0a2d */
[----:B------:R-:W-:Y:S01]  /*24e0*/  @!P3 IMAD.IADD R51, R51, 0x1, -R0 ;  /* 0x000000013333b824 */ /* 0x000fe200078e0a00 */
[----:B------:R-:W-:Y:S01]  /*24f0*/  ISETP.GT.U32.AND P3, PT, R0, R49, PT ;  /* 0x000000310000720c */ /* 0x000fe20003f64070 */
[----:B------:R-:W-:-:S04]  /*2500*/  IMAD.HI.U32 R46, R5, R53, RZ ;  /* 0x00000035052e7227 */ /* 0x000fc800078e00ff */
[----:B------:R-:W-:Y:S02]  /*2510*/  IMAD R45, R0, R45, R47 ;  /* 0x0000002d002d7224 */ /* 0x000fe400078e022f */
[----:B------:R-:W-:Y:S02]  /*2520*/  IMAD.MOV R47, RZ, RZ, -R46 ;  /* 0x000000ffff2f7224 */ /* 0x000fe400078e0a2e */
[--C-:B------:R-:W-:Y:S01]  /*2530*/  @!P4 IMAD.IADD R44, R44, 0x1, -R0.reuse ;  /* 0x000000012c2cc824 */ /* 0x100fe200078e0a00 */
[----:B------:R-:W-:Y:S01]  /*2540*/  ISETP.GE.AND P4, PT, R55, RZ, PT ;  /* 0x000000ff3700720c */ /* 0x000fe20003f86270 */
[--C-:B------:R-:W-:Y:S01]  /*2550*/  @!P1 IMAD.IADD R43, R43, 0x1, -R0.reuse ;  /* 0x000000012b2b9824 */ /* 0x100fe200078e0a00 */
[----:B------:R-:W-:Y:S01]  /*2560*/  IABS R55, R50 ;  /* 0x0000003200377213 */ /* 0x000fe20000000000 */
[C---:B------:R-:W-:Y:S01]  /*2570*/  IMAD R53, R0.reuse, R47, R53 ;  /* 0x0000002f00357224 */ /* 0x040fe200078e0235 */
[C---:B------:R-:W-:Y:S01]  /*2580*/  ISETP.GT.U32.AND P5, PT, R0.reuse, R45, PT ;  /* 0x0000002d0000720c */ /* 0x040fe20003fa4070 */
[----:B------:R-:W-:Y:S01]  /*2590*/  @!P3 IMAD.IADD R49, R49, 0x1, -R0 ;  /* 0x000000013131b824 */ /* 0x000fe200078e0a00 */
[C---:B------:R-:W-:Y:S01]  /*25a0*/  ISETP.GT.U32.AND P2, PT, R0.reuse, R43, PT ;  /* 0x0000002b0000720c */ /* 0x040fe20003f44070 */
[----:B------:R-:W-:Y:S01]  /*25b0*/  IMAD.HI.U32 R46, R5, R55, RZ ;  /* 0x00000037052e7227 */ /* 0x000fe200078e00ff */
[----:B------:R-:W-:-:S02]  /*25c0*/  ISETP.GT.U32.AND P3, PT, R0, R53, PT ;  /* 0x000000350000720c */ /* 0x000fc40003f64070 */
[----:B------:R-:W-:Y:S01]  /*25d0*/  ISETP.GE.AND P1, PT, R52, RZ, PT ;  /* 0x000000ff3400720c */ /* 0x000fe20003f26270 */
[----:B------:R-:W-:Y:S02]  /*25e0*/  IMAD.MOV R46, RZ, RZ, -R46 ;  /* 0x000000ffff2e7224 */ /* 0x000fe400078e0a2e */
[----:B------:R-:W-:Y:S02]  /*25f0*/  @!P4 IMAD.MOV R49, RZ, RZ, -R49 ;  /* 0x000000ffff31c224 */ /* 0x000fe400078e0a31 */
[----:B------:R-:W-:Y:S02]  /*2600*/  IMAD R55, R0, R46, R55 ;  /* 0x0000002e00377224 */ /* 0x000fe400078e0237 */
[----:B------:R-:W-:Y:S02]  /*2610*/  @!P5 IADD3 R45, R45, -R0, RZ ;  /* 0x800000002d2dd210 */ /* 0x000fe40007ffe0ff */
[--C-:B------:R-:W-:Y:S01]  /*2620*/  @!P2 IMAD.IADD R43, R43, 0x1, -R0.reuse ;  /* 0x000000012b2ba824 */ /* 0x100fe200078e0a00 */
[----:B------:R-:W-:Y:S01]  /*2630*/  ISETP.GE.AND P5, PT, R56, RZ, PT ;  /* 0x000000ff3800720c */ /* 0x000fe20003fa6270 */
[----:B------:R-:W-:Y:S01]  /*2640*/  @!P3 IMAD.IADD R53, R53, 0x1, -R0 ;  /* 0x000000013535b824 */ /* 0x000fe200078e0a00 */
[----:B------:R-:W-:Y:S01]  /*2650*/  ISETP.GT.U32.AND P3, PT, R0, R55, PT ;  /* 0x000000370000720c */ /* 0x000fe20003f64070 */
[----:B------:R-:W-:Y:S01]  /*2660*/  @!P1 IMAD.MOV R44, RZ, RZ, -R44 ;  /* 0x000000ffff2c9224 */ /* 0x000fe200078e0a2c */
[----:B------:R-:W-:Y:S01]  /*2670*/  ISETP.GE.AND P1, PT, R48, RZ, PT ;  /* 0x000000ff3000720c */ /* 0x000fe20003f26270 */
[----:B------:R-:W-:Y:S01]  /*2680*/  @!P0 IMAD.MOV R43, RZ, RZ, -R43 ;  /* 0x000000ffff2b8224 */ /* 0x000fe200078e0a2b */
[----:B------:R-:W-:-:S02]  /*2690*/  ISETP.GT.U32.AND P6, PT, R0, R45, PT ;  /* 0x0000002d0000720c */ /* 0x000fc40003fc4070 */
[----:B------:R-:W-:Y:S02]  /*26a0*/  LOP3.LUT R48, R6, 0xa8, RZ, 0xfc, !PT ;  /* 0x000000a806307812 */ /* 0x000fe400078efcff */
[----:B------:R-:W-:Y:S02]  /*26b0*/  ISETP.GT.U32.AND P0, PT, R0, R51, PT ;  /* 0x000000330000720c */ /* 0x000fe40003f04070 */
[----:B------:R-:W-:Y:S02]  /*26c0*/  IABS R57, R48 ;  /* 0x0000003000397213 */ /* 0x000fe40000000000 */
[----:B------:R-:W-:Y:S01]  /*26d0*/  LOP3.LUT R56, R6, 0xb0, RZ, 0xfc, !PT ;  /* 0x000000b006387812 */ /* 0x000fe200078efcff */
[----:B------:R-:W-:Y:S01]  /*26e0*/  @!P3 IMAD.IADD R55, R55, 0x1, -R0 ;  /* 0x000000013737b824 */ /* 0x000fe200078e0a00 */
[----:B------:R-:W-:Y:S01]  /*26f0*/  ISETP.GE.AND P2, PT, R54, RZ, PT ;  /* 0x000000ff3600720c */ /* 0x000fe20003f46270 */
[----:B------:R-:W-:Y:S01]  /*2700*/  IMAD.HI.U32 R46, R5, R57, RZ ;  /* 0x00000039052e7227 */ /* 0x000fe200078e00ff */
[----:B------:R-:W-:-:S02]  /*2710*/  IABS R61, R56 ;  /* 0x00000038003d7213 */ /* 0x000fc40000000000 */
[----:B------:R-:W-:Y:S01]  /*2720*/  @!P6 IADD3 R45, R45, -R0, RZ ;  /* 0x800000002d2de210 */ /* 0x000fe20007ffe0ff */
[----:B------:R-:W-:Y:S01]  /*2730*/  IMAD.MOV R47, RZ, RZ, -R46 ;  /* 0x000000ffff2f7224 */ /* 0x000fe200078e0a2e */
[----:B------:R-:W-:Y:S01]  /*2740*/  LOP3.LUT R54, R6, 0xac, RZ, 0xfc, !PT ;  /* 0x000000ac06367812 */ /* 0x000fe200078efcff */
[----:B------:R-:W-:Y:S01]  /*2750*/  @!P0 IMAD.IADD R51, R51, 0x1, -R0 ;  /* 0x0000000133338824 */ /* 0x000fe200078e0a00 */
[----:B------:R-:W-:Y:S01]  /*2760*/  ISETP.GE.AND P0, PT, R48, RZ, PT ;  /* 0x000000ff3000720c */ /* 0x000fe20003f06270 */
[----:B------:R-:W-:Y:S01]  /*2770*/  IMAD.HI.U32 R48, R5, R61, RZ ;  /* 0x0000003d05307227 */ /* 0x000fe200078e00ff */
[----:B------:R-:W-:Y:S02]  /*2780*/  ISETP.GT.U32.AND P3, PT, R0, R55, PT ;  /* 0x000000370000720c */ /* 0x000fe40003f64070 */
[----:B------:R-:W-:Y:S01]  /*2790*/  ISETP.GE.AND P6, PT, R50, RZ, PT ;  /* 0x000000ff3200720c */ /* 0x000fe20003fc6270 */
[C---:B------:R-:W-:Y:S01]  /*27a0*/  IMAD R57, R0.reuse, R47, R57 ;  /* 0x0000002f00397224 */ /* 0x040fe200078e0239 */
[----:B------:R-:W-:Y:S01]  /*27b0*/  IABS R50, R54 ;  /* 0x0000003600327213 */ /* 0x000fe20000000000 */
[----:B------:R-:W-:Y:S01]  /*27c0*/  IMAD.MOV.U32 R47, RZ, RZ, R45 ;  /* 0x000000ffff2f7224 */ /* 0x000fe200078e002d */
[----:B------:R-:W-:Y:S01]  /*27d0*/  @!P5 IADD3 R51, -R51, RZ, RZ ;  /* 0x000000ff3333d210 */ /* 0x000fe20007ffe1ff */
[----:B------:R-:W-:Y:S01]  /*27e0*/  IMAD.MOV R52, RZ, RZ, -R48 ;  /* 0x000000ffff347224 */ /* 0x000fe200078e0a30 */
[----:B------:R-:W-:Y:S01]  /*27f0*/  ISETP.GT.U32.AND P4, PT, R0, R57, PT ;  /* 0x000000390000720c */ /* 0x000fe20003f84070 */
[----:B------:R-:W-:Y:S01]  /*2800*/  IMAD.HI.U32 R46, R5, R50, RZ ;  /* 0x00000032052e7227 */ /* 0x000fe200078e00ff */
[----:B------:R-:W-:-:S02]  /*2810*/  ISETP.GE.AND P5, PT, R54, RZ, PT ;  /* 0x000000ff3600720c */ /* 0x000fc40003fa6270 */
[----:B------:R-:W-:Y:S01]  /*2820*/  LOP3.LUT R54, R6, 0xc0, RZ, 0xfc, !PT ;  /* 0x000000c006367812 */ /* 0x000fe200078efcff */
[----:B------:R-:W-:Y:S01]  /*2830*/  @!P2 IMAD.MOV R47, RZ, RZ, -R47 ;  /* 0x000000ffff2fa224 */ /* 0x000fe200078e0a2f */
[C---:B------:R-:W-:Y:S01]  /*2840*/  ISETP.GT.U32.AND P2, PT, R0.reuse, R53, PT ;  /* 0x000000350000720c */ /* 0x040fe20003f44070 */
[----:B------:R-:W-:Y:S01]  /*2850*/  IMAD R61, R0, R52, R61 ;  /* 0x00000034003d7224 */ /* 0x000fe200078e023d */
[----:B------:R-:W-:Y:S01]  /*2860*/  IADD3 R59, -R46, RZ, RZ ;  /* 0x000000ff2e3b7210 */ /* 0x000fe20007ffe1ff */
[----:B------:R-:W-:Y:S01]  /*2870*/  @!P3 IMAD.IADD R55, R55, 0x1, -R0 ;  /* 0x000000013737b824 */ /* 0x000fe200078e0a00 */
[----:B------:R-:W-:Y:S01]  /*2880*/  LOP3.LUT R52, R6, 0xbc, RZ, 0xfc, !PT ;  /* 0x000000bc06347812 */ /* 0x000fe200078efcff */
[----:B------:R-:W-:Y:S01]  /*2890*/  IMAD.HI.U32 R46, R5, R63, RZ ;  /* 0x0000003f052e7227 */ /* 0x000fe200078e00ff */
[C---:B------:R-:W-:Y:S02]  /*28a0*/  ISETP.GT.U32.AND P3, PT, R0.reuse, R61, PT ;  /* 0x0000003d0000720c */ /* 0x040fe40003f64070 */
[----:B------:R-:W-:Y:S01]  /*28b0*/  IABS R67, R52 ;  /* 0x0000003400437213 */ /* 0x000fe20000000000 */
[----:B------:R-:W-:Y:S01]  /*28c0*/  IMAD R45, R0, R59, R50 ;  /* 0x0000003b002d7224 */ /* 0x000fe200078e0232 */
[----:B------:R-:W-:Y:S01]  /*28d0*/  IABS R69, R54 ;  /* 0x0000003600457213 */ /* 0x000fe20000000000 */
[----:B------:R-:W-:-:S02]  /*28e0*/  IMAD.MOV R46, RZ, RZ, -R46 ;  /* 0x000000ffff2e7224 */ /* 0x000fc400078e0a2e */
[--C-:B------:R-:W-:Y:S01]  /*28f0*/  @!P2 IMAD.IADD R53, R53, 0x1, -R0.reuse ;  /* 0x000000013535a824 */ /* 0x100fe200078e0a00 */
[----:B------:R-:W-:Y:S01]  /*2900*/  ISETP.GT.U32.AND P2, PT, R0, R45, PT ;  /* 0x0000002d0000720c */ /* 0x000fe20003f44070 */
[--C-:B------:R-:W-:Y:S01]  /*2910*/  @!P4 IMAD.IADD R57, R57, 0x1, -R0.reuse ;  /* 0x000000013939c824 */ /* 0x100fe200078e0a00 */
[----:B------:R-:W-:Y:S01]  /*2920*/  ISETP.GE.AND P4, PT, R56, RZ, PT ;  /* 0x000000ff3800720c */ /* 0x000fe20003f86270 */
[----:B------:R-:W-:Y:S01]  /*2930*/  IMAD R63, R0, R46, R63 ;  /* 0x0000002e003f7224 */ /* 0x000fe200078e023f */
[----:B------:R-:W-:Y:S01]  /*2940*/  LOP3.LUT R56, R6, 0xc4, RZ, 0xfc, !PT ;  /* 0x000000c406387812 */ /* 0x000fe200078efcff */
[----:B------:R-:W-:Y:S02]  /*2950*/  @!P3 IMAD.IADD R61, R61, 0x1, -R0 ;  /* 0x000000013d3db824 */ /* 0x000fe400078e0a00 */
[----:B------:R-:W-:Y:S01]  /*2960*/  @!P1 IMAD.MOV R53, RZ, RZ, -R53 ;  /* 0x000000ffff359224 */ /* 0x000fe200078e0a35 */
[----:B------:R-:W-:Y:S01]  /*2970*/  IABS R71, R56 ;  /* 0x0000003800477213 */ /* 0x000fe20000000000 */
[----:B------:R-:W-:Y:S01]  /*2980*/  IMAD.HI.U32 R46, R5, R67, RZ ;  /* 0x00000043052e7227 */ /* 0x000fe200078e00ff */
[----:B------:R-:W-:-:S03]  /*2990*/  ISETP.GT.U32.AND P1, PT, R0, R61, PT ;  /* 0x0000003d0000720c */ /* 0x000fc60003f24070 */
[----:B------:R-:W-:Y:S01]  /*29a0*/  @!P2 IADD3 R45, R45, -R0, RZ ;  /* 0x800000002d2da210 */ /* 0x000fe20007ffe0ff */
[----:B------:R-:W-:Y:S01]  /*29b0*/  @!P6 IMAD.MOV R55, RZ, RZ, -R55 ;  /* 0x000000ffff37e224 */ /* 0x000fe200078e0a37 */
[C---:B------:R-:W-:Y:S01]  /*29c0*/  ISETP.GT.U32.AND P2, PT, R0.reuse, R57, PT ;  /* 0x000000390000720c */ /* 0x040fe20003f44070 */
[----:B------:R-:W-:Y:S01]  /*29d0*/  IMAD.HI.U32 R48, R5, R65, RZ ;  /* 0x0000004105307227 */ /* 0x000fe200078e00ff */
[C---:B------:R-:W-:Y:S02]  /*29e0*/  ISETP.GT.U32.AND P6, PT, R0.reuse, R63, PT ;  /* 0x0000003f0000720c */ /* 0x040fe40003fc4070 */
[C---:B------:R-:W-:Y:S01]  /*29f0*/  ISETP.GT.U32.AND P3, PT, R0.reuse, R45, PT ;  /* 0x0000002d0000720c */ /* 0x040fe20003f64070 */
[----:B------:R-:W-:Y:S02]  /*2a00*/  IMAD.MOV R46, RZ, RZ, -R46 ;  /* 0x000000ffff2e7224 */ /* 0x000fe400078e0a2e */
[----:B------:R-:W-:Y:S02]  /*2a10*/  IMAD.MOV R48, RZ, RZ, -R48 ;  /* 0x000000ffff307224 */ /* 0x000fe400078e0a30 */
[----:B------:R-:W-:-:S02]  /*2a20*/  IMAD R67, R0, R46, R67 ;  /* 0x0000002e00437224 */ /* 0x000fc400078e0243 */
[C---:B------:R-:W-:Y:S02]  /*2a30*/  IMAD R65, R0.reuse, R48, R65 ;  /* 0x0000003000417224 */ /* 0x040fe400078e0241 */
[--C-:B------:R-:W-:Y:S01]  /*2a40*/  @!P1 IMAD.IADD R61, R61, 0x1, -R0.reuse ;  /* 0x000000013d3d9824 */ /* 0x100fe200078e0a00 */
[C---:B------:R-:W-:Y:S01]  /*2a50*/  ISETP.GT.U32.AND P1, PT, R0.reuse, R67, PT ;  /* 0x000000430000720c */ /* 0x040fe20003f24070 */
[--C-:B------:R-:W-:Y:S01]  /*2a60*/  @!P2 IMAD.IADD R57, R57, 0x1, -R0.reuse ;  /* 0x000000013939a824 */ /* 0x100fe200078e0a00 */
[----:B------:R-:W-:Y:S01]  /*2a70*/  ISETP.GT.U32.AND P2, PT, R0, R65, PT ;  /* 0x000000410000720c */ /* 0x000fe20003f44070 */
[----:B------:R-:W-:Y:S01]  /*2a80*/  @!P6 IMAD.IADD R63, R63, 0x1, -R0 ;  /* 0x000000013f3fe824 */ /* 0x000fe200078e0a00 */
[----:B------:R-:W-:Y:S01]  /*2a90*/  @!P3 IADD3 R45, R45, -R0, RZ ;  /* 0x800000002d2db210 */ /* 0x000fe20007ffe0ff */
[C---:B------:R-:W-:Y:S01]  /*2aa0*/  IMAD.HI.U32 R46, R5.reuse, R69, RZ ;  /* 0x00000045052e7227 */ /* 0x040fe200078e00ff */
[----:B------:R-:W-:Y:S02]  /*2ab0*/  ISETP.GE.AND P3, PT, R58, RZ, PT ;  /* 0x000000ff3a00720c */ /* 0x000fe40003f66270 */
[----:B------:R-:W-:Y:S01]  /*2ac0*/  ISETP.GT.U32.AND P6, PT, R0, R63, PT ;  /* 0x0000003f0000720c */ /* 0x000fe20003fc4070 */
[----:B------:R-:W-:Y:S01]  /*2ad0*/  IMAD.HI.U32 R48, R5, R71, RZ ;  /* 0x0000004705307227 */ /* 0x000fe200078e00ff */
[----:B------:R-:W-:-:S02]  /*2ae0*/  LOP3.LUT R58, R6, 0xc8, RZ, 0xfc, !PT ;  /* 0x000000c8063a7812 */ /* 0x000fc400078efcff */
[----:B------:R-:W-:Y:S01]  /*2af0*/  @!P4 IADD3 R61, -R61, RZ, RZ ;  /* 0x000000ff3d3dc210 */ /* 0x000fe20007ffe1ff */
[----:B------:R-:W-:Y:S01]  /*2b00*/  IMAD.MOV R46, RZ, RZ, -R46 ;  /* 0x000000ffff2e7224 */ /* 0x000fe200078e0a2e */
[----:B------:R-:W-:Y:S01]  /*2b10*/  IABS R50, R58 ;  /* 0x0000003a00327213 */ /* 0x000fe20000000000 */
[----:B------:R-:W-:Y:S02]  /*2b20*/  @!P1 IMAD.IADD R67, R67, 0x1, -R0 ;  /* 0x0000000143439824 */ /* 0x000fe400078e0a00 */
[----:B------:R-:W-:Y:S02]  /*2b30*/  IMAD.MOV R48, RZ, RZ, -R48 ;  /* 0x000000ffff307224 */ /* 0x000fe400078e0a30 */
[C---:B------:R-:W-:Y:S01]  /*2b40*/  IMAD R69, R0.reuse, R46, R69 ;  /* 0x0000002e00457224 */ /* 0x040fe200078e0245 */
[----:B------:R-:W-:Y:S01]  /*2b50*/  MOV R46, R50 ;  /* 0x00000032002e7202 */ /* 0x000fe20000000f00 */
[----:B------:R-:W-:Y:S01]  /*2b60*/  IMAD.MOV.U32 R59, RZ, RZ, R45 ;  /* 0x000000ffff3b7224 */ /* 0x000fe200078e002d */
[----:B------:R-:W-:Y:S01]  /*2b70*/  ISETP.GT.U32.AND P1, PT, R0, R67, PT ;  /* 0x000000430000720c */ /* 0x000fe20003f24070 */
[--C-:B------:R-:W-:Y:S01]  /*2b80*/  @!P2 IMAD.IADD R65, R65, 0x1, -R0.reuse ;  /* 0x000000014141a824 */ /* 0x100fe200078e0a00 */
[----:B------:R-:W-:Y:S01]  /*2b90*/  ISETP.GE.AND P2, PT, R60, RZ, PT ;  /* 0x000000ff3c00720c */ /* 0x000fe20003f46270 */
[----:B------:R-:W-:Y:S01]  /*2ba0*/  IMAD R71, R0, R48, R71 ;  /* 0x0000003000477224 */ /* 0x000fe200078e0247 */
[----:B------:R-:W-:Y:S01]  /*2bb0*/  LOP3.LUT R48, R6, 0xd0, RZ, 0xfc, !PT ;  /* 0x000000d006307812 */ /* 0x000fe200078efcff */
[----:B------:R-:W-:Y:S01]  /*2bc0*/  @!P5 IMAD.MOV R59, RZ, RZ, -R59 ;  /* 0x000000ffff3bd224 */ /* 0x000fe200078e0a3b */
[C---:B------:R-:W-:Y:S01]  /*2bd0*/  ISETP.GT.U32.AND P5, PT, R0.reuse, R69, PT ;  /* 0x000000450000720c */ /* 0x040fe20003fa4070 */
[----:B------:R-:W-:Y:S01]  /*2be0*/  @!P0 IMAD.MOV R57, RZ, RZ, -R57 ;  /* 0x000000ffff398224 */ /* 0x000fe200078e0a39 */
[----:B------:R-:W-:Y:S01]  /*2bf0*/  ISETP.GT.U32.AND P0, PT, R0, R65, PT ;  /* 0x000000410000720c */ /* 0x000fe20003f04070 */
[----:B------:R-:W-:Y:S01]  /*2c00*/  @!P6 IMAD.IADD R63, R63, 0x1, -R0 ;  /* 0x000000013f3fe824 */ /* 0x000fe200078e0a00 */
[----:B------:R-:W-:Y:S01]  /*2c10*/  ISETP.GE.AND P6, PT, R52, RZ, PT ;  /* 0x000000ff3400720c */ /* 0x000fe20003fc6270 */
[----:B------:R-:W-:Y:S01]  /*2c20*/  IMAD.HI.U32 R45, R5, R46, RZ ;  /* 0x0000002e052d7227 */ /* 0x000fe200078e00ff */
[----:B------:R-:W-:-:S02]  /*2c30*/  ISETP.GT.U32.AND P4, PT, R0, R71, PT ;  /* 0x000000470000720c */ /* 0x000fc40003f84070 */
[----:B------:R-:W-:Y:S01]  /*2c40*/  IABS R77, R48 ;  /* 0x00000030004d7213 */ /* 0x000fe20000000000 */
[----:B------:R-:W-:Y:S01]  /*2c50*/  IMAD.MOV R45, RZ, RZ, -R45 ;  /* 0x000000ffff2d7224 */ /* 0x000fe200078e0a2d */
[----:B------:R-:W-:Y:S01]  /*2c60*/  LOP3.LUT R50, R6, 0xd4, RZ, 0xfc, !PT ;  /* 0x000000d406327812 */ /* 0x000fe200078efcff */
[----:B------:R-:W-:Y:S01]  /*2c70*/  @!P1 IMAD.IADD R67, R67, 0x1, -R0 ;  /* 0x0000000143439824 */ /* 0x000fe200078e0a00 */
[----:B------:R-:W-:Y:S01]  /*2c80*/  ISETP.GE.AND P1, PT, R58, RZ, PT ;  /* 0x000000ff3a00720c */ /* 0x000fe20003f26270 */
[----:B------:R-:W-:Y:S01]  /*2c90*/  IMAD R45, R0, R45, R46 ;  /* 0x0000002d002d7224 */ /* 0x000fe200078e022e */
[----:B------:R-:W-:Y:S01]  /*2ca0*/  LOP3.LUT R46, R6, 0xcc, RZ, 0xfc, !PT ;  /* 0x000000cc062e7812 */ /* 0x000fe200078efcff */
[--C-:B------:R-:W-:Y:S01]  /*2cb0*/  @!P5 IMAD.IADD R69, R69, 0x1, -R0.reuse ;  /* 0x000000014545d824 */ /* 0x100fe200078e0a00 */
[----:B------:R-:W-:Y:S01]  /*2cc0*/  IABS R79, R50 ;  /* 0x00000032004f7213 */ /* 0x000fe20000000000 */
[----:B------:R-:W-:Y:S01]  /*2cd0*/  @!P0 IMAD.IADD R65, R65, 0x1, -R0 ;  /* 0x0000000141418824 */ /* 0x000fe200078e0a00 */
[----:B------:R-:W-:Y:S01]  /*2ce0*/  IABS R75, R46 ;  /* 0x0000002e004b7213 */ /* 0x000fe20000000000 */
[----:B------:R-:W-:Y:S01]  /*2cf0*/  @!P6 IMAD.MOV R67, RZ, RZ, -R67 ;  /* 0x000000ffff43e224 */ /* 0x000fe200078e0a43 */
[----:B------:R-:W-:Y:S01]  /*2d00*/  @!P4 IADD3 R71, R71, -R0, RZ ;  /* 0x800000004747c210 */ /* 0x000fe20007ffe0ff */
[----:B------:R-:W-:Y:S01]  /*2d10*/  @!P2 IMAD.MOV R65, RZ, RZ, -R65 ;  /* 0x000000ffff41a224 */ /* 0x000fe200078e0a41 */
[C---:B------:R-:W-:Y:S01]  /*2d20*/  ISETP.GT.U32.AND P6, PT, R0.reuse, R45, PT ;  /* 0x0000002d0000720c */ /* 0x040fe20003fc4070 */
[----:B------:R-:W-:Y:S01]  /*2d30*/  @!P3 IMAD.MOV R63, RZ, RZ, -R63 ;  /* 0x000000ffff3fb224 */ /* 0x000fe200078e0a3f */
[----:B------:R-:W-:-:S02]  /*2d40*/  ISETP.GT.U32.AND P5, PT, R0, R69, PT ;  /* 0x000000450000720c */ /* 0x000fc40003fa4070 */
[----:B------:R-:W-:Y:S02]  /*2d50*/  ISETP.GT.U32.AND P2, PT, R0, R71, PT ;  /* 0x000000470000720c */ /* 0x000fe40003f44070 */
[----:B------:R-:W-:Y:S02]  /*2d60*/  ISETP.GE.AND P3, PT, R54, RZ, PT ;  /* 0x000000ff3600720c */ /* 0x000fe40003f66270 */
[----:B------:R-:W-:Y:S01]  /*2d70*/  ISETP.GE.AND P4, PT, R46, RZ, PT ;  /* 0x000000ff2e00720c */ /* 0x000fe20003f86270 */
[----:B------:R-:W-:Y:S01]  /*2d80*/  IMAD.HI.U32 R46, R5, R75, RZ ;  /* 0x0000004b052e7227 */ /* 0x000fe200078e00ff */
[----:B------:R-:W-:Y:S02]  /*2d90*/  LOP3.LUT R54, R6, 0xd8, RZ, 0xfc, !PT ;  /* 0x000000d806367812 */ /* 0x000fe400078efcff */
[----:B------:R-:W-:Y:S02]  /*2da0*/  ISETP.GE.AND P0, PT, R56, RZ, PT ;  /* 0x000000ff3800720c */ /* 0x000fe40003f06270 */
[----:B------:R-:W-:Y:S01]  /*2db0*/  @!P6 IADD3 R45, R45, -R0, RZ ;  /* 0x800000002d2de210 */ /* 0x000fe20007ffe0ff */
[--C-:B------:R-:W-:Y:S01]  /*2dc0*/  @!P5 IMAD.IADD R69, R69, 0x1, -R0.reuse ;  /* 0x000000014545d824 */ /* 0x100fe200078e0a00 */
[----:B------:R-:W-:Y:S01]  /*2dd0*/  ISETP.GE.AND P5, PT, R48, RZ, PT ;  /* 0x000000ff3000720c */ /* 0x000fe20003fa6270 */
[----:B------:R-:W-:Y:S01]  /*2de0*/  @!P2 IMAD.IADD R71, R71, 0x1, -R0 ;  /* 0x000000014747a824 */ /* 0x000fe200078e0a00 */
[----:B------:R-:W-:Y:S01]  /*2df0*/  ISETP.GT.U32.AND P6, PT, R0, R45, PT ;  /* 0x0000002d0000720c */ /* 0x000fe20003fc4070 */
[----:B------:R-:W-:Y:S01]  /*2e00*/  IMAD.HI.U32 R48, R5, R77, RZ ;  /* 0x0000004d05307227 */ /* 0x000fe200078e00ff */
[----:B------:R-:W-:-:S02]  /*2e10*/  ISETP.GE.AND P2, PT, R50, RZ, PT ;  /* 0x000000ff3200720c */ /* 0x000fc40003f46270 */
[----:B------:R-:W-:Y:S01]  /*2e20*/  IABS R81, R54 ;  /* 0x0000003600517213 */ /* 0x000fe20000000000 */
[----:B------:R-:W-:Y:S01]  /*2e30*/  IMAD.MOV R50, RZ, RZ, -R46 ;  /* 0x000000ffff327224 */ /* 0x000fe200078e0a2e */
[C---:B------:R-:W-:Y:S01]  /*2e40*/  LOP3.LUT R56, R6.reuse, 0xe8, RZ, 0xfc, !PT ;  /* 0x000000e806387812 */ /* 0x040fe200078efcff */
[----:B------:R-:W-:Y:S01]  /*2e50*/  IMAD.MOV R52, RZ, RZ, -R48 ;  /* 0x000000ffff347224 */ /* 0x000fe200078e0a30 */
[----:B------:R-:W-:Y:S01]  /*2e60*/  LOP3.LUT R58, R6, 0xec, RZ, 0xfc, !PT ;  /* 0x000000ec063a7812 */ /* 0x000fe200078efcff */
[C---:B------:R-:W-:Y:S01]  /*2e70*/  IMAD R75, R0.reuse, R50, R75 ;  /* 0x00000032004b7224 */ /* 0x040fe200078e024b */
[----:B------:R-:W-:Y:S01]  /*2e80*/  IABS R89, R56 ;  /* 0x0000003800597213 */ /* 0x000fe20000000000 */
[----:B------:R-:W-:Y:S01]  /*2e90*/  IMAD R77, R0, R52, R77 ;  /* 0x00000034004d7224 */ /* 0x000fe200078e024d */
[----:B------:R-:W-:Y:S01]  /*2ea0*/  LOP3.LUT R52, R6, 0xe0, RZ, 0xfc, !PT ;  /* 0x000000e006347812 */ /* 0x000fe200078efcff */
[----:B------:R-:W-:Y:S01]  /*2eb0*/  @!P3 IMAD.MOV R69, RZ, RZ, -R69 ;  /* 0x000000ffff45b224 */ /* 0x000fe200078e0a45 */
[----:B------:R-:W-:Y:S01]  /*2ec0*/  ISETP.GT.U32.AND P3, PT, R0, R75, PT ;  /* 0x0000004b0000720c */ /* 0x000fe20003f64070 */
[----:B------:R-:W-:Y:S01]  /*2ed0*/  IMAD.HI.U32 R46, R5, R79, RZ ;  /* 0x0000004f052e7227 */ /* 0x000fe200078e00ff */
[----:B------:R-:W-:-:S02]  /*2ee0*/  @!P6 IADD3 R45, R45, -R0, RZ ;  /* 0x800000002d2de210 */ /* 0x000fc40007ffe0ff */
[----:B------:R-:W-:Y:S01]  /*2ef0*/  ISETP.GT.U32.AND P6, PT, R0, R77, PT ;  /* 0x0000004d0000720c */ /* 0x000fe20003fc4070 */
[----:B------:R-:W-:Y:S01]  /*2f00*/  IMAD.MOV R46, RZ, RZ, -R46 ;  /* 0x000000ffff2e7224 */ /* 0x000fe200078e0a2e */
[----:B------:R-:W-:Y:S01]  /*2f10*/  IABS R85, R52 ;  /* 0x0000003400557213 */ /* 0x000fe20000000000 */
[----:B------:R-:W-:Y:S01]  /*2f20*/  IMAD.HI.U32 R48, R5, R81, RZ ;  /* 0x0000005105307227 */ /* 0x000fe200078e00ff */
[----:B------:R-:W-:Y:S02]  /*2f30*/  IABS R91, R58 ;  /* 0x0000003a005b7213 */ /* 0x000fe40000000000 */
[----:B------:R-:W-:Y:S01]  /*2f40*/  LOP3.LUT R60, R6, 0xf4, RZ, 0xfc, !PT ;  /* 0x000000f4063c7812 */ /* 0x000fe200078efcff */
[----:B------:R-:W-:Y:S01]  /*2f50*/  IMAD R79, R0, R46, R79 ;  /* 0x0000002e004f7224 */ /* 0x000fe200078e024f */
[----:B------:R-:W-:Y:S01]  /*2f60*/  LOP3.LUT R46, R6, 0xdc, RZ, 0xfc, !PT ;  /* 0x000000dc062e7812 */ /* 0x000fe200078efcff */
[----:B------:R-:W-:Y:S01]  /*2f70*/  @!P3 IMAD.IADD R75, R75, 0x1, -R0 ;  /* 0x000000014b4bb824 */ /* 0x000fe200078e0a00 */
[----:B------:R-:W-:Y:S01]  /*2f80*/  IABS R95, R60 ;  /* 0x0000003c005f7213 */ /* 0x000fe20000000000 */
[----:B------:R-:W-:Y:S01]  /*2f90*/  IMAD.MOV R48, RZ, RZ, -R48 ;  /* 0x000000ffff307224 */ /* 0x000fe200078e0a30 */
[----:B------:R-:W-:Y:S01]  /*2fa0*/  IABS R50, R46 ;  /* 0x0000002e00327213 */ /* 0x000fe20000000000 */
[----:B------:R-:W-:Y:S01]  /*2fb0*/  @!P6 IMAD.IADD R77, R77, 0x1, -R0 ;  /* 0x000000014d4de824 */ /* 0x000fe200078e0a00 */
[C---:B------:R-:W-:Y:S01]  /*2fc0*/  ISETP.GT.U32.AND P3, PT, R0.reuse, R75, PT ;  /* 0x0000004b0000720c */ /* 0x040fe20003f64070 */
[----:B------:R-:W-:-:S02]  /*2fd0*/  IMAD R81, R0, R48, R81 ;  /* 0x0000003000517224 */ /* 0x000fc400078e0251 */
[----:B------:R-:W-:Y:S01]  /*2fe0*/  IMAD.MOV.U32 R73, RZ, RZ, R45 ;  /* 0x000000ffff497224 */ /* 0x000fe200078e002d */
[----:B------:R-:W-:Y:S01]  /*2ff0*/  ISETP.GT.U32.AND P6, PT, R0, R77, PT ;  /* 0x0000004d0000720c */ /* 0x000fe20003fc4070 */
[----:B------:R-:W-:-:S04]  /*3000*/  IMAD.HI.U32 R45, R5, R50, RZ ;  /* 0x00000032052d7227 */ /* 0x000fc800078e00ff */
[----:B------:R-:W-:Y:S01]  /*3010*/  @!P1 IMAD.MOV R73, RZ, RZ, -R73 ;  /* 0x000000ffff499224 */ /* 0x000fe200078e0a49 */
[----:B------:R-:W-:Y:S01]  /*3020*/  ISETP.GE.AND P1, PT, R46, RZ, PT ;  /* 0x000000ff2e00720c */ /* 0x000fe20003f26270 */
[----:B------:R-:W-:Y:S01]  /*3030*/  IMAD.HI.U32 R46, R5, R85, RZ ;  /* 0x00000055052e7227 */ /* 0x000fe200078e00ff */
[----:B------:R-:W-:-:S03]  /*3040*/  IADD3 R45, -R45, RZ, RZ ;  /* 0x000000ff2d2d7210 */ /* 0x000fc60007ffe1ff */
[--C-:B------:R-:W-:Y:S01]  /*3050*/  @!P3 IMAD.IADD R75, R75, 0x1, -R0.reuse ;  /* 0x000000014b4bb824 */ /* 0x100fe200078e0a00 */
[C---:B------:R-:W-:Y:S01]  /*3060*/  ISETP.GT.U32.AND P3, PT, R0.reuse, R79, PT ;  /* 0x0000004f0000720c */ /* 0x040fe20003f64070 */
[----:B------:R-:W-:Y:S01]  /*3070*/  @!P6 IMAD.IADD R77, R77, 0x1, -R0 ;  /* 0x000000014d4de824 */ /* 0x000fe200078e0a00 */
[----:B------:R-:W-:Y:S01]  /*3080*/  ISETP.GT.U32.AND P6, PT, R0, R81, PT ;  /* 0x000000510000720c */ /* 0x000fe20003fc4070 */
[----:B------:R-:W-:Y:S01]  /*3090*/  @!P0 IMAD.MOV R71, RZ, RZ, -R71 ;  /* 0x000000ffff478224 */ /* 0x000fe200078e0a47 */
[----:B------:R-:W-:Y:S01]  /*30a0*/  ISETP.GE.AND P0, PT, R54, RZ, PT ;  /* 0x000000ff3600720c */ /* 0x000fe20003f06270 */
[----:B------:R-:W-:Y:S01]  /*30b0*/  IMAD.MOV R46, RZ, RZ, -R46 ;  /* 0x000000ffff2e7224 */ /* 0x000fe200078e0a2e */
[----:B------:R-:W-:Y:S01]  /*30c0*/  LOP3.LUT R54, R6, 0xe4, RZ, 0xfc, !PT ;  /* 0x000000e406367812 */ /* 0x000fe200078efcff */
[----:B------:R-:W-:Y:S01]  /*30d0*/  IMAD R45, R0, R45, R50 ;  /* 0x0000002d002d7224 */ /* 0x000fe200078e0232 */
[----:B------:R-:W-:Y:S01]  /*30e0*/  LOP3.LUT R50, R6, 0xf0, RZ, 0xfc, !PT ;  /* 0x000000f006327812 */ /* 0x000fe200078efcff */
[C---:B------:R-:W-:Y:S01]  /*30f0*/  IMAD R85, R0.reuse, R46, R85 ;  /* 0x0000002e00557224 */ /* 0x040fe200078e0255 */
[----:B------:R-:W-:Y:S01]  /*3100*/  IABS R87, R54 ;  /* 0x0000003600577213 */ /* 0x000fe20000000000 */
[----:B------:R-:W-:Y:S01]  /*3110*/  @!P4 IMAD.MOV R75, RZ, RZ, -R75 ;  /* 0x000000ffff4bc224 */ /* 0x000fe200078e0a4b */
[----:B------:R-:W-:Y:S01]  /*3120*/  IABS R93, R50 ;  /* 0x00000032005d7213 */ /* 0x000fe20000000000 */
[--C-:B------:R-:W-:Y:S01]  /*3130*/  @!P3 IMAD.IADD R79, R79, 0x1, -R0.reuse ;  /* 0x000000014f4fb824 */ /* 0x100fe200078e0a00 */
[C---:B------:R-:W-:Y:S01]  /*3140*/  ISETP.GT.U32.AND P3, PT, R0.reuse, R45, PT ;  /* 0x0000002d0000720c */ /* 0x040fe20003f64070 */
[----:B------:R-:W-:Y:S01]  /*3150*/  @!P6 IMAD.IADD R81, R81, 0x1, -R0 ;  /* 0x000000015151e824 */ /* 0x000fe200078e0a00 */
[----:B------:R-:W-:Y:S01]  /*3160*/  ISETP.GT.U32.AND P6, PT, R0, R85, PT ;  /* 0x000000550000720c */ /* 0x000fe20003fc4070 */
[----:B------:R-:W-:-:S03]  /*3170*/  IMAD.HI.U32 R48, R5, R87, RZ ;  /* 0x0000005705307227 */ /* 0x000fc600078e00ff */
[----:B------:R-:W-:Y:S01]  /*3180*/  ISETP.GT.U32.AND P4, PT, R0, R81, PT ;  /* 0x000000510000720c */ /* 0x000fe20003f84070 */
[----:B------:R-:W-:Y:S02]  /*3190*/  IMAD.MOV R48, RZ, RZ, -R48 ;  /* 0x000000ffff307224 */ /* 0x000fe400078e0a30 */
[----:B------:R-:W-:-:S04]  /*31a0*/  IMAD.HI.U32 R46, R5, R89, RZ ;  /* 0x00000059052e7227 */ /* 0x000fc800078e00ff */
[----:B------:R-:W-:Y:S02]  /*31b0*/  IMAD R87, R0, R48, R87 ;  /* 0x0000003000577224 */ /* 0x000fe400078e0257 */
[----:B------:R-:W-:-:S04]  /*31c0*/  IMAD.HI.U32 R48, R5, R91, RZ ;  /* 0x0000005b05307227 */ /* 0x000fc800078e00ff */
[----:B------:R-:W-:Y:S01]  /*31d0*/  @!P3 IMAD.IADD R45, R45, 0x1, -R0 ;  /* 0x000000012d2db824 */ /* 0x000fe200078e0a00 */
[----:B------:R-:W-:Y:S01]  /*31e0*/  ISETP.GT.U32.AND P3, PT, R0, R79, PT ;  /* 0x0000004f0000720c */ /* 0x000fe20003f64070 */
[----:B------:R-:W-:Y:S01]  /*31f0*/  IMAD.MOV R46, RZ, RZ, -R46 ;  /* 0x000000ffff2e7224 */ /* 0x000fe200078e0a2e */
[----:B------:R-:W-:Y:S01]  /*3200*/  IADD3 R48, -R48, RZ, RZ ;  /* 0x000000ff30307210 */ /* 0x000fe20007ffe1ff */
[----:B------:R-:W-:Y:S02]  /*3210*/  @!P6 IMAD.IADD R85, R85, 0x1, -R0 ;  /* 0x000000015555e824 */ /* 0x000fe400078e0a00 */
[C---:B------:R-:W-:Y:S02]  /*3220*/  IMAD R89, R0.reuse, R46, R89 ;  /* 0x0000002e00597224 */ /* 0x040fe400078e0259 */
[----:B------:R-:W-:Y:S01]  /*3230*/  @!P5 IMAD.MOV R77, RZ, RZ, -R77 ;  /* 0x000000ffff4dd224 */ /* 0x000fe200078e0a4d */
[C---:B------:R-:W-:Y:S01]  /*3240*/  ISETP.GT.U32.AND P5, PT, R0.reuse, R45, PT ;  /* 0x0000002d0000720c */ /* 0x040fe20003fa4070 */
[----:B------:R-:W-:Y:S01]  /*3250*/  IMAD.HI.U32 R46, R5, R93, RZ ;  /* 0x0000005d052e7227 */ /* 0x000fe200078e00ff */
[----:B------:R-:W-:-:S03]  /*3260*/  ISETP.GT.U32.AND P6, PT, R0, R85, PT ;  /* 0x000000550000720c */ /* 0x000fc60003fc4070 */
[----:B------:R-:W-:Y:S01]  /*3270*/  IMAD R91, R0, R48, R91 ;  /* 0x00000030005b7224 */ /* 0x000fe200078e025b */
[----:B------:R-:W-:Y:S01]  /*3280*/  LOP3.LUT R48, R6, 0xf8, RZ, 0xfc, !PT ;  /* 0x000000f806307812 */ /* 0x000fe200078efcff */
[--C-:B------:R-:W-:Y:S01]  /*3290*/  @!P4 IMAD.IADD R81, R81, 0x1, -R0.reuse ;  /* 0x000000015151c824 */ /* 0x100fe200078e0a00 */
[----:B------:R-:W-:Y:S01]  /*32a0*/  ISETP.GT.U32.AND P4, PT, R0, R89, PT ;  /* 0x000000590000720c */ /* 0x000fe20003f84070 */
[----:B------:R-:W-:Y:S01]  /*32b0*/  IMAD.HI.U32 R6, R5, R95, RZ ;  /* 0x0000005f05067227 */ /* 0x000fe200078e00ff */
[----:B------:R-:W-:Y:S02]  /*32c0*/  IADD3 R46, -R46, RZ, RZ ;  /* 0x000000ff2e2e7210 */ /* 0x000fe40007ffe1ff */
[----:B------:R-:W-:Y:S01]  /*32d0*/  IABS R97, R48 ;  /* 0x0000003000617213 */ /* 0x000fe20000000000 */
[----:B------:R-:W-:Y:S01]  /*32e0*/  @!P3 IMAD.IADD R79, R79, 0x1, -R0 ;  /* 0x000000014f4fb824 */ /* 0x000fe200078e0a00 */
[C---:B------:R-:W-:Y:S01]  /*32f0*/  ISETP.GT.U32.AND P3, PT, R0.reuse, R87, PT ;  /* 0x000000570000720c */ /* 0x040fe20003f64070 */
[----:B------:R-:W-:Y:S01]  /*3300*/  IMAD.MOV R6, RZ, RZ, -R6 ;  /* 0x000000ffff067224 */ /* 0x000fe200078e0a06 */
[----:B------:R-:W-:Y:S01]  /*3310*/  @!P6 IADD3 R85, R85, -R0, RZ ;  /* 0x800000005555e210 */ /* 0x000fe20007ffe0ff */
[----:B------:R-:W-:-:S02]  /*3320*/  IMAD R93, R0, R46, R93 ;  /* 0x0000002e005d7224 */ /* 0x000fc400078e025d */
[--C-:B------:R-:W-:Y:S01]  /*3330*/  @!P5 IMAD.IADD R45, R45, 0x1, -R0.reuse ;  /* 0x000000012d2dd824 */ /* 0x100fe200078e0a00 */
[C---:B------:R-:W-:Y:S01]  /*3340*/  ISETP.GT.U32.AND P5, PT, R0.reuse, R91, PT ;  /* 0x0000005b0000720c */ /* 0x040fe20003fa4070 */
[C---:B------:R-:W-:Y:S01]  /*3350*/  IMAD R95, R0.reuse, R6, R95 ;  /* 0x00000006005f7224 */ /* 0x040fe200078e025f */
[----:B------:R-:W-:Y:S01]  /*3360*/  ISETP.GT.U32.AND P6, PT, R0, R93, PT ;  /* 0x0000005d0000720c */ /* 0x000fe20003fc4070 */
[----:B------:R-:W-:Y:S01]  /*3370*/  @!P4 IMAD.IADD R89, R89, 0x1, -R0 ;  /* 0x000000015959c824 */ /* 0x000fe200078e0a00 */
[----:B------:R-:W-:Y:S01]  /*3380*/  IADD3 R6, R250, -0x1, RZ ;  /* 0xfffffffffa067810 */ /* 0x000fe20007ffe0ff */
[----:B------:R-:W-:Y:S01]  /*3390*/  IMAD.HI.U32 R5, R5, R97, RZ ;  /* 0x0000006105057227 */ /* 0x000fe200078e00ff */
[----:B------:R-:W-:-:S03]  /*33a0*/  ISETP.GT.U32.AND P4, PT, R0, R95, PT ;  /* 0x0000005f0000720c */ /* 0x000fc60003f84070 */
[--C-:B------:R-:W-:Y:S01]  /*33b0*/  @!P3 IMAD.IADD R87, R87, 0x1, -R0.reuse ;  /* 0x000000015757b824 */ /* 0x100fe200078e0a00 */
[----:B------:R-:W-:Y:S01]  /*33c0*/  ISETP.GE.AND P3, PT, R52, RZ, PT ;  /* 0x000000ff3400720c */ /* 0x000fe20003f66270 */
[----:B------:R-:W-:Y:S02]  /*33d0*/  IMAD.MOV.U32 R83, RZ, RZ, R45 ;  /* 0x000000ffff537224 */ /* 0x000fe400078e002d */
[--C-:B------:R-:W-:Y:S01]  /*33e0*/  @!P5 IMAD.IADD R91, R91, 0x1, -R0.reuse ;  /* 0x000000015b5bd824 */ /* 0x100fe200078e0a00 */
[----:B------:R-:W-:Y:S01]  /*33f0*/  ISETP.GE.AND P5, PT, R54, RZ, PT ;  /* 0x000000ff3600720c */ /* 0x000fe20003fa6270 */
[----:B------:R-:W-:Y:S02]  /*3400*/  IMAD.MOV R5, RZ, RZ, -R5 ;  /* 0x000000ffff057224 */ /* 0x000fe400078e0a05 */
[--C-:B------:R-:W-:Y:S01]  /*3410*/  @!P6 IMAD.IADD R93, R93, 0x1, -R0.reuse ;  /* 0x000000015d5de824 */ /* 0x100fe200078e0a00 */
[----:B------:R-:W-:Y:S01]  /*3420*/  ISETP.GE.AND P6, PT, R56, RZ, PT ;  /* 0x000000ff3800720c */ /* 0x000fe20003fc6270 */
[----:B------:R-:W-:-:S02]  /*3430*/  @!P4 IMAD.IADD R95, R95, 0x1, -R0 ;  /* 0x000000015f5fc824 */ /* 0x000fc400078e0a00 */
[----:B------:R-:W-:Y:S01]  /*3440*/  @!P1 IMAD.MOV R83, RZ, RZ, -R83 ;  /* 0x000000ffff539224 */ /* 0x000fe200078e0a53 */
[C---:B------:R-:W-:Y:S01]  /*3450*/  ISETP.GT.U32.AND P1, PT, R0.reuse, R91, PT ;  /* 0x0000005b0000720c */ /* 0x040fe20003f24070 */
[C---:B------:R-:W-:Y:S01]  /*3460*/  IMAD R97, R0.reuse, R5, R97 ;  /* 0x0000000500617224 */ /* 0x040fe200078e0261 */
[----:B------:R-:W-:Y:S01]  /*3470*/  ISETP.GT.U32.AND P4, PT, R0, R93, PT ;  /* 0x0000005d0000720c */ /* 0x000fe20003f84070 */
[----:B------:R-:W-:Y:S01]  /*3480*/  IMAD.HI.U32 R5, R8, R99, RZ ;  /* 0x0000006308057227 */ /* 0x000fe200078e00ff */
[----:B------:R-:W-:Y:S02]  /*3490*/  @!P3 IADD3 R85, -R85, RZ, RZ ;  /* 0x000000ff5555b210 */ /* 0x000fe40007ffe1ff */
[----:B------:R-:W-:Y:S01]  /*34a0*/  ISETP.GT.U32.AND P3, PT, R0, R95, PT ;  /* 0x0000005f0000720c */ /* 0x000fe20003f64070 */
[----:B------:R-:W-:-:S04]  /*34b0*/  IMAD.HI.U32 R8, R8, R101, RZ ;  /* 0x0000006508087227 */ /* 0x000fc800078e00ff */
[----:B------:R-:W-:Y:S02]  /*34c0*/  IMAD.MOV R5, RZ, RZ, -R5 ;  /* 0x000000ffff057224 */ /* 0x000fe400078e0a05 */
[----:B------:R-:W-:Y:S02]  /*34d0*/  IMAD.MOV R8, RZ, RZ, -R8 ;  /* 0x000000ffff087224 */ /* 0x000fe400078e0a08 */
[----:B------:R-:W-:Y:S01]  /*34e0*/  @!P2 IMAD.MOV R79, RZ, RZ, -R79 ;  /* 0x000000ffff4fa224 */ /* 0x000fe200078e0a4f */
[----:B------:R-:W-:Y:S01]  /*34f0*/  ISETP.GT.U32.AND P2, PT, R0, R87, PT ;  /* 0x000000570000720c */ /* 0x000fe20003f44070 */
[----:B------:R-:W-:Y:S01]  /*3500*/  IMAD R5, R2, R5, R99 ;  /* 0x0000000502057224 */ /* 0x000fe200078e0263 */
[----:B------:R-:W-:Y:S01]  /*3510*/  @!P4 IADD3 R93, R93, -R0, RZ ;  /* 0x800000005d5dc210 */ /* 0x000fe20007ffe0ff */
[----:B------:R-:W-:Y:S01]  /*3520*/  @!P0 IMAD.MOV R81, RZ, RZ, -R81 ;  /* 0x000000ffff518224 */ /* 0x000fe200078e0a51 */
[----:B------:R-:W-:Y:S01]  /*3530*/  ISETP.GT.U32.AND P0, PT, R0, R89, PT ;  /* 0x000000590000720c */ /* 0x000fe20003f04070 */
[----:B------:R-:W-:Y:S01]  /*3540*/  IMAD R45, R2, R8, R101 ;  /* 0x00000008022d7224 */ /* 0x000fe200078e0265 */
[----:B------:R-:W-:Y:S01]  /*3550*/  IADD3 R8, R250, -0x9, RZ ;  /* 0xfffffff7fa087810 */ /* 0x000fe20007ffe0ff */
[--C-:B------:R-:W-:Y:S01]  /*3560*/  @!P1 IMAD.IADD R91, R91, 0x1, -R0.reuse ;  /* 0x000000015b5b9824 */ /* 0x100fe200078e0a00 */
[C---:B------:R-:W-:Y:S01]  /*3570*/  ISETP.GT.U32.AND P1, PT, R2.reuse, R5, PT ;  /* 0x000000050200720c */ /* 0x040fe20003f24070 */
[----:B------:R-:W-:Y:S01]  /*3580*/  @!P3 IMAD.IADD R95, R95, 0x1, -R0 ;  /* 0x000000015f5fb824 */ /* 0x000fe200078e0a00 */
[----:B------:R-:W-:-:S02]  /*3590*/  ISETP.GT.U32.AND P4, PT, R2, R45, PT ;  /* 0x0000002d0200720c */ /* 0x000fc40003f84070 */
[----:B------:R-:W-:Y:S01]  /*35a0*/  ISETP.GE.AND P3, PT, R58, RZ, PT ;  /* 0x000000ff3a00720c */ /* 0x000fe20003f66270 */
[----:B------:R-:W-:Y:S01]  /*35b0*/  @!P2 IMAD.IADD R87, R87, 0x1, -R0 ;  /* 0x000000015757a824 */ /* 0x000fe200078e0a00 */
[----:B------:R-:W-:-:S03]  /*35c0*/  ISETP.GT.U32.AND P2, PT, R0, R97, PT ;  /* 0x000000610000720c */ /* 0x000fc60003f44070 */
[----:B------:R-:W-:Y:S01]  /*35d0*/  @!P0 IMAD.IADD R89, R89, 0x1, -R0 ;  /* 0x0000000159598824 */ /* 0x000fe200078e0a00 */
[----:B------:R-:W-:Y:S01]  /*35e0*/  ISETP.GE.U32.AND P0, PT, R6, 0x7fffffc0, PT ;  /* 0x7fffffc00600780c */ /* 0x000fe20003f06070 */
[----:B------:R-:W-:Y:S01]  /*35f0*/  @!P5 IMAD.MOV R87, RZ, RZ, -R87 ;  /* 0x000000ffff57d224 */ /* 0x000fe200078e0a57 */
[----:B------:R-:W-:Y:S01]  /*3600*/  IADD3 R6, R250, -0x5, RZ ;  /* 0xfffffffbfa067810 */ /* 0x000fe20007ffe0ff */
[----:B------:R-:W-:Y:S01]  /*3610*/  @!P1 IMAD.IADD R5, R5, 0x1, -R2 ;  /* 0x0000000105059824 */ /* 0x000fe200078e0a02 */
[----:B------:R-:W-:Y:S01]  /*3620*/  ISETP.GE.AND P1, PT, R48, RZ, PT ;  /* 0x000000ff3000720c */ /* 0x000fe20003f26270 */
[----:B------:R-:W-:Y:S01]  /*3630*/  @!P6 IMAD.MOV R89, RZ, RZ, -R89 ;  /* 0x000000ffff59e224 */ /* 0x000fe200078e0a59 */
[----:B------:R-:W-:Y:S01]  /*3640*/  @!P4 IADD3 R45, R45, -R2, RZ ;  /* 0x800000022d2dc210 */ /* 0x000fe20007ffe0ff */
[----:B------:R-:W-:Y:S01]  /*3650*/  @!P3 IMAD.MOV R91, RZ, RZ, -R91 ;  /* 0x000000ffff5bb224 */ /* 0x000fe200078e0a5b */
[----:B------:R-:W-:Y:S01]  /*3660*/  ISETP.GE.AND P6, PT, R60, RZ, PT ;  /* 0x000000ff3c00720c */ /* 0x000fe20003fc6270 */
[----:B------:R-:W-:Y:S01]  /*3670*/  @!P2 IMAD.IADD R97, R97, 0x1, -R0 ;  /* 0x000000016161a824 */ /* 0x000fe200078e0a00 */
[----:B------:R-:W-:-:S02]  /*3680*/  ISETP.GT.U32.AND P4, PT, R2, R5, PT ;  /* 0x000000050200720c */ /* 0x000fc40003f84070 */
[----:B------:R-:W-:Y:S02]  /*3690*/  ISETP.GT.U32.AND P3, PT, R2, R45, PT ;  /* 0x0000002d0200720c */ /* 0x000fe40003f64070 */
[----:B------:R-:W-:Y:S02]  /*36a0*/  ISETP.GE.AND P2, PT, R50, RZ, PT ;  /* 0x000000ff3200720c */ /* 0x000fe40003f46270 */
[----:B------:R-:W-:-:S05]  /*36b0*/  ISETP.GT.U32.AND P5, PT, R0, R97, PT ;  /* 0x000000610000720c */ /* 0x000fca0003fa4070 */
[----:B------:R-:W-:Y:S01]  /*36c0*/  @!P6 IMAD.MOV R95, RZ, RZ, -R95 ;  /* 0x000000ffff5fe224 */ /* 0x000fe200078e0a5f */
[----:B------:R-:W-:Y:S01]  /*36d0*/  ISETP.GE.AND P6, PT, R64, RZ, PT ;  /* 0x000000ff4000720c */ /* 0x000fe20003fc6270 */
[----:B------:R-:W-:Y:S02]  /*36e0*/  @!P4 IMAD.IADD R5, R5, 0x1, -R2 ;  /* 0x000000010505c824 */ /* 0x000fe400078e0a02 */
[----:B------:R-:W-:Y:S02]  /*36f0*/  @!P3 IADD3 R45, R45, -R2, RZ ;  /* 0x800000022d2db210 */ /* 0x000fe40007ffe0ff */
[----:B------:R-:W-:Y:S01]  /*3700*/  ISETP.NE.AND P3, PT, RZ, c[0x0][0x17c], PT ;  /* 0x00005f00ff007a0c */ /* 0x000fe20003f65270 */
[----:B------:R-:W-:Y:S01]  /*3710*/  @!P2 IMAD.MOV R93, RZ, RZ, -R93 ;  /* 0x000000ffff5da224 */ /* 0x000fe200078e0a5d */
[----:B------:R-:W-:Y:S01]  /*3720*/  LOP3.LUT R2, RZ, c[0x0][0x17c], RZ, 0x33, !PT ;  /* 0x00005f00ff027a12 */ /* 0x000fe200078e33ff */
[----:B------:R-:W-:Y:S01]  /*3730*/  @!P5 IMAD.IADD R97, R97, 0x1, -R0 ;  /* 0x000000016161d824 */ /* 0x000fe200078e0a00 */
[----:B------:R-:W-:-:S02]  /*3740*/  ISETP.GE.U32.AND P2, PT, R6, 0x7fffffbc, PT ;  /* 0x7fffffbc0600780c */ /* 0x000fc40003f46070 */
[C---:B------:R-:W-:Y:S01]  /*3750*/  SEL R10, R2.reuse, R13, !P3 ;  /* 0x0000000d020a7207 */ /* 0x040fe20005800000 */
[----:B------:R-:W-:Y:S01]  /*3760*/  @!P1 IMAD.MOV R97, RZ, RZ, -R97 ;  /* 0x000000ffff619224 */ /* 0x000fe200078e0a61 */
[C---:B------:R-:W-:Y:S01]  /*3770*/  SEL R13, R2.reuse, R16, !P3 ;  /* 0x00000010020d7207 */ /* 0x040fe20005800000 */
[----:B------:R-:W-:Y:S01]  /*3780*/  @!P6 IMAD.MOV R5, RZ, RZ, -R5 ;  /* 0x000000ffff05e224 */ /* 0x000fe200078e0a05 */
[----:B------:R-:W-:Y:S01]  /*3790*/  SEL R16, R2, R19, !P3 ;  /* 0x0000001302107207 */ /* 0x000fe20005800000 */
[----:B------:R-:W-:Y:S01]  /*37a0*/  IMAD R10, R10, c[0x0][0x190], RZ ;  /* 0x000064000a0a7a24 */ /* 0x000fe200078e02ff */
[----:B------:R-:W-:Y:S01]  /*37b0*/  SEL R19, R2, R22, !P3 ;  /* 0x0000001602137207 */ /* 0x000fe20005800000 */
[----:B------:R-:W-:Y:S01]  /*37c0*/  IMAD R13, R13, c[0x0][0x190], RZ ;  /* 0x000064000d0d7a24 */ /* 0x000fe200078e02ff */
[----:B------:R-:W-:Y:S01]  /*37d0*/  LOP3.LUT R6, R251, 0x3f, RZ, 0xc0, !PT ;  /* 0x0000003ffb067812 */ /* 0x000fe200078ec0ff */
[----:B------:R-:W-:Y:S01]  /*37e0*/  IMAD R16, R16, c[0x0][0x190], RZ ;  /* 0x0000640010107a24 */ /* 0x000fe200078e02ff */
[C---:B------:R-:W-:Y:S01]  /*37f0*/  SEL R22, R2.reuse, R25, !P3 ;  /* 0x0000001902167207 */ /* 0x040fe20005800000 */
[----:B------:R-:W-:Y:S01]  /*3800*/  IMAD R19, R19, c[0x0][0x190], RZ ;  /* 0x0000640013137a24 */ /* 0x000fe200078e02ff */
[----:B------:R-:W-:Y:S01]  /*3810*/  SEL R25, R2, R28, !P3 ;  /* 0x0000001c02197207 */ /* 0x000fe20005800000 */
[----:B------:R-:W-:Y:S01]  /*3820*/  IMAD R6, R6, c[0x0][0x18c], RZ ;  /* 0x0000630006067a24 */ /* 0x000fe200078e02ff */
[----:B------:R-:W-:Y:S01]  /*3830*/  SEL R28, R2, R31, !P3 ;  /* 0x0000001f021c7207 */ /* 0x000fe20005800000 */
[----:B------:R-:W-:Y:S01]  /*3840*/  IMAD R22, R22, c[0x0][0x190], RZ ;  /* 0x0000640016167a24 */ /* 0x000fe200078e02ff */
[----:B------:R-:W-:Y:S01]  /*3850*/  ISETP.GE.AND P6, PT, R62, RZ, PT ;  /* 0x000000ff3e00720c */ /* 0x000fe20003fc6270 */
[----:B------:R-:W-:Y:S01]  /*3860*/  IMAD R25, R25, c[0x0][0x190], RZ ;  /* 0x0000640019197a24 */ /* 0x000fe200078e02ff */
[----:B------:R-:W-:Y:S01]  /*3870*/  SEL R31, R2, R34, !P3 ;  /* 0x00000022021f7207 */ /* 0x000fe20005800000 */
[----:B------:R-:W-:Y:S01]  /*3880*/  IMAD R28, R28, c[0x0][0x190], RZ ;  /* 0x000064001c1c7a24 */ /* 0x000fe200078e02ff */
[----:B------:R-:W-:-:S02]  /*3890*/  IADD3 R0, R250, -0xd, RZ ;  /* 0xfffffff3fa007810 */ /* 0x000fc40007ffe0ff */
[C---:B------:R-:W-:Y:S01]  /*38a0*/  SEL R34, R2.reuse, R37, !P3 ;  /* 0x0000002502227207 */ /* 0x040fe20005800000 */
[----:B------:R-:W-:Y:S01]  /*38b0*/  IMAD R31, R31, c[0x0][0x190], RZ ;  /* 0x000064001f1f7a24 */ /* 0x000fe200078e02ff */
[C---:B------:R-:W-:Y:S02]  /*38c0*/  SEL R37, R2.reuse, R40, !P3 ;  /* 0x0000002802257207 */ /* 0x040fe40005800000 */
[----:B------:R-:W-:Y:S01]  /*38d0*/  SEL R40, R2, R43, !P3 ;  /* 0x0000002b02287207 */ /* 0x000fe20005800000 */
[----:B------:R-:W-:Y:S01]  /*38e0*/  IMAD R34, R34, c[0x0][0x190], RZ ;  /* 0x0000640022227a24 */ /* 0x000fe200078e02ff */
[----:B------:R-:W-:Y:S01]  /*38f0*/  ISETP.GE.U32.AND P5, PT, R8, 0x7fffffb8, PT ;  /* 0x7fffffb80800780c */ /* 0x000fe20003fa6070 */
[----:B------:R-:W-:Y:S01]  /*3900*/  @!P6 IMAD.MOV R45, RZ, RZ, -R45 ;  /* 0x000000ffff2de224 */ /* 0x000fe200078e0a2d */
[----:B------:R-:W-:Y:S01]  /*3910*/  SEL R43, R2, R49, !P3 ;  /* 0x00000031022b7207 */ /* 0x000fe20005800000 */
[----:B------:R-:W-:Y:S01]  /*3920*/  IMAD R37, R37, c[0x0][0x190], RZ ;  /* 0x0000640025257a24 */ /* 0x000fe200078e02ff */
[----:B------:R-:W-:Y:S01]  /*3930*/  ISETP.GE.U32.AND P4, PT, R0, 0x7fffffb4, PT ;  /* 0x7fffffb40000780c */ /* 0x000fe20003f86070 */
[----:B------:R-:W-:Y:S01]  /*3940*/  IMAD R40, R40, c[0x0][0x190], RZ ;  /* 0x0000640028287a24 */ /* 0x000fe200078e02ff */
[C---:B------:R-:W-:Y:S01]  /*3950*/  SEL R8, R2.reuse, R4, !P3 ;  /* 0x0000000402087207 */ /* 0x040fe20005800000 */
[----:B------:R-:W-:Y:S01]  /*3960*/  IMAD R43, R43, c[0x0][0x190], RZ ;  /* 0x000064002b2b7a24 */ /* 0x000fe200078e02ff */
[----:B------:R-:W-:-:S02]  /*3970*/  SEL R46, R2, R55, !P3 ;  /* 0x00000037022e7207 */ /* 0x000fc40005800000 */
[C---:B------:R-:W-:Y:S02]  /*3980*/  SEL R48, R2.reuse, R59, !P3 ;  /* 0x0000003b02307207 */ /* 0x040fe40005800000 */
[----:B------:R-:W-:Y:S01]  /*3990*/  SEL R49, R2, R61, !P3 ;  /* 0x0000003d02317207 */ /* 0x000fe20005800000 */
[----:B------:R-:W-:Y:S01]  /*39a0*/  IMAD R46, R46, c[0x0][0x190], RZ ;  /* 0x000064002e2e7a24 */ /* 0x000fe200078e02ff */
[----:B------:R-:W-:Y:S01]  /*39b0*/  SEL R50, R2, R63, !P3 ;  /* 0x0000003f02327207 */ /* 0x000fe20005800000 */
[----:B------:R-:W-:Y:S01]  /*39c0*/  IMAD R48, R48, c[0x0][0x190], RZ ;  /* 0x0000640030307a24 */ /* 0x000fe200078e02ff */
[----:B------:R-:W-:Y:S01]  /*39d0*/  SEL R52, R2, R67, !P3 ;  /* 0x0000004302347207 */ /* 0x000fe20005800000 */
[----:B------:R-:W-:Y:S01]  /*39e0*/  IMAD R49, R49, c[0x0][0x190], RZ ;  /* 0x0000640031317a24 */ /* 0x000fe200078e02ff */
[----:B------:R-:W-:Y:S01]  /*39f0*/  ISETP.NE.AND P1, PT, RZ, c[0x0][0x178], PT ;  /* 0x00005e00ff007a0c */ /* 0x000fe20003f25270 */
[----:B------:R-:W-:Y:S01]  /*3a00*/  IMAD R50, R50, c[0x0][0x190], RZ ;  /* 0x0000640032327a24 */ /* 0x000fe200078e02ff */
[----:B------:R-:W-:Y:S01]  /*3a10*/  LOP3.LUT R0, RZ, c[0x0][0x178], RZ, 0x33, !PT ;  /* 0x00005e00ff007a12 */ /* 0x000fe200078e33ff */
[----:B------:R-:W-:Y:S01]  /*3a20*/  IMAD R52, R52, c[0x0][0x190], RZ ;  /* 0x0000640034347a24 */ /* 0x000fe200078e02ff */
[----:B------:R-:W-:-:S02]  /*3a30*/  SEL R7, R2, R7, !P3 ;  /* 0x0000000702077207 */ /* 0x000fc40005800000 */
[C---:B------:R-:W-:Y:S02]  /*3a40*/  SEL R9, R2.reuse, R9, !P3 ;  /* 0x0000000902097207 */ /* 0x040fe40005800000 */
[C---:B------:R-:W-:Y:S02]  /*3a50*/  SEL R11, R2.reuse, R11, !P3 ;  /* 0x0000000b020b7207 */ /* 0x040fe40005800000 */
[C---:B------:R-:W-:Y:S02]  /*3a60*/  SEL R12, R2.reuse, R12, !P3 ;  /* 0x0000000c020c7207 */ /* 0x040fe40005800000 */
[C---:B------:R-:W-:Y:S02]  /*3a70*/  SEL R14, R2.reuse, R14, !P3 ;  /* 0x0000000e020e7207 */ /* 0x040fe40005800000 */
[C---:B------:R-:W-:Y:S02]  /*3a80*/  SEL R15, R2.reuse, R15, !P3 ;  /* 0x0000000f020f7207 */ /* 0x040fe40005800000 */
        /* <DEDUP_REMOVED lines=28> */
[C---:B------:R-:W-:Y:S01]  /*3c50*/  SEL R77, R2.reuse, R77, !P3 ;  /* 0x0000004d024d7207 */ /* 0x040fe20005800000 */
[----:B------:R-:W-:Y:S01]  /*3c60*/  IMAD R55, R55, c[0x0][0x190], RZ ;  /* 0x0000640037377a24 */ /* 0x000fe200078e02ff */
[----:B------:R-:W-:Y:S01]  /*3c70*/  SEL R58, R2, R79, !P3 ;  /* 0x0000004f023a7207 */ /* 0x000fe20005800000 */
[----:B------:R-:W-:Y:S01]  /*3c80*/  IMAD R56, R56, c[0x0][0x190], RZ ;  /* 0x0000640038387a24 */ /* 0x000fe200078e02ff */
[----:B------:R-:W-:-:S02]  /*3c90*/  SEL R59, R2, R81, !P3 ;  /* 0x00000051023b7207 */ /* 0x000fc40005800000 */
[----:B------:R-:W-:Y:S01]  /*3ca0*/  SEL R60, R2, R83, !P3 ;  /* 0x00000053023c7207 */ /* 0x000fe20005800000 */
[----:B------:R-:W-:Y:S01]  /*3cb0*/  IMAD R58, R58, c[0x0][0x190], RZ ;  /* 0x000064003a3a7a24 */ /* 0x000fe200078e02ff */
[C---:B------:R-:W-:Y:S01]  /*3cc0*/  SEL R61, R2.reuse, R85, !P3 ;  /* 0x00000055023d7207 */ /* 0x040fe20005800000 */
[----:B------:R-:W-:Y:S01]  /*3cd0*/  IMAD R59, R59, c[0x0][0x190], RZ ;  /* 0x000064003b3b7a24 */ /* 0x000fe200078e02ff */
[----:B-1----:R-:W-:Y:S01]  /*3ce0*/  SEL R62, R2, R87, !P3 ;  /* 0x00000057023e7207 */ /* 0x002fe20005800000 */
[----:B------:R-:W-:Y:S01]  /*3cf0*/  IMAD R60, R60, c[0x0][0x190], RZ ;  /* 0x000064003c3c7a24 */ /* 0x000fe200078e02ff */
[C---:B------:R-:W-:Y:S01]  /*3d00*/  SEL R63, R2.reuse, R89, !P3 ;  /* 0x00000059023f7207 */ /* 0x040fe20005800000 */
[----:B------:R-:W-:Y:S01]  /*3d10*/  IMAD R61, R61, c[0x0][0x190], RZ ;  /* 0x000064003d3d7a24 */ /* 0x000fe200078e02ff */
[----:B------:R-:W-:Y:S01]  /*3d20*/  SEL R64, R2, R91, !P3 ;  /* 0x0000005b02407207 */ /* 0x000fe20005800000 */
[----:B------:R-:W-:Y:S01]  /*3d30*/  IMAD R62, R62, c[0x0][0x190], RZ ;  /* 0x000064003e3e7a24 */ /* 0x000fe200078e02ff */
[C---:B------:R-:W-:Y:S01]  /*3d40*/  SEL R93, R2.reuse, R93, !P3 ;  /* 0x0000005d025d7207 */ /* 0x040fe20005800000 */
[----:B------:R-:W-:Y:S01]  /*3d50*/  IMAD R63, R63, c[0x0][0x190], RZ ;  /* 0x000064003f3f7a24 */ /* 0x000fe200078e02ff */
[----:B------:R-:W-:Y:S01]  /*3d60*/  SEL R66, R2, R95, !P3 ;  /* 0x0000005f02427207 */ /* 0x000fe20005800000 */
[----:B------:R-:W-:Y:S01]  /*3d70*/  IMAD R64, R64, c[0x0][0x190], RZ ;  /* 0x0000640040407a24 */ /* 0x000fe200078e02ff */
[----:B------:R-:W-:-:S02]  /*3d80*/  SEL R67, R2, R97, !P3 ;  /* 0x0000006102437207 */ /* 0x000fc40005800000 */
[----:B------:R-:W-:Y:S01]  /*3d90*/  SEL R4, R2, R3, !P3 ;  /* 0x0000000302047207 */ /* 0x000fe20005800000 */
[----:B------:R-:W-:Y:S01]  /*3da0*/  IMAD R66, R66, c[0x0][0x190], RZ ;  /* 0x0000640042427a24 */ /* 0x000fe200078e02ff */
[----:B------:R-:W-:Y:S01]  /*3db0*/  LEA R2, P3, R6, c[0x0][0x168], 0x2 ;  /* 0x00005a0006027a11 */ /* 0x000fe200078610ff */
[----:B------:R-:W-:Y:S01]  /*3dc0*/  IMAD R67, R67, c[0x0][0x190], RZ ;  /* 0x0000640043437a24 */ /* 0x000fe200078e02ff */
[----:B------:R-:W-:Y:S01]  /*3dd0*/  SEL R69, R0, R5, !P1 ;  /* 0x0000000500457207 */ /* 0x000fe20004800000 */
[----:B------:R-:W-:Y:S01]  /*3de0*/  IMAD R5, R8, c[0x0][0x190], RZ ;  /* 0x0000640008057a24 */ /* 0x000fe200078e02ff */
[----:B------:R-:W-:Y:S01]  /*3df0*/  LEA.HI.X.SX32 R3, R6, c[0x0][0x16c], 0x2, P3 ;  /* 0x00005b0006037a11 */ /* 0x000fe200018f16ff */
[----:B------:R-:W-:Y:S01]  /*3e00*/  IMAD R6, R7, c[0x0][0x190], RZ ;  /* 0x0000640007067a24 */ /* 0x000fe200078e02ff */
[----:B------:R-:W-:Y:S01]  /*3e10*/  SEL R0, R0, R45, !P1 ;  /* 0x0000002d00007207 */ /* 0x000fe20004800000 */
[----:B------:R-:W-:Y:S01]  /*3e20*/  IMAD R7, R9, c[0x0][0x190], RZ ;  /* 0x0000640009077a24 */ /* 0x000fe200078e02ff */
[-C--:B------:R-:W-:Y:S01]  /*3e30*/  LEA R98, P3, R5, R2.reuse, 0x2 ;  /* 0x0000000205627211 */ /* 0x080fe200078610ff */
[----:B------:R-:W-:Y:S01]  /*3e40*/  IMAD R9, R12, c[0x0][0x190], RZ ;  /* 0x000064000c097a24 */ /* 0x000fe200078e02ff */
[-C--:B------:R-:W-:Y:S01]  /*3e50*/  LEA R104, P1, R6, R2.reuse, 0x2 ;  /* 0x0000000206687211 */ /* 0x080fe200078210ff */
[----:B------:R-:W-:Y:S01]  /*3e60*/  IMAD R12, R15, c[0x0][0x190], RZ ;  /* 0x000064000f0c7a24 */ /* 0x000fe200078e02ff */
[-C--:B------:R-:W-:Y:S01]  /*3e70*/  LEA.HI.X.SX32 R99, R5, R3.reuse, 0x2, P3 ;  /* 0x0000000305637211 */ /* 0x080fe200018f16ff */
        /* <DEDUP_REMOVED lines=11> */
[-C--:B------:R-:W-:Y:S01]  /*3f30*/  LEA R100, P6, R8, R2.reuse, 0x2 ;  /* 0x0000000208647211 */ /* 0x080fe200078c10ff */
[----:B------:R-:W-:Y:S01]  /*3f40*/  IMAD R30, R33, c[0x0][0x190], RZ ;  /* 0x00006400211e7a24 */ /* 0x000fe200078e02ff */
[----:B------:R-:W-:Y:S01]  /*3f50*/  STL.64 [R1+0x350], R98 ;  /* 0x0003506201007387 */ /* 0x000fe20000100a00 */
[----:B------:R-:W-:Y:S01]  /*3f60*/  IMAD R33, R36, c[0x0][0x190], RZ ;  /* 0x0000640024217a24 */ /* 0x000fe200078e02ff */
[-C--:B------:R-:W-:Y:S01]  /*3f70*/  LEA.HI.X.SX32 R101, R8, R3.reuse, 0x2, P6 ;  /* 0x0000000308657211 */ /* 0x080fe200030f16ff */
[----:B------:R-:W-:Y:S01]  /*3f80*/  IMAD R36, R39, c[0x0][0x190], RZ ;  /* 0x0000640027247a24 */ /* 0x000fe200078e02ff */
[-C--:B------:R-:W-:Y:S01]  /*3f90*/  LEA.HI.X.SX32 R79, R10, R3.reuse, 0x2, P3 ;  /* 0x000000030a4f7211 */ /* 0x080fe200018f16ff */
[----:B------:R-:W-:Y:S01]  /*3fa0*/  IMAD R11, R14, c[0x0][0x190], RZ ;  /* 0x000064000e0b7a24 */ /* 0x000fe200078e02ff */
[----:B------:R-:W-:Y:S01]  /*3fb0*/  STL.64 [R1+0x348], R104 ;  /* 0x0003486801007387 */ /* 0x000fe20000100a00 */
[----:B------:R-:W-:Y:S01]  /*3fc0*/  IMAD R39, R42, c[0x0][0x190], RZ ;  /* 0x000064002a277a24 */ /* 0x000fe200078e02ff */
[-C--:B------:R-:W-:Y:S01]  /*3fd0*/  LEA R6, P3, R13, R2.reuse, 0x2 ;  /* 0x000000020d067211 */ /* 0x080fe200078610ff */
[----:B------:R-:W-:Y:S01]  /*3fe0*/  IMAD R42, R47, c[0x0][0x190], RZ ;  /* 0x000064002f2a7a24 */ /* 0x000fe200078e02ff */
[----:B------:R-:W-:Y:S01]  /*3ff0*/  LEA R74, P6, R11, R2, 0x2 ;  /* 0x000000020b4a7211 */ /* 0x000fe200078c10ff */
[----:B------:R-:W-:Y:S01]  /*4000*/  IMAD R47, R57, c[0x0][0x190], RZ ;  /* 0x00006400392f7a24 */ /* 0x000fe200078e02ff */
[----:B------:R-:W-:Y:S01]  /*4010*/  STL.64 [R1+0x340], R102 ;  /* 0x0003406601007387 */ /* 0x000fe20000100a00 */
[----:B------:R-:W-:Y:S01]  /*4020*/  IMAD R57, R77, c[0x0][0x190], RZ ;  /* 0x000064004d397a24 */ /* 0x000fe200078e02ff */
[-C--:B------:R-:W-:Y:S01]  /*4030*/  LEA.HI.X.SX32 R77, R9, R3.reuse, 0x2, P1 ;  /* 0x00000003094d7211 */ /* 0x080fe200008f16ff */
[----:B------:R-:W-:Y:S01]  /*4040*/  IMAD R14, R17, c[0x0][0x190], RZ ;  /* 0x00006400110e7a24 */ /* 0x000fe200078e02ff */
[-C--:B------:R-:W-:Y:S01]  /*4050*/  LEA.HI.X.SX32 R75, R11, R3.reuse, 0x2, P6 ;  /* 0x000000030b4b7211 */ /* 0x080fe200030f16ff */
[----:B------:R-:W-:Y:S01]  /*4060*/  IMAD R17, R20, c[0x0][0x190], RZ ;  /* 0x0000640014117a24 */ /* 0x000fe200078e02ff */
[----:B------:R-:W-:Y:S01]  /*4070*/  LEA.HI.X.SX32 R7, R13, R3, 0x2, P3 ;  /* 0x000000030d077211 */ /* 0x000fe200018f16ff */
[----:B------:R1:W-:Y:S01]  /*4080*/  STL.64 [R1+0x330], R76 ;  /* 0x0003304c01007387 */ /* 0x0003e20000100a00 */
[----:B------:R-:W-:Y:S01]  /*4090*/  IMAD R20, R23, c[0x0][0x190], RZ ;  /* 0x0000640017147a24 */ /* 0x000fe200078e02ff */
[----:B------:R-:W-:Y:S01]  /*40a0*/  IADD3 R5, R250, -0x15, RZ ;  /* 0xffffffebfa057810 */ /* 0x000fe20007ffe0ff */
[----:B------:R-:W-:Y:S01]  /*40b0*/  IMAD R23, R26, c[0x0][0x190], RZ ;  /* 0x000064001a177a24 */ /* 0x000fe200078e02ff */
[----:B------:R-:W-:Y:S01]  /*40c0*/  STL.64 [R1+0x338], R100 ;  /* 0x0003386401007387 */ /* 0x000fe20000100a00 */
[----:B------:R-:W-:-:S02]  /*40d0*/  IMAD R26, R29, c[0x0][0x190], RZ ;  /* 0x000064001d1a7a24 */ /* 0x000fc400078e02ff */
[----:B------:R-:W-:Y:S01]  /*40e0*/  IMAD R29, R32, c[0x0][0x190], RZ ;  /* 0x00006400201d7a24 */ /* 0x000fe200078e02ff */
[----:B------:R2:W-:Y:S01]  /*40f0*/  STL.64 [R1+0x320], R74 ;  /* 0x0003204a01007387 */ /* 0x0005e20000100a00 */
[----:B------:R-:W-:Y:S02]  /*4100*/  IMAD R32, R35, c[0x0][0x190], RZ ;  /* 0x0000640023207a24 */ /* 0x000fe400078e02ff */
[----:B------:R-:W-:Y:S01]  /*4110*/  IMAD R35, R38, c[0x0][0x190], RZ ;  /* 0x0000640026237a24 */ /* 0x000fe200078e02ff */
[CC--:B-1----:R-:W-:Y:S01]  /*4120*/  LEA R76, P1, R12.reuse, R2.reuse, 0x2 ;  /* 0x000000020c4c7211 */ /* 0x0c2fe200078210ff */
[----:B------:R-:W-:Y:S01]  /*4130*/  STL.64 [R1+0x328], R78 ;  /* 0x0003284e01007387 */ /* 0x000fe20000100a00 */
[----:B------:R-:W-:Y:S02]  /*4140*/  IMAD R38, R41, c[0x0][0x190], RZ ;  /* 0x0000640029267a24 */ /* 0x000fe400078e02ff */
[-C--:B------:R-:W-:Y:S01]  /*4150*/  LEA.HI.X.SX32 R77, R12, R3.reuse, 0x2, P1 ;  /* 0x000000030c4d7211 */ /* 0x080fe200008f16ff */
[----:B------:R1:W-:Y:S01]  /*4160*/  STL.64 [R1+0x310], R6 ;  /* 0x0003100601007387 */ /* 0x0003e20000100a00 */
[CC--:B------:R-:W-:Y:S01]  /*4170*/  LEA R8, P1, R15.reuse, R2.reuse, 0x2 ;  /* 0x000000020f087211 */ /* 0x0c0fe200078210ff */
[----:B------:R-:W-:Y:S01]  /*4180*/  IMAD R41, R44, c[0x0][0x190], RZ ;  /* 0x000064002c297a24 */ /* 0x000fe200078e02ff */
[CC--:B--2---:R-:W-:Y:S01]  /*4190*/  LEA R74, P6, R14.reuse, R2.reuse, 0x2 ;  /* 0x000000020e4a7211 */ /* 0x0c4fe200078c10ff */
[----:B------:R-:W-:Y:S01]  /*41a0*/  STL.64 [R1+0x318], R76 ;  /* 0x0003184c01007387 */ /* 0x000fe20000100a00 */
[-C--:B------:R-:W-:Y:S01]  /*41b0*/  LEA.HI.X.SX32 R9, R15, R3.reuse, 0x2, P1 ;  /* 0x000000030f097211 */ /* 0x080fe200008f16ff */
[----:B------:R-:W-:Y:S01]  /*41c0*/  IMAD R44, R51, c[0x0][0x190], RZ ;  /* 0x00006400332c7a24 */ /* 0x000fe200078e02ff */
[-C--:B------:R-:W-:Y:S01]  /*41d0*/  LEA.HI.X.SX32 R75, R14, R3.reuse, 0x2, P6 ;  /* 0x000000030e4b7211 */ /* 0x080fe200030f16ff */
[----:B------:R-:W-:Y:S01]  /*41e0*/  IMAD R45, R53, c[0x0][0x190], RZ ;  /* 0x00006400352d7a24 */ /* 0x000fe200078e02ff */
[-C--:B------:R-:W-:Y:S01]  /*41f0*/  LEA R10, P6, R17, R2.reuse, 0x2 ;  /* 0x00000002110a7211 */ /* 0x080fe200078c10ff */
[----:B------:R2:W-:Y:S01]  /*4200*/  STL.64 [R1+0x300], R8 ;  /* 0x0003000801007387 */ /* 0x0005e20000100a00 */
[----:B------:R-:W-:Y:S01]  /*4210*/  IMAD R51, R65, c[0x0][0x190], RZ ;  /* 0x0000640041337a24 */ /* 0x000fe200078e02ff */
[----:B-1----:R-:W-:Y:S01]  /*4220*/  LEA R6, P3, R16, R2, 0x2 ;  /* 0x0000000210067211 */ /* 0x002fe200078610ff */
[----:B------:R-:W-:Y:S01]  /*4230*/  IMAD R53, R54, c[0x0][0x190], RZ ;  /* 0x0000640036357a24 */ /* 0x000fe200078e02ff */
[----:B------:R1:W-:Y:S01]  /*4240*/  STL.64 [R1+0x308], R74 ;  /* 0x0003084a01007387 */ /* 0x0003e20000100a00 */
[-C--:B------:R-:W-:Y:S01]  /*4250*/  LEA.HI.X.SX32 R11, R17, R3.reuse, 0x2, P6 ;  /* 0x00000003110b7211 */ /* 0x080fe200030f16ff */
[----:B------:R-:W-:Y:S01]  /*4260*/  IMAD R54, R71, c[0x0][0x190], RZ ;  /* 0x0000640047367a24 */ /* 0x000fe200078e02ff */
[----:B------:R-:W-:Y:S01]  /*4270*/  LEA.HI.X.SX32 R7, R16, R3, 0x2, P3 ;  /* 0x0000000310077211 */ /* 0x000fe200018f16ff */
[----:B------:R-:W-:-:S02]  /*4280*/  IMAD R65, R93, c[0x0][0x190], RZ ;  /* 0x000064005d417a24 */ /* 0x000fc400078e02ff */
[----:B------:R-:W-:Y:S01]  /*4290*/  IMAD R68, R4, c[0x0][0x190], RZ ;  /* 0x0000640004447a24 */ /* 0x000fe200078e02ff */
[C---:B--2---:R-:W-:Y:S01]  /*42a0*/  LEA R8, P1, R18.reuse, R2, 0x2 ;  /* 0x0000000212087211 */ /* 0x044fe200078210ff */
[----:B------:R2:W-:Y:S01]  /*42b0*/  STL.64 [R1+0x2f8], R6 ;  /* 0x0002f80601007387 */ /* 0x0005e20000100a00 */
[----:B------:R-:W-:Y:S02]  /*42c0*/  IMAD R4, R69, c[0x0][0x184], RZ ;  /* 0x0000610045047a24 */ /* 0x000fe400078e02ff */
[----:B------:R-:W-:Y:S01]  /*42d0*/  LEA.HI.X.SX32 R9, R18, R3, 0x2, P1 ;  /* 0x0000000312097211 */ /* 0x000fe200008f16ff */
[----:B------:R3:W-:Y:S01]  /*42e0*/  STL.64 [R1+0x2f0], R10 ;  /* 0x0002f00a01007387 */ /* 0x0007e20000100a00 */
[----:B------:R-:W-:Y:S02]  /*42f0*/  IMAD R0, R0, c[0x0][0x184], RZ ;  /* 0x0000610000007a24 */ /* 0x000fe400078e02ff */
[C---:B-1----:R-:W-:Y:S01]  /*4300*/  IMAD R74, R252.reuse, 0x12, RZ ;  /* 0x00000012fc4a7824 */ /* 0x042fe200078e02ff */
[----:B------:R1:W-:Y:S01]  /*4310*/  STL.64 [R1+0x2e8], R8 ;  /* 0x0002e80801007387 */ /* 0x0003e20000100a00 */
[----:B------:R-:W-:-:S02]  /*4320*/  IMAD R78, R252, 0x16, RZ ;  /* 0x00000016fc4e7824 */ /* 0x000fc400078e02ff */
[----:B------:R-:W-:Y:S01]  /*4330*/  IMAD R102, R252, 0x2e, RZ ;  /* 0x0000002efc667824 */ /* 0x000fe200078e02ff */
[----:B--2---:R-:W-:-:S04]  /*4340*/  LEA R6, P3, R19, R2, 0x2 ;  /* 0x0000000213067211 */ /* 0x004fc800078610ff */
[-C--:B------:R-:W-:Y:S02]  /*4350*/  LEA.HI.X.SX32 R7, R19, R3.reuse, 0x2, P3 ;  /* 0x0000000313077211 */ /* 0x080fe400018f16ff */
[CC--:B---3--:R-:W-:Y:S02]  /*4360*/  LEA R10, P6, R20.reuse, R2.reuse, 0x2 ;  /* 0x00000002140a7211 */ /* 0x0c8fe400078c10ff */
[C---:B-1----:R-:W-:Y:S01]  /*4370*/  LEA R8, P1, R21.reuse, R2, 0x2 ;  /* 0x0000000215087211 */ /* 0x042fe200078210ff */
[----:B------:R1:W-:Y:S01]  /*4380*/  STL.64 [R1+0x2e0], R6 ;  /* 0x0002e00601007387 */ /* 0x0003e20000100a00 */
[-C--:B------:R-:W-:Y:S02]  /*4390*/  LEA.HI.X.SX32 R11, R20, R3.reuse, 0x2, P6 ;  /* 0x00000003140b7211 */ /* 0x080fe400030f16ff */
[----:B------:R-:W-:-:S03]  /*43a0*/  LEA.HI.X.SX32 R9, R21, R3, 0x2, P1 ;  /* 0x0000000315097211 */ /* 0x000fc600008f16ff */
[----:B------:R2:W-:Y:S04]  /*43b0*/  STL.64 [R1+0x2d8], R10 ;  /* 0x0002d80a01007387 */ /* 0x0005e80000100a00 */
[----:B------:R3:W-:Y:S01]  /*43c0*/  STL.64 [R1+0x2d0], R8 ;  /* 0x0002d00801007387 */ /* 0x0007e20000100a00 */
[----:B-1----:R-:W-:-:S04]  /*43d0*/  LEA R6, P3, R22, R2, 0x2 ;  /* 0x0000000216067211 */ /* 0x002fc800078610ff */
[----:B------:R-:W-:Y:S02]  /*43e0*/  LEA.HI.X.SX32 R7, R22, R3, 0x2, P3 ;  /* 0x0000000316077211 */ /* 0x000fe400018f16ff */
[----:B--2---:R-:W-:-:S03]  /*43f0*/  LEA R10, P6, R23, R2, 0x2 ;  /* 0x00000002170a7211 */ /* 0x004fc600078c10ff */
[----:B------:R1:W-:Y:S01]  /*4400*/  STL.64 [R1+0x2c8], R6 ;  /* 0x0002c80601007387 */ /* 0x0003e20000100a00 */
[C---:B---3--:R-:W-:Y:S02]  /*4410*/  LEA R8, P1, R24.reuse, R2, 0x2 ;  /* 0x0000000218087211 */ /* 0x048fe400078210ff */
[-C--:B------:R-:W-:Y:S02]  /*4420*/  LEA.HI.X.SX32 R11, R23, R3.reuse, 0x2, P6 ;  /* 0x00000003170b7211 */ /* 0x080fe400030f16ff */
[----:B------:R-:W-:-:S03]  /*4430*/  LEA.HI.X.SX32 R9, R24, R3, 0x2, P1 ;  /* 0x0000000318097211 */ /* 0x000fc600008f16ff */
[----:B------:R2:W-:Y:S01]  /*4440*/  STL.64 [R1+0x2c0], R10 ;  /* 0x0002c00a01007387 */ /* 0x0005e20000100a00 */
[----:B-1----:R-:W-:-:S03]  /*4450*/  LEA R6, P3, R25, R2, 0x2 ;  /* 0x0000000219067211 */ /* 0x002fc600078610ff */
[----:B------:R1:W-:Y:S01]  /*4460*/  STL.64 [R1+0x2b8], R8 ;  /* 0x0002b80801007387 */ /* 0x0003e20000100a00 */
[----:B------:R-:W-:Y:S02]  /*4470*/  LEA.HI.X.SX32 R7, R25, R3, 0x2, P3 ;  /* 0x0000000319077211 */ /* 0x000fe400018f16ff */
[----:B--2---:R-:W-:-:S03]  /*4480*/  LEA R10, P6, R26, R2, 0x2 ;  /* 0x000000021a0a7211 */ /* 0x004fc600078c10ff */
[----:B------:R2:W-:Y:S01]  /*4490*/  STL.64 [R1+0x2b0], R6 ;  /* 0x0002b00601007387 */ /* 0x0005e20000100a00 */
[----:B------:R-:W-:Y:S01]  /*44a0*/  LEA.HI.X.SX32 R11, R26, R3, 0x2, P6 ;  /* 0x000000031a0b7211 */ /* 0x000fe200030f16ff */
[----:B------:R-:W-:Y:S01]  /*44b0*/  IMAD R26, R252, 0x13, RZ ;  /* 0x00000013fc1a7824 */ /* 0x000fe200078e02ff */
[----:B-1----:R-:W-:-:S03]  /*44c0*/  LEA R8, P1, R27, R2, 0x2 ;  /* 0x000000021b087211 */ /* 0x002fc600078210ff */
[----:B------:R1:W-:Y:S01]  /*44d0*/  STL.64 [R1+0x2a8], R10 ;  /* 0x0002a80a01007387 */ /* 0x0003e20000100a00 */
[----:B------:R-:W-:Y:S02]  /*44e0*/  LEA.HI.X.SX32 R9, R27, R3, 0x2, P1 ;  /* 0x000000031b097211 */ /* 0x000fe400008f16ff */
[----:B--2---:R-:W-:-:S03]  /*44f0*/  LEA R6, P3, R28, R2, 0x2 ;  /* 0x000000021c067211 */ /* 0x004fc600078610ff */
[----:B------:R2:W-:Y:S01]  /*4500*/  STL.64 [R1+0x2a0], R8 ;  /* 0x0002a00801007387 */ /* 0x0005e20000100a00 */
[----:B------:R-:W-:Y:S02]  /*4510*/  LEA.HI.X.SX32 R7, R28, R3, 0x2, P3 ;  /* 0x000000031c077211 */ /* 0x000fe400018f16ff */
        /* <DEDUP_REMOVED lines=96> */
[-C--:B------:R-:W-:Y:S02]  /*4b20*/  LEA.HI.X.SX32 R7, R58, R3.reuse, 0x2, P3 ;  /* 0x000000033a077211 */ /* 0x080fe400018f16ff */
[----:B------:R-:W-:Y:S02]  /*4b30*/  SHF.L.U32 R58, R252, 0x1, RZ ;  /* 0x00000001fc3a7819 */ /* 0x000fe400000006ff */
[CC--:B-1----:R-:W-:Y:S01]  /*4b40*/  LEA R10, P6, R59.reuse, R2.reuse, 0x2 ;  /* 0x000000023b0a7211 */ /* 0x0c2fe200078c10ff */
[----:B------:R1:W-:Y:S03]  /*4b50*/  STL.64 [R1+0xe8], R6 ;  /* 0x0000e80601007387 */ /* 0x0003e60000100a00 */
[----:B------:R-:W-:Y:S02]  /*4b60*/  LEA.HI.X.SX32 R11, R59, R3, 0x2, P6 ;  /* 0x000000033b0b7211 */ /* 0x000fe400030f16ff */
[----:B--2---:R-:W-:-:S02]  /*4b70*/  LEA R8, P1, R60, R2, 0x2 ;  /* 0x000000023c087211 */ /* 0x004fc400078210ff */
[-C--:B------:R-:W-:Y:S01]  /*4b80*/  LEA R22, P6, R62, R2.reuse, 0x2 ;  /* 0x000000023e167211 */ /* 0x080fe200078c10ff */
[----:B------:R-:W-:Y:S01]  /*4b90*/  STL.64 [R1+0xe0], R10 ;  /* 0x0000e00a01007387 */ /* 0x000fe20000100a00 */
[-C--:B------:R-:W-:Y:S02]  /*4ba0*/  LEA.HI.X.SX32 R9, R60, R3.reuse, 0x2, P1 ;  /* 0x000000033c097211 */ /* 0x080fe400008f16ff */
[-C--:B------:R-:W-:Y:S02]  /*4bb0*/  LEA R20, P1, R63, R2.reuse, 0x2 ;  /* 0x000000023f147211 */ /* 0x080fe400078210ff */
[CC--:B-1----:R-:W-:Y:S01]  /*4bc0*/  LEA R6, P3, R61.reuse, R2.reuse, 0x2 ;  /* 0x000000023d067211 */ /* 0x0c2fe200078610ff */
[----:B------:R1:W-:Y:S01]  /*4bd0*/  STL.64 [R1+0x98], R8 ;  /* 0x0000980801007387 */ /* 0x0003e20000100a00 */
[-C--:B------:R-:W-:Y:S02]  /*4be0*/  LEA.HI.X.SX32 R23, R62, R3.reuse, 0x2, P6 ;  /* 0x000000033e177211 */ /* 0x080fe400030f16ff */
[----:B------:R-:W-:Y:S01]  /*4bf0*/  LEA.HI.X.SX32 R7, R61, R3, 0x2, P3 ;  /* 0x000000033d077211 */ /* 0x000fe200018f16ff */
[----:B------:R-:W-:Y:S01]  /*4c00*/  IMAD R61, R252, 0x5, RZ ;  /* 0x00000005fc3d7824 */ /* 0x000fe200078e02ff */
[-C--:B------:R-:W-:Y:S01]  /*4c10*/  LEA R18, P3, R64, R2.reuse, 0x2 ;  /* 0x0000000240127211 */ /* 0x080fe200078610ff */
[----:B------:R2:W-:Y:S01]  /*4c20*/  STL.64 [R1+0x1200], R22 ;  /* 0x0012001601007387 */ /* 0x0005e20000100a00 */
[----:B------:R-:W-:-:S02]  /*4c30*/  LEA R16, P6, R65, R2, 0x2 ;  /* 0x0000000241107211 */ /* 0x000fc400078c10ff */
[-C--:B------:R-:W-:Y:S01]  /*4c40*/  LEA.HI.X.SX32 R21, R63, R3.reuse, 0x2, P1 ;  /* 0x000000033f157211 */ /* 0x080fe200008f16ff */
[----:B------:R3:W-:Y:S01]  /*4c50*/  STL.64 [R1+0x90], R6 ;  /* 0x0000900601007387 */ /* 0x0007e20000100a00 */
[-C--:B------:R-:W-:Y:S01]  /*4c60*/  LEA.HI.X.SX32 R19, R64, R3.reuse, 0x2, P3 ;  /* 0x0000000340137211 */ /* 0x080fe200018f16ff */
[----:B-1----:R-:W-:Y:S01]  /*4c70*/  IMAD R8, R252, 0x1b, RZ ;  /* 0x0000001bfc087824 */ /* 0x002fe200078e02ff */
[-C--:B------:R-:W-:Y:S01]  /*4c80*/  LEA R14, P1, R66, R2.reuse, 0x2 ;  /* 0x00000002420e7211 */ /* 0x080fe200078210ff */
[----:B------:R1:W-:Y:S01]  /*4c90*/  STL.64 [R1+0x12e0], R20 ;  /* 0x0012e01401007387 */ /* 0x0003e20000100a00 */
[-C--:B------:R-:W-:Y:S02]  /*4ca0*/  LEA R12, P3, R67, R2.reuse, 0x2 ;  /* 0x00000002430c7211 */ /* 0x080fe400078610ff */
[-C--:B------:R-:W-:Y:S01]  /*4cb0*/  LEA.HI.X.SX32 R17, R65, R3.reuse, 0x2, P6 ;  /* 0x0000000341117211 */ /* 0x080fe200030f16ff */
[----:B--2---:R-:W-:Y:S01]  /*4cc0*/  IMAD.MOV.U32 R23, RZ, RZ, R99 ;  /* 0x000000ffff177224 */ /* 0x004fe200078e0063 */
[----:B------:R-:W-:Y:S01]  /*4cd0*/  LEA R2, P6, R68, R2, 0x2 ;  /* 0x0000000244027211 */ /* 0x000fe200078c10ff */
[----:B------:R-:W-:Y:S01]  /*4ce0*/  STL.64 [R1+0x1208], R18 ;  /* 0x0012081201007387 */ /* 0x000fe20000100a00 */
[-C--:B------:R-:W-:Y:S01]  /*4cf0*/  LEA.HI.X.SX32 R15, R66, R3.reuse, 0x2, P1 ;  /* 0x00000003420f7211 */ /* 0x080fe200008f16ff */
[----:B------:R-:W-:Y:S01]  /*4d00*/  IMAD R66, R252, 0x1f, RZ ;  /* 0x0000001ffc427824 */ /* 0x000fe200078e02ff */
[----:B------:R-:W-:-:S02]  /*4d10*/  LEA.HI.X.SX32 R13, R67, R3, 0x2, P3 ;  /* 0x00000003430d7211 */ /* 0x000fc400018f16ff */
[----:B------:R-:W-:Y:S01]  /*4d20*/  LEA.HI.X.SX32 R3, R68, R3, 0x2, P6 ;  /* 0x0000000344037211 */ /* 0x000fe200030f16ff */
[----:B------:R2:W-:Y:S01]  /*4d30*/  STL.64 [R1+0x1210], R14 ;  /* 0x0012100e01007387 */ /* 0x0005e20000100a00 */
[----:B------:R-:W-:Y:S02]  /*4d40*/  LEA R64, P3, R4, c[0x0][0x160], 0x2 ;  /* 0x0000580004407a11 */ /* 0x000fe400078610ff */
[----:B------:R-:W-:Y:S01]  /*4d50*/  LEA R180, P6, R0, c[0x0][0x160], 0x2 ;  /* 0x0000580000b47a11 */ /* 0x000fe200078c10ff */
[----:B------:R4:W-:Y:S01]  /*4d60*/  STL.64 [R1+0x1218], R2 ;  /* 0x0012180201007387 */ /* 0x0009e20000100a00 */
[----:B------:R-:W-:Y:S02]  /*4d70*/  LEA.HI.X.SX32 R65, R4, c[0x0][0x164], 0x2, P3 ;  /* 0x0000590004417a11 */ /* 0x000fe400018f16ff */
[----:B------:R-:W-:Y:S02]  /*4d80*/  LEA.HI.X.SX32 R181, R0, c[0x0][0x164], 0x2, P6 ;  /* 0x0000590000b57a11 */ /* 0x000fe400030f16ff */
[----:B------:R-:W-:Y:S01]  /*4d90*/  IADD3 R0, R250, -0x1d, RZ ;  /* 0xffffffe3fa007810 */ /* 0x000fe20007ffe0ff */
[----:B------:R1:W-:Y:S01]  /*4da0*/  LDGSTS.E [R249], [R64.64], !P0 ;  /* 0x0000000040f97fae */ /* 0x0003e2000c121844 */
[----:B------:R-:W-:Y:S01]  /*4db0*/  IMAD.WIDE R182, R185, 0x4, R64 ;  /* 0x00000004b9b67825 */ /* 0x000fe200078e0240 */
[----:B------:R-:W-:-:S02]  /*4dc0*/  ISETP.GE.U32.AND P1, PT, R70, 0x7fffffb0, PT ;  /* 0x7fffffb04600780c */ /* 0x000fc40003f26070 */
[----:B------:R1:W-:Y:S01]  /*4dd0*/  LDGSTS.E [R249+0x400], [R180.64], !P0 ;  /* 0x00400000b4f97fae */ /* 0x0003e2000c121844 */
[----:B------:R-:W-:Y:S01]  /*4de0*/  IMAD.WIDE R184, R185, 0x4, R180 ;  /* 0x00000004b9b87825 */ /* 0x000fe200078e02b4 */
[----:B------:R-:W-:Y:S02]  /*4df0*/  ISETP.GE.U32.AND P0, PT, R0, 0x7fffffa4, PT ;  /* 0x7fffffa40000780c */ /* 0x000fe40003f06070 */
[----:B------:R-:W-:Y:S01]  /*4e00*/  IADD3 R0, R250, -0x21, RZ ;  /* 0xffffffdffa007810 */ /* 0x000fe20007ffe0ff */
[----:B------:R1:W-:Y:S01]  /*4e10*/  LDGSTS.E [R249+0x2000], [R182.64], !P2 ;  /* 0x02000000b6f97fae */ /* 0x0003e2000d121844 */
[----:B------:R-:W-:Y:S01]  /*4e20*/  IMAD.WIDE R186, R189, 0x4, R64 ;  /* 0x00000004bdba7825 */ /* 0x000fe200078e0240 */
[----:B------:R-:W-:Y:S02]  /*4e30*/  ISETP.GE.U32.AND P3, PT, R5, 0x7fffffac, PT ;  /* 0x7fffffac0500780c */ /* 0x000fe40003f66070 */
[----:B------:R1:W-:Y:S01]  /*4e40*/  LDGSTS.E [R249+0x2400], [R184.64], !P2 ;  /* 0x02400000b8f97fae */ /* 0x0003e2000d121844 */
[----:B------:R-:W-:Y:S01]  /*4e50*/  IMAD.WIDE R188, R189, 0x4, R180 ;  /* 0x00000004bdbc7825 */ /* 0x000fe200078e02b4 */
[----:B------:R-:W-:-:S02]  /*4e60*/  ISETP.GE.U32.AND P2, PT, R0, 0x7fffffa0, PT ;  /* 0x7fffffa00000780c */ /* 0x000fc40003f46070 */
[C---:B------:R-:W-:Y:S01]  /*4e70*/  IADD3 R0, R250.reuse, -0x25, RZ ;  /* 0xffffffdbfa007810 */ /* 0x040fe20007ffe0ff */
[C---:B------:R-:W-:Y:S01]  /*4e80*/  IMAD.WIDE R190, R193.reuse, 0x4, R64 ;  /* 0x00000004c1be7825 */ /* 0x040fe200078e0240 */
[----:B------:R1:W-:Y:S01]  /*4e90*/  LDGSTS.E [R249+0x4000], [R186.64], !P5 ;  /* 0x04000000baf97fae */ /* 0x0003e2000e921844 */
[----:B---3--:R-:W-:Y:S02]  /*4ea0*/  IADD3 R6, R250, -0x19, RZ ;  /* 0xffffffe7fa067810 */ /* 0x008fe40007ffe0ff */
[----:B------:R-:W-:Y:S01]  /*4eb0*/  IMAD.WIDE R192, R193, 0x4, R180 ;  /* 0x00000004c1c07825 */ /* 0x000fe200078e02b4 */
[----:B------:R3:W-:Y:S01]  /*4ec0*/  LDGSTS.E [R249+0x4400], [R188.64], !P5 ;  /* 0x04400000bcf97fae */ /* 0x0007e2000e921844 */
[----:B------:R-:W-:Y:S02]  /*4ed0*/  ISETP.GE.U32.AND P5, PT, R0, 0x7fffff9c, PT ;  /* 0x7fffff9c0000780c */ /* 0x000fe40003fa6070 */
[----:B------:R-:W-:Y:S01]  /*4ee0*/  IADD3 R0, R250, -0x29, RZ ;  /* 0xffffffd7fa007810 */ /* 0x000fe20007ffe0ff */
[----:B------:R1:W-:Y:S01]  /*4ef0*/  LDGSTS.E [R249+0x6000], [R190.64], !P4 ;  /* 0x06000000bef97fae */ /* 0x0003e2000e121844 */
[----:B------:R-:W-:Y:S01]  /*4f00*/  IMAD.WIDE R194, R197, 0x4, R64 ;  /* 0x00000004c5c27825 */ /* 0x000fe200078e0240 */
[----:B------:R-:W-:-:S02]  /*4f10*/  ISETP.GE.U32.AND P6, PT, R6, 0x7fffffa8, PT ;  /* 0x7fffffa80600780c */ /* 0x000fc40003fc6070 */
[----:B------:R1:W-:Y:S01]  /*4f20*/  LDGSTS.E [R249+0x6400], [R192.64], !P4 ;  /* 0x06400000c0f97fae */ /* 0x0003e2000e121844 */
[----:B------:R-:W-:Y:S01]  /*4f30*/  IMAD.WIDE R196, R197, 0x4, R180 ;  /* 0x00000004c5c47825 */ /* 0x000fe200078e02b4 */
[----:B------:R-:W-:Y:S02]  /*4f40*/  ISETP.GE.U32.AND P4, PT, R0, 0x7fffff98, PT ;  /* 0x7fffff980000780c */ /* 0x000fe40003f86070 */
[C---:B------:R-:W-:Y:S01]  /*4f50*/  IADD3 R0, R250.reuse, -0x2d, RZ ;  /* 0xffffffd3fa007810 */ /* 0x040fe20007ffe0ff */
[C---:B------:R-:W-:Y:S01]  /*4f60*/  IMAD.WIDE R198, R201.reuse, 0x4, R64 ;  /* 0x00000004c9c67825 */ /* 0x040fe200078e0240 */
[----:B------:R1:W-:Y:S01]  /*4f70*/  LDGSTS.E [R249+0x8000], [R194.64], !P1 ;  /* 0x08000000c2f97fae */ /* 0x0003e2000c921844 */
[----:B------:R-:W-:Y:S02]  /*4f80*/  IADD3 R4, R250, -0x1a, RZ ;  /* 0xffffffe6fa047810 */ /* 0x000fe40007ffe0ff */
[----:B------:R-:W-:Y:S01]  /*4f90*/  IMAD.WIDE R200, R201, 0x4, R180 ;  /* 0x00000004c9c87825 */ /* 0x000fe200078e02b4 */
[----:B------:R1:W-:Y:S01]  /*4fa0*/  LDGSTS.E [R249+0x8400], [R196.64], !P1 ;  /* 0x08400000c4f97fae */ /* 0x0003e2000c921844 */
[----:B------:R-:W-:-:S02]  /*4fb0*/  ISETP.GE.U32.AND P1, PT, R0, 0x7fffff94, PT ;  /* 0x7fffff940000780c */ /* 0x000fc40003f26070 */
[----:B------:R-:W-:Y:S01]  /*4fc0*/  IADD3 R0, R250, -0x31, RZ ;  /* 0xffffffcffa007810 */ /* 0x000fe20007ffe0ff */
[----:B------:R2:W-:Y:S01]  /*4fd0*/  LDGSTS.E [R249+0xa000], [R198.64], !P3 ;  /* 0x0a000000c6f97fae */ /* 0x0005e2000d921844 */
[C---:B------:R-:W-:Y:S01]  /*4fe0*/  IMAD.WIDE R202, R205.reuse, 0x4, R64 ;  /* 0x00000004cdca7825 */ /* 0x040fe200078e0240 */
[----:B------:R-:W-:Y:S02]  /*4ff0*/  MOV R22, R98 ;  /* 0x0000006200167202 */ /* 0x000fe40000000f00 */
[----:B------:R2:W-:Y:S01]  /*5000*/  LDGSTS.E [R249+0xa400], [R200.64], !P3 ;  /* 0x0a400000c8f97fae */ /* 0x0005e2000d921844 */
[----:B------:R-:W-:Y:S01]  /*5010*/  IMAD.WIDE R204, R205, 0x4, R180 ;  /* 0x00000004cdcc7825 */ /* 0x000fe200078e02b4 */
[----:B------:R-:W-:Y:S02]  /*5020*/  ISETP.GE.U32.AND P3, PT, R0, 0x7fffff90, PT ;  /* 0x7fffff900000780c */ /* 0x000fe40003f66070 */
[----:B------:R-:W-:Y:S01]  /*5030*/  IADD3 R0, R250, -0x35, RZ ;  /* 0xffffffcbfa007810 */ /* 0x000fe20007ffe0ff */
[----:B------:R-:W-:Y:S01]  /*5040*/  IMAD.WIDE R206, R209, 0x4, R64 ;  /* 0x00000004d1ce7825 */ /* 0x000fe200078e0240 */
[----:B------:R2:W-:Y:S01]  /*5050*/  LDGSTS.E [R249+0xc000], [R202.64], !P6 ;  /* 0x0c000000caf97fae */ /* 0x0005e2000f121844 */
[----:B-1----:R-:W-:-:S02]  /*5060*/  LOP3.LUT R21, R251, 0x3f, RZ, 0xc0, !PT ;  /* 0x0000003ffb157812 */ /* 0x002fc400078ec0ff */
[----:B------:R-:W-:Y:S01]  /*5070*/  IMAD.WIDE R208, R209, 0x4, R180 ;  /* 0x00000004d1d07825 */ /* 0x000fe200078e02b4 */
[----:B------:R1:W-:Y:S01]  /*5080*/  LDGSTS.E [R249+0xc400], [R204.64], !P6 ;  /* 0x0c400000ccf97fae */ /* 0x0003e2000f121844 */
[----:B------:R-:W-:Y:S02]  /*5090*/  ISETP.GE.U32.AND P6, PT, R0, 0x7fffff8c, PT ;  /* 0x7fffff8c0000780c */ /* 0x000fe40003fc6070 */
[----:B------:R-:W-:Y:S01]  /*50a0*/  IADD3 R0, R250, -0x39, RZ ;  /* 0xffffffc7fa007810 */ /* 0x000fe20007ffe0ff */
[----:B------:R1:W-:Y:S01]  /*50b0*/  LDGSTS.E [R249+0xe000], [R206.64], !P0 ;  /* 0x0e000000cef97fae */ /* 0x0003e2000c121844 */
[----:B------:R-:W-:-:S03]  /*50c0*/  IMAD.WIDE R210, R213, 0x4, R64 ;  /* 0x00000004d5d27825 */ /* 0x000fc600078e0240 */
[----:B------:R1:W-:Y:S01]  /*50d0*/  LDGSTS.E [R249+0xe400], [R208.64], !P0 ;  /* 0x0e400000d0f97fae */ /* 0x0003e2000c121844 */
[----:B------:R-:W-:Y:S01]  /*50e0*/  IMAD.WIDE R212, R213, 0x4, R180 ;  /* 0x00000004d5d47825 */ /* 0x000fe200078e02b4 */
[----:B------:R-:W-:Y:S02]  /*50f0*/  ISETP.GE.U32.AND P0, PT, R0, 0x7fffff88, PT ;  /* 0x7fffff880000780c */ /* 0x000fe40003f06070 */
[----:B------:R-:W-:Y:S01]  /*5100*/  IADD3 R0, R250, -0x3d, RZ ;  /* 0xffffffc3fa007810 */ /* 0x000fe20007ffe0ff */
[C---:B------:R-:W-:Y:S01]  /*5110*/  IMAD.WIDE R214, R217.reuse, 0x4, R64 ;  /* 0x00000004d9d67825 */ /* 0x040fe200078e0240 */
[----:B------:R1:W-:Y:S03]  /*5120*/  LDGSTS.E [R249+0x10000], [R210.64], !P2 ;  /* 0x10000000d2f97fae */ /* 0x0003e6000d121844 */
[----:B------:R-:W-:Y:S01]  /*5130*/  IMAD.WIDE R216, R217, 0x4, R180 ;  /* 0x00000004d9d87825 */ /* 0x000fe200078e02b4 */
[----:B------:R1:W-:Y:S01]  /*5140*/  LDGSTS.E [R249+0x10400], [R212.64], !P2 ;  /* 0x10400000d4f97fae */ /* 0x0003e2000d121844 */
[----:B------:R-:W-:-:S02]  /*5150*/  ISETP.GE.U32.AND P2, PT, R0, 0x7fffff84, PT ;  /* 0x7fffff840000780c */ /* 0x000fc40003f46070 */
        /* <DEDUP_REMOVED lines=36> */
[----:B------:R-:W-:Y:S01]  /*53a0*/  IMAD.WIDE R242, R252, 0x4, R64 ;  /* 0x00000004fcf27825 */ /* 0x000fe200078e0240 */
[----:B------:R1:W-:Y:S01]  /*53b0*/  LDGSTS.E [R249+0x1e000], [R238.64], !P2 ;  /* 0x1e000000eef97fae */ /* 0x0003e2000d121844 */
[----:B------:R-:W-:Y:S02]  /*53c0*/  IADD3 R0, R250, -0x1e, RZ ;  /* 0xffffffe2fa007810 */ /* 0x000fe40007ffe0ff */
[----:B------:R-:W-:Y:S01]  /*53d0*/  IMAD.WIDE R62, R252, 0x4, R180 ;  /* 0x00000004fc3e7825 */ /* 0x000fe200078e02b4 */
[----:B------:R1:W-:Y:S01]  /*53e0*/  LDGSTS.E [R249+0x1e400], [R240.64], !P2 ;  /* 0x1e400000f0f97fae */ /* 0x0003e2000d121844 */
[----:B------:R-:W-:Y:S02]  /*53f0*/  ISETP.GE.U32.AND P2, PT, R4, 0x7fffffa7, PT ;  /* 0x7fffffa70400780c */ /* 0x000fe40003f46070 */
        /* <DEDUP_REMOVED lines=149> */
[----:B------:R-:W-:Y:S01]  /*5d50*/  IMAD R98, R252, 0x2a, RZ ;  /* 0x0000002afc627824 */ /* 0x000fe200078e02ff */
[----:B------:R-:W-:Y:S01]  /*5d60*/  IADD3 R0, R250, -0x4, RZ ;  /* 0xfffffffcfa007810 */ /* 0x000fe20007ffe0ff */
[----:B------:R1:W-:Y:S01]  /*5d70*/  LDGSTS.E [R247+0x13000], [R92.64], !P6 ;  /* 0x130000005cf77fae */ /* 0x0003e2000f121844 */
[----:B------:R-:W-:-:S03]  /*5d80*/  IMAD.WIDE R100, R102, 0x4, R64 ;  /* 0x0000000466647825 */ /* 0x000fc600078e0240 */
[----:B------:R1:W-:Y:S01]  /*5d90*/  LDGSTS.E [R247+0x13400], [R94.64], !P6 ;  /* 0x134000005ef77fae */ /* 0x0003e2000f121844 */
[----:B------:R-:W-:Y:S01]  /*5da0*/  IMAD.WIDE R96, R98, 0x4, R64 ;  /* 0x0000000462607825 */ /* 0x000fe200078e0240 */
[----:B------:R-:W-:Y:S02]  /*5db0*/  ISETP.GE.U32.AND P6, PT, R0, 0x7fffffbd, PT ;  /* 0x7fffffbd0000780c */ /* 0x000fe40003fc6070 */
[----:B------:R-:W-:Y:S01]  /*5dc0*/  IADD3 R0, R250, -0x8, RZ ;  /* 0xfffffff8fa007810 */ /* 0x000fe20007ffe0ff */
[--C-:B------:R-:W-:Y:S01]  /*5dd0*/  IMAD.WIDE R98, R98, 0x4, R180.reuse ;  /* 0x0000000462627825 */ /* 0x100fe200078e02b4 */
        /* <DEDUP_REMOVED lines=56> */
[----:B------:R-:W-:Y:S01]  /*6160*/  IMAD R4, R252, 0x17, RZ ;  /* 0x00000017fc047824 */ /* 0x000fe200078e02ff */
[----:B------:R-:W-:Y:S01]  /*6170*/  ISETP.GE.U32.AND P5, PT, R0, 0x7fffff95, PT ;  /* 0x7fffff950000780c */ /* 0x000fe20003fa6070 */
[----:B------:R-:W-:Y:S01]  /*6180*/  IMAD.WIDE R26, R26, 0x4, R180 ;  /* 0x000000041a1a7825 */ /* 0x000fe200078e02b4 */
[----:B------:R-:W-:Y:S01]  /*6190*/  IADD3 R0, R250, -0x30, RZ ;  /* 0xffffffd0fa007810 */ /* 0x000fe20007ffe0ff */
[----:B------:R1:W-:Y:S02]  /*61a0*/  LDGSTS.E [R246+0x9800], [R28.64], !P4 ;  /* 0x098000001cf67fae */ /* 0x0003e4000e121844 */
[----:B------:R-:W-:Y:S02]  /*61b0*/  IMAD.WIDE R24, R4, 0x4, R64 ;  /* 0x0000000404187825 */ /* 0x000fe400078e0240 */
[----:B------:R1:W-:Y:S01]  /*61c0*/  LDGSTS.E [R246+0x9c00], [R26.64], !P4 ;  /* 0x09c000001af67fae */ /* 0x0003e2000e121844 */
[----:B------:R-:W-:Y:S01]  /*61d0*/  ISETP.GE.U32.AND P4, PT, R0, 0x7fffff91, PT ;  /* 0x7fffff910000780c */ /* 0x000fe20003f86070 */
[----:B------:R-:W-:Y:S01]  /*61e0*/  IMAD.WIDE R4, R4, 0x4, R180 ;  /* 0x0000000404047825 */ /* 0x000fe200078e02b4 */
[----:B------:R-:W-:Y:S01]  /*61f0*/  IADD3 R0, R250, -0x34, RZ ;  /* 0xffffffccfa007810 */ /* 0x000fe20007ffe0ff */
[----:B------:R1:W-:Y:S02]  /*6200*/  LDGSTS.E [R246+0xb800], [R24.64], !P1 ;  /* 0x0b80000018f67fae */ /* 0x0003e4000c921844 */
[----:B------:R-:W-:-:S02]  /*6210*/  IMAD.WIDE R6, R8, 0x4, R64 ;  /* 0x0000000408067825 */ /* 0x000fc400078e0240 */
[----:B------:R1:W-:Y:S02]  /*6220*/  STL.64 [R1+0x1220], R182 ;  /* 0x001220b601007387 */ /* 0x0003e40000100a00 */
[----:B------:R-:W-:Y:S02]  /*6230*/  IMAD.WIDE R8, R8, 0x4, R180 ;  /* 0x0000000408087825 */ /* 0x000fe400078e02b4 */
[----:B------:R1:W-:Y:S01]  /*6240*/  LDGSTS.E [R246+0xbc00], [R4.64], !P1 ;  /* 0x0bc0000004f67fae */ /* 0x0003e2000c921844 */
[----:B------:R-:W-:Y:S01]  /*6250*/  ISETP.GE.U32.AND P1, PT, R0, 0x7fffff8d, PT ;  /* 0x7fffff8d0000780c */ /* 0x000fe20003f26070 */
[----:B------:R-:W-:Y:S01]  /*6260*/  IMAD.WIDE R10, R66, 0x4, R64 ;  /* 0x00000004420a7825 */ /* 0x000fe200078e0240 */
[----:B------:R-:W-:Y:S01]  /*6270*/  IADD3 R0, R250, -0x38, RZ ;  /* 0xffffffc8fa007810 */ /* 0x000fe20007ffe0ff */
[----:B------:R-:W-:Y:S02]  /*6280*/  STL.64 [R1+0x1228], R184 ;  /* 0x001228b801007387 */ /* 0x000fe40000100a00 */
[----:B------:R-:W-:-:S02]  /*6290*/  IMAD.WIDE R66, R66, 0x4, R180 ;  /* 0x0000000442427825 */ /* 0x000fc400078e02b4 */
[----:B------:R-:W-:Y:S02]  /*62a0*/  STL.64 [R1+0x1230], R186 ;  /* 0x001230ba01007387 */ /* 0x000fe40000100a00 */
[----:B------:R-:W-:Y:S02]  /*62b0*/  IMAD R70, R252, 0x23, RZ ;  /* 0x00000023fc467824 */ /* 0x000fe400078e02ff */
[----:B------:R-:W-:Y:S01]  /*62c0*/  STL.64 [R1+0x1238], R188 ;  /* 0x001238bc01007387 */ /* 0x000fe20000100a00 */
[----:B--2---:R-:W-:-:S03]  /*62d0*/  IMAD.WIDE R14, R244, 0x4, R64 ;  /* 0x00000004f40e7825 */ /* 0x004fc600078e0240 */
[----:B------:R-:W-:Y:S01]  /*62e0*/  STL.64 [R1+0x1240], R190 ;  /* 0x001240be01007387 */ /* 0x000fe20000100a00 */
[----:B------:R-:W-:-:S03]  /*62f0*/  IMAD.WIDE R68, R70, 0x4, R64 ;  /* 0x0000000446447825 */ /* 0x000fc600078e0240 */
[----:B------:R2:W-:Y:S01]  /*6300*/  LDGSTS.E [R246+0xd800], [R6.64], !P3 ;  /* 0x0d80000006f67fae */ /* 0x0005e2000d921844 */
[----:B------:R-:W-:-:S03]  /*6310*/  IMAD.WIDE R70, R70, 0x4, R180 ;  /* 0x0000000446467825 */ /* 0x000fc600078e02b4 */
[----:B------:R-:W-:Y:S01]  /*6320*/  STL.64 [R1+0x1248], R192 ;  /* 0x001248c001007387 */ /* 0x000fe20000100a00 */
[----:B----4-:R-:W-:Y:S01]  /*6330*/  IMAD.WIDE R2, R244, 0x4, R180 ;  /* 0x00000004f4027825 */ /* 0x010fe200078e02b4 */
[----:B------:R-:W-:Y:S02]  /*6340*/  IADD3 R244, R250, -0x41, RZ ;  /* 0xffffffbffaf47810 */ /* 0x000fe40007ffe0ff */
[----:B------:R2:W-:Y:S01]  /*6350*/  LDGSTS.E [R246+0xdc00], [R8.64], !P3 ;  /* 0x0dc0000008f67fae */ /* 0x0005e2000d921844 */
[----:B------:R-:W-:Y:S01]  /*6360*/  ISETP.GE.U32.AND P3, PT, R0, 0x7fffff89, PT ;  /* 0x7fffff890000780c */ /* 0x000fe20003f66070 */
[----:B------:R-:W-:Y:S01]  /*6370*/  IMAD.MOV.U32 R20, RZ, RZ, R22 ;  /* 0x000000ffff147224 */ /* 0x000fe200078e0016 */
[----:B------:R-:W-:Y:S01]  /*6380*/  IADD3 R0, R250, -0x3c, RZ ;  /* 0xffffffc4fa007810 */ /* 0x000fe20007ffe0ff */
[----:B------:R-:W-:Y:S04]  /*6390*/  STL.64 [R1+0x1250], R194 ;  /* 0x001250c201007387 */ /* 0x000fe80000100a00 */
[----:B------:R-:W-:Y:S04]  /*63a0*/  STL.64 [R1+0x1258], R196 ;  /* 0x001258c401007387 */ /* 0x000fe80000100a00 */
[----:B------:R-:W-:Y:S04]  /*63b0*/  STL.64 [R1+0x1260], R198 ;  /* 0x001260c601007387 */ /* 0x000fe80000100a00 */
[----:B------:R-:W-:Y:S04]  /*63c0*/  STL.64 [R1+0x1268], R200 ;  /* 0x001268c801007387 */ /* 0x000fe80000100a00 */
[----:B------:R2:W-:Y:S04]  /*63d0*/  LDGSTS.E [R246+0xf800], [R10.64], !P6 ;  /* 0x0f8000000af67fae */ /* 0x0005e8000f121844 */
[----:B------:R-:W-:Y:S04]  /*63e0*/  STL.64 [R1+0x1270], R202 ;  /* 0x001270ca01007387 */ /* 0x000fe80000100a00 */
[----:B------:R4:W-:Y:S01]  /*63f0*/  LDGSTS.E [R246+0xfc00], [R66.64], !P6 ;  /* 0x0fc0000042f67fae */ /* 0x0009e2000f121844 */
[----:B------:R-:W-:Y:S01]  /*6400*/  ISETP.GE.U32.AND P6, PT, R0, 0x7fffff85, PT ;  /* 0x7fffff850000780c */ /* 0x000fe20003fc6070 */
[----:B------:R-:W-:-:S02]  /*6410*/  IMAD R0, R252, 0x27, RZ ;  /* 0x00000027fc007824 */ /* 0x000fc400078e02ff */
[----:B------:R-:W-:Y:S02]  /*6420*/  STL.64 [R1+0x1278], R204 ;  /* 0x001278cc01007387 */ /* 0x000fe40000100a00 */
[C---:B-1----:R-:W-:Y:S02]  /*6430*/  IMAD.WIDE R182, R0.reuse, 0x4, R64 ;  /* 0x0000000400b67825 */ /* 0x042fe400078e0240 */
[----:B------:R-:W-:Y:S02]  /*6440*/  STL.64 [R1+0x1280], R206 ;  /* 0x001280ce01007387 */ /* 0x000fe40000100a00 */
[----:B------:R-:W-:Y:S02]  /*6450*/  IMAD.WIDE R18, R0, 0x4, R180 ;  /* 0x0000000400127825 */ /* 0x000fe400078e02b4 */
[----:B------:R-:W-:Y:S02]  /*6460*/  STL.64 [R1+0x1288], R208 ;  /* 0x001288d001007387 */ /* 0x000fe40000100a00 */
[----:B------:R-:W-:-:S02]  /*6470*/  IMAD R0, R252, 0x2f, RZ ;  /* 0x0000002ffc007824 */ /* 0x000fc400078e02ff */
[----:B------:R-:W-:Y:S04]  /*6480*/  STL.64 [R1+0x1290], R210 ;  /* 0x001290d201007387 */ /* 0x000fe80000100a00 */
[----:B------:R-:W-:Y:S04]  /*6490*/  STL.64 [R1+0x1298], R212 ;  /* 0x001298d401007387 */ /* 0x000fe80000100a00 */
[----:B------:R-:W-:Y:S04]  /*64a0*/  STL.64 [R1+0x12a0], R214 ;  /* 0x0012a0d601007387 */ /* 0x000fe80000100a00 */
[----:B------:R-:W-:Y:S04]  /*64b0*/  STL.64 [R1+0x12a8], R216 ;  /* 0x0012a8d801007387 */ /* 0x000fe80000100a00 */
[----:B------:R-:W-:Y:S04]  /*64c0*/  STL.64 [R1+0x12b0], R218 ;  /* 0x0012b0da01007387 */ /* 0x000fe80000100a00 */
[----:B------:R-:W-:Y:S04]  /*64d0*/  STL.64 [R1+0x12b8], R220 ;  /* 0x0012b8dc01007387 */ /* 0x000fe80000100a00 */
[----:B------:R1:W-:Y:S04]  /*64e0*/  LDGSTS.E [R246+0x11800], [R68.64], !P0 ;  /* 0x1180000044f67fae */ /* 0x0003e8000c121844 */
[----:B------:R-:W-:Y:S04]  /*64f0*/  STL.64 [R1+0x12c0], R222 ;  /* 0x0012c0de01007387 */ /* 0x000fe80000100a00 */
[----:B------:R1:W-:Y:S01]  /*6500*/  LDGSTS.E [R246+0x11c00], [R70.64], !P0 ;  /* 0x11c0000046f67fae */ /* 0x0003e2000c121844 */
[----:B------:R-:W-:-:S03]  /*6510*/  ISETP.GE.U32.AND P0, PT, R245, 0x7fffff81, PT ;  /* 0x7fffff81f500780c */ /* 0x000fc60003f06070 */
[----:B------:R-:W-:Y:S04]  /*6520*/  STL.64 [R1+0x12c8], R224 ;  /* 0x0012c8e001007387 */ /* 0x000fe80000100a00 */
[----:B------:R1:W-:Y:S04]  /*6530*/  LDGSTS.E [R246+0x13800], [R182.64], !P2 ;  /* 0x13800000b6f67fae */ /* 0x0003e8000d121844 */
[----:B------:R-:W-:Y:S04]  /*6540*/  STL.64 [R1+0x12d0], R226 ;  /* 0x0012d0e201007387 */ /* 0x000fe80000100a00 */
[----:B------:R1:W-:Y:S01]  /*6550*/  LDGSTS.E [R246+0x13c00], [R18.64], !P2 ;  /* 0x13c0000012f67fae */ /* 0x0003e2000d121844 */
[----:B------:R-:W-:Y:S01]  /*6560*/  ISETP.GE.AND P2, PT, R21, R245, PT ;  /* 0x000000f51500720c */ /* 0x000fe20003f46270 */
[----:B------:R-:W-:-:S02]  /*6570*/  IMAD R245, R252, 0x3f, RZ ;  /* 0x0000003ffcf57824 */ /* 0x000fc400078e02ff */
[----:B------:R-:W-:Y:S04]  /*6580*/  STL.64 [R1+0x12d8], R228 ;  /* 0x0012d8e401007387 */ /* 0x000fe80000100a00 */
[----:B------:R1:W-:Y:S04]  /*6590*/  LDGSTS.E [R246+0x15800], [R14.64], !P5 ;  /* 0x158000000ef67fae */ /* 0x0003e8000e921844 */
[----:B------:R1:W-:Y:S04]  /*65a0*/  STL.64 [R1+0x410], R182 ;  /* 0x000410b601007387 */ /* 0x0003e80000100a00 */
[----:B------:R2:W-:Y:S01]  /*65b0*/  LDGSTS.E [R246+0x15c00], [R2.64], !P5 ;  /* 0x15c0000002f67fae */ /* 0x0005e2000e921844 */
[----:B------:R-:W-:Y:S01]  /*65c0*/  ISETP.GE.U32.AND P5, PT, R244, 0x7fffff80, PT ;  /* 0x7fffff80f400780c */ /* 0x000fe20003fa6070 */
[----:B------:R-:W-:-:S02]  /*65d0*/  IMAD R244, R252, 0x33, RZ ;  /* 0x00000033fcf47824 */ /* 0x000fc400078e02ff */
[----:B------:R2:W-:Y:S01]  /*65e0*/  STL.64 [R1+0x450], R18 ;  /* 0x0004501201007387 */ /* 0x0005e20000100a00 */
[----:B-1----:R-:W-:-:S03]  /*65f0*/  IMAD.WIDE R182, R0, 0x4, R64 ;  /* 0x0000000400b67825 */ /* 0x002fc600078e0240 */
[----:B------:R1:W-:Y:S04]  /*6600*/  STL.64 [R1+0x4b8], R14 ;  /* 0x0004b80e01007387 */ /* 0x0003e80000100a00 */
[----:B------:R3:W-:Y:S01]  /*6610*/  STL.64 [R1+0x4c0], R2 ;  /* 0x0004c00201007387 */ /* 0x0007e20000100a00 */
[----:B--2---:R-:W-:Y:S01]  /*6620*/  IMAD.WIDE R18, R0, 0x4, R180 ;  /* 0x0000000400127825 */ /* 0x004fe200078e02b4 */
[----:B------:R-:W-:Y:S02]  /*6630*/  IADD3 R0, R250, -0x45, RZ ;  /* 0xffffffbbfa007810 */ /* 0x000fe40007ffe0ff */
[----:B------:R2:W-:Y:S01]  /*6640*/  LDGSTS.E [R246+0x17800], [R182.64], !P4 ;  /* 0x17800000b6f67fae */ /* 0x0005e2000e121844 */
[----:B-1----:R-:W-:-:S03]  /*6650*/  IMAD.WIDE R14, R244, 0x4, R64 ;  /* 0x00000004f40e7825 */ /* 0x002fc600078e0240 */
[----:B------:R1:W-:Y:S01]  /*6660*/  LDGSTS.E [R246+0x17c00], [R18.64], !P4 ;  /* 0x17c0000012f67fae */ /* 0x0003e2000e121844 */
[----:B------:R-:W-:Y:S01]  /*6670*/  ISETP.GE.U32.AND P4, PT, R0, 0x7fffff7c, PT ;  /* 0x7fffff7c0000780c */ /* 0x000fe20003f86070 */
[----:B---3--:R-:W-:Y:S01]  /*6680*/  IMAD.WIDE R2, R244, 0x4, R180 ;  /* 0x00000004f4027825 */ /* 0x008fe200078e02b4 */
[----:B------:R-:W-:Y:S01]  /*6690*/  IADD3 R0, R250, -0x49, RZ ;  /* 0xffffffb7fa007810 */ /* 0x000fe20007ffe0ff */
[----:B------:R2:W-:Y:S02]  /*66a0*/  STL.64 [R1+0x5d8], R182 ;  /* 0x0005d8b601007387 */ /* 0x0005e40000100a00 */
[----:B------:R-:W-:Y:S02]  /*66b0*/  IMAD.MOV.U32 R244, RZ, RZ, 0x3f ;  /* 0x0000003ffff47424 */ /* 0x000fe400078e00ff */
[----:B------:R3:W-:Y:S04]  /*66c0*/  LDGSTS.E [R246+0x19800], [R14.64], !P1 ;  /* 0x198000000ef67fae */ /* 0x0007e8000c921844 */
[----:B------:R-:W-:Y:S04]  /*66d0*/  STL.64 [R1+0x8b0], R18 ;  /* 0x0008b01201007387 */ /* 0x000fe80000100a00 */
[----:B------:R1:W-:Y:S01]  /*66e0*/  LDGSTS.E [R246+0x19c00], [R2.64], !P1 ;  /* 0x19c0000002f67fae */ /* 0x0003e2000c921844 */
[----:B------:R-:W-:Y:S01]  /*66f0*/  ISETP.GE.U32.AND P1, PT, R0, 0x7fffff78, PT ;  /* 0x7fffff780000780c */ /* 0x000fe20003f26070 */
[----:B------:R-:W-:-:S02]  /*6700*/  IMAD R0, R252, 0x37, RZ ;  /* 0x00000037fc007824 */ /* 0x000fc400078e02ff */
[----:B------:R-:W-:Y:S02]  /*6710*/  STL.64 [R1+0x670], R14 ;  /* 0x0006700e01007387 */ /* 0x000fe40000100a00 */
[C---:B------:R-:W-:Y:S02]  /*6720*/  IMAD.WIDE R184, R0.reuse, 0x4, R64 ;  /* 0x0000000400b87825 */ /* 0x040fe400078e0240 */
[----:B------:R1:W-:Y:S02]  /*6730*/  STL.64 [R1+0x8b8], R2 ;  /* 0x0008b80201007387 */ /* 0x0003e40000100a00 */
[----:B--2---:R-:W-:Y:S01]  /*6740*/  IMAD.WIDE R182, R0, 0x4, R180 ;  /* 0x0000000400b67825 */ /* 0x004fe200078e02b4 */
[----:B------:R-:W-:Y:S01]  /*6750*/  IADD3 R0, R250, -0x4d, RZ ;  /* 0xffffffb3fa007810 */ /* 0x000fe20007ffe0ff */
[----:B------:R-:W-:Y:S04]  /*6760*/  STL.64 [R1+0x898], R184 ;  /* 0x000898b801007387 */ /* 0x000fe80000100a00 */
[----:B------:R2:W-:Y:S01]  /*6770*/  LDGSTS.E [R246+0x1b800], [R184.64], !P3 ;  /* 0x1b800000b8f67fae */ /* 0x0005e2000d921844 */
[----:B-1----:R-:W-:Y:S01]  /*6780*/  IADD3 R2, R244, c[0x0][0x180], RZ ;  /* 0x00006000f4027a10 */ /* 0x002fe20007ffe0ff */
[----:B------:R-:W-:-:S02]  /*6790*/  IMAD R244, R252, 0x3b, RZ ;  /* 0x0000003bfcf47824 */ /* 0x000fc400078e02ff */
[----:B------:R-:W-:Y:S02]  /*67a0*/  STL.64 [R1+0x8c0], R182 ;  /* 0x0008c0b601007387 */ /* 0x000fe40000100a00 */
[----:B------:R-:W-:Y:S02]  /*67b0*/  IMAD.WIDE R18, R244, 0x4, R64 ;  /* 0x00000004f4127825 */ /* 0x000fe400078e0240 */
[----:B------:R1:W-:Y:S01]  /*67c0*/  LDGSTS.E [R246+0x1bc00], [R182.64], !P3 ;  /* 0x1bc00000b6f67fae */ /* 0x0003e2000d921844 */
[----:B------:R-:W-:Y:S01]  /*67d0*/  ISETP.GT.AND P3, PT, R2, 0x3f, PT ;  /* 0x0000003f0200780c */ /* 0x000fe20003f64270 */
[----:B---3--:R-:W-:Y:S02]  /*67e0*/  IMAD.WIDE R14, R244, 0x4, R180 ;  /* 0x00000004f40e7825 */ /* 0x008fe400078e02b4 */
[----:B------:R3:W-:Y:S01]  /*67f0*/  STL.64 [R1+0x8a0], R18 ;  /* 0x0008a01201007387 */ /* 0x0007e20000100a00 */
[----:B------:R-:W-:-:S03]  /*6800*/  IADD3 R244, R250, -0x51, RZ ;  /* 0xffffffaffaf47810 */ /* 0x000fc60007ffe0ff */
[----:B------:R3:W-:Y:S04]  /*6810*/  LDGSTS.E [R246+0x1d800], [R18.64], !P6 ;  /* 0x1d80000012f67fae */ /* 0x0007e8000f121844 */
[----:B------:R1:W-:Y:S04]  /*6820*/  STL.64 [R1+0x8f8], R14 ;  /* 0x0008f80e01007387 */ /* 0x0003e80000100a00 */
[----:B------:R1:W-:Y:S01]  /*6830*/  LDGSTS.E [R246+0x1dc00], [R14.64], !P6 ;  /* 0x1dc000000ef67fae */ /* 0x0003e2000f121844 */
[----:B------:R-:W-:Y:S02]  /*6840*/  ISETP.GE.U32.AND P6, PT, R0, 0x7fffff74, PT ;  /* 0x7fffff740000780c */ /* 0x000fe40003fc6070 */
[----:B------:R-:W-:Y:S01]  /*6850*/  SEL R0, RZ, 0x4, !P3 ;  /* 0x00000004ff007807 */ /* 0x000fe20005800000 */
[----:B---3--:R-:W-:Y:S01]  /*6860*/  IMAD.WIDE R18, R245, 0x4, R64 ;  /* 0x00000004f5127825 */ /* 0x008fe200078e0240 */
[----:B------:R-:W-:-:S03]  /*6870*/  ISETP.GE.AND P3, PT, R21, c[0x0][0x180], PT ;  /* 0x0000600015007a0c */ /* 0x000fc60003f66270 */
[----:B------:R-:W-:Y:S01]  /*6880*/  IMAD.MOV.U32 R21, RZ, RZ, R23 ;  /* 0x000000ffff157224 */ /* 0x000fe200078e0017 */
[----:B------:R3:W-:Y:S01]  /*6890*/  STL.64 [R1+0x8a8], R18 ;  /* 0x0008a81201007387 */ /* 0x0007e20000100a00 */
[----:B------:R-:W-:Y:S01]  /*68a0*/  SEL R0, R0, RZ, !P3 ;  /* 0x000000ff00007207 */ /* 0x000fe20005800000 */
[----:B-1----:R-:W-:Y:S02]  /*68b0*/  IMAD.WIDE R14, R245, 0x4, R180 ;  /* 0x00000004f50e7825 */ /* 0x002fe400078e02b4 */
[----:B------:R3:W-:Y:S01]  /*68c0*/  LDGSTS.E [R246+0x1f800], [R18.64], !P0 ;  /* 0x1f80000012f67fae */ /* 0x0007e2000c121844 */
[----:B------:R-:W-:Y:S02]  /*68d0*/  ISETP.NE.U32.AND P3, PT, R0, RZ, PT ;  /* 0x000000ff0000720c */ /* 0x000fe40003f65070 */
[----:B------:R-:W-:Y:S01]  /*68e0*/  SEL R0, RZ, 0x4, P2 ;  /* 0x00000004ff007807 */ /* 0x000fe20001000000 */
[----:B------:R1:W-:Y:S01]  /*68f0*/  STL.64 [R1+0x900], R14 ;  /* 0x0009000e01007387 */ /* 0x0003e20000100a00 */
[----:B------:R-:W-:-:S02]  /*6900*/  ISETP.GT.AND P2, PT, R2, 0x7f, PT ;  /* 0x0000007f0200780c */ /* 0x000fc40003f44270 */
[----:B------:R-:W-:Y:S01]  /*6910*/  LOP3.LUT R245, R251, 0xc0, RZ, 0xc0, !PT ;  /* 0x000000c0fbf57812 */ /* 0x000fe200078ec0ff */
[----:B------:R-:W4:Y:S04]  /*6920*/  LDL.64 R228, [R1+0x340] ;  /* 0x0003400001e47983 */ /* 0x000f280000100a00 */
        /* <DEDUP_REMOVED lines=21> */
[----:B--2---:R-:W2:Y:S04]  /*6a80*/  LDL.64 R184, [R1+0x120] ;  /* 0x0001200001b87983 */ /* 0x004ea80000100a00 */
[----:B------:R-:W2:Y:S04]  /*6a90*/  LDL.64 R182, [R1+0x110] ;  /* 0x0001100001b67983 */ /* 0x000ea80000100a00 */
[----:B------:R1:W-:Y:S01]  /*6aa0*/  LDGSTS.E [R246+0x1fc00], [R14.64], !P0 ;  /* 0x1fc000000ef67fae */ /* 0x0003e2000c121844 */
[----:B------:R-:W-:-:S02]  /*6ab0*/  ISETP.GE.U32.AND P0, PT, R244, 0x7fffff70, PT ;  /* 0x7fffff70f400780c */ /* 0x000fc40003f06070 */
[----:B------:R-:W-:Y:S01]  /*6ac0*/  SHF.R.U32.HI R244, RZ, 0x2, R245 ;  /* 0x00000002fff47819 */ /* 0x000fe200000116f5 */
[----:B------:R-:W2:Y:S01]  /*6ad0*/  LDL.64 R2, [R1+0x100] ;  /* 0x0001000001027983 */ /* 0x000ea20000100a00 */
[C---:B------:R-:W-:Y:S02]  /*6ae0*/  IADD3 R245, R250.reuse, -0x55, RZ ;  /* 0xffffffabfaf57810 */ /* 0x040fe40007ffe0ff */
[----:B------:R-:W-:Y:S01]  /*6af0*/  LOP3.LUT R252, R249, R244, RZ, 0x3c, !PT ;  /* 0x000000f4f9fc7212 */ /* 0x000fe200078e3cff */
[----:B---3--:R-:W2:Y:S01]  /*6b00*/  LDL.64 R18, [R1+0xe0] ;  /* 0x0000e00001127983 */ /* 0x008ea20000100a00 */
[----:B------:R-:W-:-:S03]  /*6b10*/  IADD3 R244, R250, -0x59, RZ ;  /* 0xffffffa7faf47810 */ /* 0x000fc60007ffe0ff */
[----:B-1----:R-:W2:Y:S04]  /*6b20*/  LDL.64 R14, [R1+0xf0] ;  /* 0x0000f000010e7983 */ /* 0x002ea80000100a00 */
[----:B------:R-:W2:Y:S04]  /*6b30*/  LDL.64 R22, [R1+0x90] ;  /* 0x0000900001167983 */ /* 0x000ea80000100a00 */
[----:B------:R-:W0:Y:S04]  /*6b40*/  LDGDEPBAR ;  /* 0x00000000000079af */ /* 0x000e280000000000 */
[----:B------:R1:W-:Y:S04]  /*6b50*/  LDGSTS.E [R252+0x40000], [R20.64], P3 ;  /* 0x4000000014fc7fae */ /* 0x0003e80009921844 */
[----:B-1----:R-:W2:Y:S04]  /*6b60*/  LDL.LU.64 R20, [R1+0x12e0] ;  /* 0x0012e00001147983 */ /* 0x002ea80000300a00 */
[----:B----4-:R1:W-:Y:S04]  /*6b70*/  LDGSTS.E [R252+0x40800], [R228.64], P3 ;  /* 0x40800000e4fc7fae */ /* 0x0103e80009921844 */
[----:B------:R4:W-:Y:S04]  /*6b80*/  LDGSTS.E [R252+0x41000], [R226.64], P3 ;  /* 0x41000000e2fc7fae */ /* 0x0009e80009921844 */
[----:B------:R4:W-:Y:S04]  /*6b90*/  LDGSTS.E [R252+0x41800], [R224.64], P3 ;  /* 0x41800000e0fc7fae */ /* 0x0009e80009921844 */
[----:B-1----:R-:W3:Y:S04]  /*6ba0*/  LDL.64 R228, [R1+0x348] ;  /* 0x0003480001e47983 */ /* 0x002ee80000100a00 */
[----:B----4-:R-:W4:Y:S04]  /*6bb0*/  LDL.64 R226, [R1+0x338] ;  /* 0x0003380001e27983 */ /* 0x010f280000100a00 */
[----:B------:R1:W-:Y:S04]  /*6bc0*/  LDGSTS.E [R252+0x42000], [R222.64], P3 ;  /* 0x42000000defc7fae */ /* 0x0003e80009921844 */
[----:B------:R-:W4:Y:S04]  /*6bd0*/  LDL.64 R224, [R1+0x328] ;  /* 0x0003280001e07983 */ /* 0x000f280000100a00 */
[----:B------:R1:W-:Y:S04]  /*6be0*/  LDGSTS.E [R252+0x42800], [R220.64], P3 ;  /* 0x42800000dcfc7fae */ /* 0x0003e80009921844 */
[----:B-1----:R-:W4:Y:S04]  /*6bf0*/  LDL.64 R222, [R1+0x318] ;  /* 0x0003180001de7983 */ /* 0x002f280000100a00 */
        /* <DEDUP_REMOVED lines=25> */
[----:B--2---:R-:W2:Y:S04]  /*6d90*/  LDL.64 R196, [R1+0x1d8] ;  /* 0x0001d80001c47983 */ /* 0x004ea80000100a00 */
[----:B------:R1:W-:Y:S04]  /*6da0*/  LDGSTS.E [R252+0x49800], [R192.64], P3 ;  /* 0x49800000c0fc7fae */ /* 0x0003e80009921844 */
[----:B-1----:R-:W2:Y:S04]  /*6db0*/  LDL.64 R194, [R1+0x1c8] ;  /* 0x0001c80001c27983 */ /* 0x002ea80000100a00 */
[----:B------:R1:W-:Y:S04]  /*6dc0*/  LDGSTS.E [R252+0x4a000], [R190.64], P3 ;  /* 0x4a000000befc7fae */ /* 0x0003e80009921844 */
[----:B------:R-:W2:Y:S04]  /*6dd0*/  LDL.64 R192, [R1+0x1b8] ;  /* 0x0001b80001c07983 */ /* 0x000ea80000100a00 */
        /* <DEDUP_REMOVED lines=15> */
[----:B------:R-:W2:Y:S01]  /*6ed0*/  LDL.64 R18, [R1+0xe8] ;  /* 0x0000e80001127983 */ /* 0x000ea20000100a00 */
[----:B------:R-:W-:-:S03]  /*6ee0*/  LOP3.LUT R251, R252, 0x40, RZ, 0x3c, !PT ;  /* 0x00000040fcfb7812 */ /* 0x000fc600078e3cff */
[----:B------:R2:W-:Y:S04]  /*6ef0*/  LDGSTS.E [R252+0x4e800], [R20.64], P3 ;  /* 0x4e80000014fc7fae */ /* 0x0005e80009921844 */
[----:B-1----:R-:W2:Y:S04]  /*6f00*/  LDL.64 R22, [R1+0x98] ;  /* 0x0000980001167983 */ /* 0x002ea80000100a00 */
[----:B------:R1:W-:Y:S04]  /*6f10*/  LDGSTS.E [R252+0x4f000], [R16.64], P3 ;  /* 0x4f00000010fc7fae */ /* 0x0003e80009921844 */
[----:B------:R1:W-:Y:S04]  /*6f20*/  LDGSTS.E [R252+0x4f800], [R12.64], P3 ;  /* 0x4f8000000cfc7fae */ /* 0x0003e80009921844 */
[----:B---3--:R3:W-:Y:S04]  /*6f30*/  LDGSTS.E [R251+0x40400], [R228.64], P3 ;  /* 0x40400000e4fb7fae */ /* 0x0087e80009921844 */
[----:B----4-:R4:W-:Y:S04]  /*6f40*/  LDGSTS.E [R251+0x40c00], [R226.64], P3 ;  /* 0x40c00000e2fb7fae */ /* 0x0109e80009921844 */
[----:B---3--:R-:W3:Y:S04]  /*6f50*/  LDL.LU.64 R228, [R1+0x12d8] ;  /* 0x0012d80001e47983 */ /* 0x008ee80000300a00 */
[----:B----4-:R-:W4:Y:S04]  /*6f60*/  LDL.LU.64 R226, [R1+0x12d0] ;  /* 0x0012d00001e27983 */ /* 0x010f280000300a00 */
[----:B------:R1:W-:Y:S04]  /*6f70*/  LDGSTS.E [R251+0x41400], [R224.64], P3 ;  /* 0x41400000e0fb7fae */ /* 0x0003e80009921844 */
[----:B------:R1:W-:Y:S04]  /*6f80*/  LDGSTS.E [R251+0x41c00], [R222.64], P3 ;  /* 0x41c00000defb7fae */ /* 0x0003e80009921844 */
[----:B------:R1:W-:Y:S04]  /*6f90*/  LDGSTS.E [R251+0x42400], [R220.64], P3 ;  /* 0x42400000dcfb7fae */ /* 0x0003e80009921844 */
[----:B-1----:R-:W3:Y:S04]  /*6fa0*/  LDL.LU.64 R224, [R1+0x12c8] ;  /* 0x0012c80001e07983 */ /* 0x002ee80000300a00 */
[----:B------:R-:W3:Y:S04]  /*6fb0*/  LDL.LU.64 R222, [R1+0x12c0] ;  /* 0x0012c00001de7983 */ /* 0x000ee80000300a00 */
[----:B------:R-:W3:Y:S04]  /*6fc0*/  LDL.LU.64 R220, [R1+0x12b8] ;  /* 0x0012b80001dc7983 */ /* 0x000ee80000300a00 */
        /* <DEDUP_REMOVED lines=20> */
[----:B--2---:R2:W-:Y:S04]  /*7110*/  LDGSTS.E [R251+0x48400], [R196.64], P3 ;  /* 0x48400000c4fb7fae */ /* 0x0045e80009921844 */
[----:B-1----:R-:W3:Y:S04]  /*7120*/  LDL.LU.64 R200, [R1+0x1268] ;  /* 0x0012680001c87983 */ /* 0x002ee80000300a00 */
[----:B------:R-:W3:Y:S04]  /*7130*/  LDL.LU.64 R198, [R1+0x1260] ;  /* 0x0012600001c67983 */ /* 0x000ee80000300a00 */
[----:B--2---:R-:W2:Y:S04]  /*7140*/  LDL.LU.64 R196, [R1+0x1258] ;  /* 0x0012580001c47983 */ /* 0x004ea80000300a00 */
[----:B------:R1:W-:Y:S04]  /*7150*/  LDGSTS.E [R251+0x48c00], [R194.64], P3 ;  /* 0x48c00000c2fb7fae */ /* 0x0003e80009921844 */
[----:B------:R1:W-:Y:S04]  /*7160*/  LDGSTS.E [R251+0x49400], [R192.64], P3 ;  /* 0x49400000c0fb7fae */ /* 0x0003e80009921844 */
[----:B------:R1:W-:Y:S04]  /*7170*/  LDGSTS.E [R251+0x49c00], [R190.64], P3 ;  /* 0x49c00000befb7fae */ /* 0x0003e80009921844 */
[----:B-1----:R-:W2:Y:S04]  /*7180*/  LDL.LU.64 R194, [R1+0x1250] ;  /* 0x0012500001c27983 */ /* 0x002ea80000300a00 */
[----:B------:R-:W2:Y:S04]  /*7190*/  LDL.LU.64 R192, [R1+0x1248] ;  /* 0x0012480001c07983 */ /* 0x000ea80000300a00 */
[----:B------:R-:W2:Y:S04]  /*71a0*/  LDL.LU.64 R190, [R1+0x1240] ;  /* 0x0012400001be7983 */ /* 0x000ea80000300a00 */
[----:B------:R1:W-:Y:S04]  /*71b0*/  LDGSTS.E [R251+0x4a400], [R188.64], P3 ;  /* 0x4a400000bcfb7fae */ /* 0x0003e80009921844 */
[----:B------:R1:W-:Y:S04]  /*71c0*/  LDGSTS.E [R251+0x4ac00], [R186.64], P3 ;  /* 0x4ac00000bafb7fae */ /* 0x0003e80009921844 */
[----:B------:R1:W-:Y:S04]  /*71d0*/  LDGSTS.E [R251+0x4b400], [R184.64], P3 ;  /* 0x4b400000b8fb7fae */ /* 0x0003e80009921844 */
[----:B-1----:R-:W2:Y:S04]  /*71e0*/  LDL.LU.64 R188, [R1+0x1238] ;  /* 0x0012380001bc7983 */ /* 0x002ea80000300a00 */
[----:B------:R-:W2:Y:S04]  /*71f0*/  LDL.LU.64 R186, [R1+0x1230] ;  /* 0x0012300001ba7983 */ /* 0x000ea80000300a00 */
[----:B------:R-:W3:Y:S04]  /*7200*/  LDL.LU.64 R184, [R1+0x1228] ;  /* 0x0012280001b87983 */ /* 0x000ee80000300a00 */
[----:B------:R1:W-:Y:S04]  /*7210*/  LDGSTS.E [R251+0x4bc00], [R182.64], P3 ;  /* 0x4bc00000b6fb7fae */ /* 0x0003e80009921844 */
[----:B------:R1:W-:Y:S04]  /*7220*/  LDGSTS.E [R251+0x4c400], [R2.64], P3 ;  /* 0x4c40000002fb7fae */ /* 0x0003e80009921844 */
[----:B------:R1:W-:Y:S04]  /*7230*/  LDGSTS.E [R251+0x4cc00], [R14.64], P3 ;  /* 0x4cc000000efb7fae */ /* 0x0003e80009921844 */
[----:B-1----:R-:W4:Y:S04]  /*7240*/  LDL.LU.64 R182, [R1+0x1220] ;  /* 0x0012200001b67983 */ /* 0x002f280000300a00 */
[----:B------:R-:W4:Y:S04]  /*7250*/  LDL.LU.64 R2, [R1+0x1218] ;  /* 0x0012180001027983 */ /* 0x000f280000300a00 */
[----:B------:R-:W4:Y:S04]  /*7260*/  LDL.LU.64 R14, [R1+0x1210] ;  /* 0x00121000010e7983 */ /* 0x000f280000300a00 */
[----:B------:R1:W-:Y:S04]  /*7270*/  LDGSTS.E [R251+0x4d400], [R18.64], P3 ;  /* 0x4d40000012fb7fae */ /* 0x0003e80009921844 */
[----:B------:R1:W-:Y:S04]  /*7280*/  LDGSTS.E [R251+0x4dc00], [R22.64], P3 ;  /* 0x4dc0000016fb7fae */ /* 0x0003e80009921844 */
[----:B-1----:R-:W4:Y:S04]  /*7290*/  LDL.LU.64 R18, [R1+0x1208] ;  /* 0x0012080001127983 */ /* 0x002f280000300a00 */
[----:B------:R-:W4:Y:S01]  /*72a0*/  LDL.LU.64 R22, [R1+0x1200] ;  /* 0x0012000001167983 */ /* 0x000f220000300a00 */
[----:B------:R-:W-:Y:S01]  /*72b0*/  IMAD.MOV.U32 R252, RZ, RZ, c[0x0][0x188] ;  /* 0x00006200fffc7624 */ /* 0x000fe200078e00ff */
[----:B------:R-:W-:-:S03]  /*72c0*/  SEL R0, R0, RZ, P2 ;  /* 0x000000ff00007207 */ /* 0x000fc60001000000 */
[----:B------:R-:W-:Y:S01]  /*72d0*/  IMAD.SHL.U32 R252, R252, 0x40, RZ ;  /* 0x00000040fcfc7824 */ /* 0x000fe200078e00ff */
[----:B------:R-:W-:-:S03]  /*72e0*/  ISETP.GE.U32.AND P2, PT, R244, 0x7fffff68, PT ;  /* 0x7fffff68f400780c */ /* 0x000fc60003f46070 */
[----:B------:R-:W-:-:S04]  /*72f0*/  IMAD.WIDE R180, R252, 0x4, R180 ;  /* 0x00000004fcb47825 */ /* 0x000fc800078e02b4 */
        /* <DEDUP_REMOVED lines=22> */
[----:B--2---:R-:W-:-:S04]  /*7460*/  IMAD.WIDE R186, R252, 0x4, R186 ;  /* 0x00000004fcba7825 */ /* 0x004fc800078e02ba */
[----:B---3--:R-:W-:-:S04]  /*7470*/  IMAD.WIDE R184, R252, 0x4, R184 ;  /* 0x00000004fcb87825 */ /* 0x008fc800078e02b8 */
[C---:B----4-:R-:W-:Y:S01]  /*7480*/  IMAD.WIDE R182, R252.reuse, 0x4, R182 ;  /* 0x00000004fcb67825 */ /* 0x050fe200078e02b6 */
[----:B------:R1:W-:Y:S04]  /*7490*/  LDGSTS.E [R251+0x4e400], [R22.64], P3 ;  /* 0x4e40000016fb7fae */ /* 0x0003e80009921844 */
[----:B------:R1:W-:Y:S04]  /*74a0*/  LDGSTS.E [R251+0x4ec00], [R18.64], P3 ;  /* 0x4ec0000012fb7fae */ /* 0x0003e80009921844 */
[----:B------:R1:W-:Y:S04]  /*74b0*/  LDGSTS.E [R251+0x4f400], [R14.64], P3 ;  /* 0x4f4000000efb7fae */ /* 0x0003e80009921844 */
[----:B------:R1:W-:Y:S04]  /*74c0*/  LDGSTS.E [R251+0x4fc00], [R2.64], P3 ;  /* 0x4fc0000002fb7fae */ /* 0x0003e80009921844 */
[----:B------:R-:W0:Y:S04]  /*74d0*/  LDGDEPBAR ;  /* 0x00000000000079af */ /* 0x000e280000000000 */
[----:B------:R-:W-:Y:S01]  /*74e0*/  BAR.SYNC.DEFER_BLOCKING 0x0 ;  /* 0x0000000000007b1d */ /* 0x000fe20000010000 */
[----:B------:R-:W-:Y:S01]  /*74f0*/  ISETP.GE.U32.AND P3, PT, R245, 0x7fffff6c, PT ;  /* 0x7fffff6cf500780c */ /* 0x000fe20003f66070 */
[----:B------:R-:W-:-:S05]  /*7500*/  IMAD.WIDE R244, R252, 0x4, R64 ;  /* 0x00000004fcf47825 */ /* 0x000fca00078e0240 */
[----:B------:R-:W-:Y:S04]  /*7510*/  STL.64 [R1+0x948], R244 ;  /* 0x000948f401007387 */ /* 0x000fe80000100a00 */
[----:B------:R2:W-:Y:S01]  /*7520*/  STL.64 [R1+0x950], R180 ;  /* 0x000950b401007387 */ /* 0x0005e20000100a00 */
[----:B------:R-:W-:-:S03]  /*7530*/  IADD3 R64, R250, -0x5d, RZ ;  /* 0xffffffa3fa407810 */ /* 0x000fc60007ffe0ff */
[----:B------:R3:W-:Y:S04]  /*7540*/  STL.64 [R1+0x358], R182 ;  /* 0x000358b601007387 */ /* 0x0007e80000100a00 */
[----:B------:R4:W-:Y:S04]  /*7550*/  STL.64 [R1+0x380], R184 ;  /* 0x000380b801007387 */ /* 0x0009e80000100a00 */
[----:B------:R-:W-:Y:S01]  /*7560*/  @!PT LDS RZ, [RZ] ;  /* 0x00000000fffff984 */ /* 0x000fe20000000800 */
[----:B------:R-:W-:Y:S01]  /*7570*/  @!PT LDS RZ, [RZ] ;  /* 0x00000000fffff984 */ /* 0x000fe20000000800 */
[----:B------:R-:W-:Y:S01]  /*7580*/  @!PT LDS RZ, [RZ] ;  /* 0x00000000fffff984 */ /* 0x000fe20000000800 */
[----:B------:R1:W-:Y:S04]  /*7590*/  LDGSTS.E [R249+0x20000], [R244.64], !P5 ;  /* 0x20000000f4f97fae */ /* 0x0003e8000e921844 */
[----:B------:R2:W-:Y:S04]  /*75a0*/  LDGSTS.E [R249+0x20400], [R180.64], !P5 ;  /* 0x20400000b4f97fae */ /* 0x0005e8000e921844 */
[----:B------:R3:W-:Y:S04]  /*75b0*/  LDGSTS.E [R249+0x22000], [R182.64], !P4 ;  /* 0x22000000b6f97fae */ /* 0x0007e8000e121844 */
[----:B------:R4:W-:Y:S01]  /*75c0*/  LDGSTS.E [R249+0x22400], [R184.64], !P4 ;  /* 0x22400000b8f97fae */ /* 0x0009e2000e121844 */
[----:B--2---:R-:W-:-:S03]  /*75d0*/  IMAD.WIDE R180, R252, 0x4, R188 ;  /* 0x00000004fcb47825 */ /* 0x004fc600078e02bc */
[----:B------:R2:W-:Y:S01]  /*75e0*/  STL.64 [R1+0x3a0], R186 ;  /* 0x0003a0ba01007387 */ /* 0x0005e20000100a00 */
[----:B------:R-:W-:-:S03]  /*75f0*/  IADD3 R65, R250, -0x61, RZ ;  /* 0xffffff9ffa417810 */ /* 0x000fc60007ffe0ff */
[----:B------:R2:W-:Y:S01]  /*7600*/  LDGSTS.E [R249+0x24000], [R186.64], !P1 ;  /* 0x24000000baf97fae */ /* 0x0005e2000c921844 */
[----:B---3--:R-:W-:Y:S01]  /*7610*/  IMAD.WIDE R182, R252, 0x4, R194 ;  /* 0x00000004fcb67825 */ /* 0x008fe200078e02c2 */
[----:B------:R-:W-:Y:S02]  /*7620*/  ISETP.GE.U32.AND P5, PT, R64, 0x7fffff64, PT ;  /* 0x7fffff644000780c */ /* 0x000fe40003fa6070 */
[----:B------:R3:W-:Y:S01]  /*7630*/  STL.64 [R1+0x3c0], R180 ;  /* 0x0003c0b401007387 */ /* 0x0007e20000100a00 */
[----:B----4-:R-:W-:-:S03]  /*7640*/  IMAD.WIDE R184, R252, 0x4, R192 ;  /* 0x00000004fcb87825 */ /* 0x010fc600078e02c0 */
[----:B------:R3:W-:Y:S01]  /*7650*/  LDGSTS.E [R249+0x24400], [R180.64], !P1 ;  /* 0x24400000b4f97fae */ /* 0x0007e2000c921844 */
[----:B--2---:R-:W-:Y:S01]  /*7660*/  IMAD.WIDE R186, R252, 0x4, R190 ;  /* 0x00000004fcba7825 */ /* 0x004fe200078e02be */
[----:B------:R-:W-:Y:S02]  /*7670*/  IADD3 R64, R250, -0x65, RZ ;  /* 0xffffff9bfa407810 */ /* 0x000fe40007ffe0ff */
[----:B------:R-:W-:Y:S02]  /*7680*/  ISETP.GE.U32.AND P4, PT, R65, 0x7fffff60, PT ;  /* 0x7fffff604100780c */ /* 0x000fe40003f86070 */
[----:B------:R2:W-:Y:S01]  /*7690*/  STL.64 [R1+0x3f8], R186 ;  /* 0x0003f8ba01007387 */ /* 0x0005e20000100a00 */
[----:B---3--:R-:W-:-:S03]  /*76a0*/  IMAD.WIDE R180, R252, 0x4, R196 ;  /* 0x00000004fcb47825 */ /* 0x008fc600078e02c4 */
[----:B------:R2:W-:Y:S01]  /*76b0*/  LDGSTS.E [R249+0x26000], [R186.64], !P6 ;  /* 0x26000000baf97fae */ /* 0x0005e2000f121844 */
[----:B------:R-:W-:-:S03]  /*76c0*/  IADD3 R65, R250, -0x69, RZ ;  /* 0xffffff97fa417810 */ /* 0x000fc60007ffe0ff */
[----:B------:R3:W-:Y:S01]  /*76d0*/  STL.64 [R1+0x438], R184 ;  /* 0x000438b801007387 */ /* 0x0007e20000100a00 */
[----:B------:R-:W-:-:S03]  /*76e0*/  ISETP.GE.U32.AND P1, PT, R64, 0x7fffff5c, PT ;  /* 0x7fffff5c4000780c */ /* 0x000fc60003f26070 */
[----:B------:R3:W-:Y:S01]  /*76f0*/  LDGSTS.E [R249+0x26400], [R184.64], !P6 ;  /* 0x26400000b8f97fae */ /* 0x0007e2000f121844 */
[----:B--2---:R-:W-:-:S03]  /*7700*/  IMAD.WIDE R186, R252, 0x4, R198 ;  /* 0x00000004fcba7825 */ /* 0x004fc600078e02c6 */
[----:B------:R2:W-:Y:S01]  /*7710*/  STL.64 [R1+0x498], R182 ;  /* 0x000498b601007387 */ /* 0x0005e20000100a00 */
[----:B------:R-:W-:-:S03]  /*7720*/  IADD3 R64, R250, -0x6d, RZ ;  /* 0xffffff93fa407810 */ /* 0x000fc60007ffe0ff */
[----:B------:R2:W-:Y:S01]  /*7730*/  LDGSTS.E [R249+0x28000], [R182.64], !P0 ;  /* 0x28000000b6f97fae */ /* 0x0005e2000c121844 */
[----:B---3--:R-:W-:-:S03]  /*7740*/  IMAD.WIDE R184, R252, 0x4, R200 ;  /* 0x00000004fcb87825 */ /* 0x008fc600078e02c8 */
[----:B------:R3:W-:Y:S01]  /*7750*/  STL.64 [R1+0x4b0], R180 ;  /* 0x0004b0b401007387 */ /* 0x0007e20000100a00 */
[----:B------:R-:W-:-:S03]  /*7760*/  MOV R200, c[0x0][0x180] ;  /* 0x0000600000c87a02 */ /* 0x000fc60000000f00 */
[----:B------:R3:W-:Y:S01]  /*7770*/  LDGSTS.E [R249+0x28400], [R180.64], !P0 ;  /* 0x28400000b4f97fae */ /* 0x0007e2000c121844 */
[----:B--2---:R-:W-:-:S03]  /*7780*/  IMAD.WIDE R182, R252, 0x4, R202 ;  /* 0x00000004fcb67825 */ /* 0x004fc600078e02ca */
[----:B------:R2:W-:Y:S01]  /*7790*/  STL.64 [R1+0x4d8], R186 ;  /* 0x0004d8ba01007387 */ /* 0x0005e20000100a00 */
[----:B------:R-:W-:-:S03]  /*77a0*/  ISETP.GE.U32.AND P6, PT, R65, 0x7fffff58, PT ;  /* 0x7fffff584100780c */ /* 0x000fc60003fc6070 */
[----:B------:R2:W-:Y:S01]  /*77b0*/  LDGSTS.E [R249+0x2a000], [R186.64], !P3 ;  /* 0x2a000000baf97fae */ /* 0x0005e2000d921844 */
[----:B---3--:R-:W-:-:S03]  /*77c0*/  IMAD.WIDE R180, R252, 0x4, R204 ;  /* 0x00000004fcb47825 */ /* 0x008fc600078e02cc */
[----:B------:R3:W-:Y:S01]  /*77d0*/  STL.64 [R1+0x4f0], R184 ;  /* 0x0004f0b801007387 */ /* 0x0007e20000100a00 */
[----:B------:R-:W-:-:S03]  /*77e0*/  ISETP.GE.U32.AND P0, PT, R64, 0x7fffff54, PT ;  /* 0x7fffff544000780c */ /* 0x000fc60003f06070 */
[----:B------:R3:W-:Y:S01]  /*77f0*/  LDGSTS.E [R249+0x2a400], [R184.64], !P3 ;  /* 0x2a400000b8f97fae */ /* 0x0007e2000d921844 */
[----:B------:R-:W-:Y:S01]  /*7800*/  IADD3 R65, R250, -0x71, RZ ;  /* 0xffffff8ffa417810 */ /* 0x000fe20007ffe0ff */
[----:B--2---:R-:W-:Y:S02]  /*7810*/  IMAD.WIDE R186, R252, 0x4, R206 ;  /* 0x00000004fcba7825 */ /* 0x004fe400078e02ce */
[----:B------:R2:W-:Y:S01]  /*7820*/  STL.64 [R1+0x518], R182 ;  /* 0x000518b601007387 */ /* 0x0005e20000100a00 */
[----:B------:R-:W-:-:S03]  /*7830*/  IADD3 R64, R200, -0x75, RZ ;  /* 0xffffff8bc8407810 */ /* 0x000fc60007ffe0ff */
[----:B------:R2:W-:Y:S01]  /*7840*/  LDGSTS.E [R249+0x2c000], [R182.64], !P2 ;  /* 0x2c000000b6f97fae */ /* 0x0005e2000d121844 */
[----:B---3--:R-:W-:-:S03]  /*7850*/  IMAD.WIDE R184, R252, 0x4, R208 ;  /* 0x00000004fcb87825 */ /* 0x008fc600078e02d0 */
[----:B------:R3:W-:Y:S04]  /*7860*/  STL.64 [R1+0x530], R180 ;  /* 0x000530b401007387 */ /* 0x0007e80000100a00 */
        /* <DEDUP_REMOVED lines=19> */
[----:B------:R-:W-:Y:S02]  /*79a0*/  ISETP.GE.U32.AND P5, PT, R65, 0x7fffff48, PT ;  /* 0x7fffff484100780c */ /* 0x000fe40003fa6070 */
[----:B------:R-:W-:Y:S01]  /*79b0*/  ISETP.GE.U32.AND P4, PT, R64, 0x7fffff44, PT ;  /* 0x7fffff444000780c */ /* 0x000fe20003f86070 */
[----:B------:R2:W-:Y:S01]  /*79c0*/  LDGSTS.E [R249+0x32000], [R186.64], !P1 ;  /* 0x32000000baf97fae */ /* 0x0005e2000c921844 */
[----:B---3--:R-:W-:-:S03]  /*79d0*/  IMAD.WIDE R180, R252, 0x4, R220 ;  /* 0x00000004fcb47825 */ /* 0x008fc600078e02dc */
[----:B------:R3:W-:Y:S01]  /*79e0*/  STL.64 [R1+0x5d0], R184 ;  /* 0x0005d0b801007387 */ /* 0x0007e20000100a00 */
[C---:B------:R-:W-:Y:S02]  /*79f0*/  IADD3 R65, R200.reuse, -0x42, RZ ;  /* 0xffffffbec8417810 */ /* 0x040fe40007ffe0ff */
[----:B------:R-:W-:Y:S01]  /*7a00*/  IADD3 R64, R200, -0x46, RZ ;  /* 0xffffffbac8407810 */ /* 0x000fe20007ffe0ff */
[----:B------:R3:W-:Y:S01]  /*7a10*/  LDGSTS.E [R249+0x32400], [R184.64], !P1 ;  /* 0x32400000b8f97fae */ /* 0x0007e2000c921844 */
[----:B--2---:R-:W-:-:S03]  /*7a20*/  IMAD.WIDE R186, R252, 0x4, R222 ;  /* 0x00000004fcba7825 */ /* 0x004fc600078e02de */
[----:B------:R2:W-:Y:S04]  /*7a30*/  STL.64 [R1+0x878], R182 ;  /* 0x000878b601007387 */ /* 0x0005e80000100a00 */
[----:B------:R2:W-:Y:S01]  /*7a40*/  LDGSTS.E [R249+0x34000], [R182.64], !P6 ;  /* 0x34000000b6f97fae */ /* 0x0005e2000f121844 */
[----:B---3--:R-:W-:-:S03]  /*7a50*/  IMAD.WIDE R184, R252, 0x4, R224 ;  /* 0x00000004fcb87825 */ /* 0x008fc600078e02e0 */
[----:B------:R3:W-:Y:S01]  /*7a60*/  STL.64 [R1+0x890], R180 ;  /* 0x000890b401007387 */ /* 0x0007e20000100a00 */
[----:B------:R-:W-:-:S03]  /*7a70*/  ISETP.GE.U32.AND P1, PT, R65, 0x7fffff7f, PT ;  /* 0x7fffff7f4100780c */ /* 0x000fc60003f26070 */
[----:B------:R3:W-:Y:S01]  /*7a80*/  LDGSTS.E [R249+0x34400], [R180.64], !P6 ;  /* 0x34400000b4f97fae */ /* 0x0007e2000f121844 */
[----:B------:R-:W-:Y:S01]  /*7a90*/  ISETP.GE.U32.AND P6, PT, R64, 0x7fffff7b, PT ;  /* 0x7fffff7b4000780c */ /* 0x000fe20003fc6070 */
[----:B--2---:R-:W-:Y:S02]  /*7aa0*/  IMAD.WIDE R182, R252, 0x4, R226 ;  /* 0x00000004fcb67825 */ /* 0x004fe400078e02e2 */
[----:B------:R2:W-:Y:S01]  /*7ab0*/  STL.64 [R1+0x8d8], R186 ;  /* 0x0008d8ba01007387 */ /* 0x0005e20000100a00 */
[C---:B------:R-:W-:Y:S02]  /*7ac0*/  IADD3 R65, R200.reuse, -0x4a, RZ ;  /* 0xffffffb6c8417810 */ /* 0x040fe40007ffe0ff */
[----:B------:R-:W-:Y:S01]  /*7ad0*/  IADD3 R64, R200, -0x4e, RZ ;  /* 0xffffffb2c8407810 */ /* 0x000fe20007ffe0ff */
        /* <DEDUP_REMOVED lines=10> */
[----:B------:R-:W-:-:S03]  /*7b80*/  IADD3 R65, R200, -0x52, RZ ;  /* 0xffffffaec8417810 */ /* 0x000fc60007ffe0ff */
[----:B------:R3:W-:Y:S01]  /*7b90*/  LDGSTS.E [R249+0x38400], [R180.64], !P3 ;  /* 0x38400000b4f97fae */ /* 0x0007e2000d921844 */
[----:B------:R-:W-:Y:S01]  /*7ba0*/  ISETP.GE.U32.AND P3, PT, R64, 0x7fffff73, PT ;  /* 0x7fffff734000780c */ /* 0x000fe20003f66070 */
[----:B--2---:R-:W-:Y:S01]  /*7bb0*/  IMAD.WIDE R182, R252, 0x4, R234 ;  /* 0x00000004fcb67825 */ /* 0x004fe200078e02ea */
[----:B------:R-:W-:Y:S01]  /*7bc0*/  IADD3 R64, R200, -0x56, RZ ;  /* 0xffffffaac8407810 */ /* 0x000fe20007ffe0ff */
[----:B------:R1:W-:Y:S04]  /*7bd0*/  LDGSTS.E [R249+0x3a000], [R186.64], !P2 ;  /* 0x3a000000baf97fae */ /* 0x0003e8000d121844 */
[----:B------:R-:W-:Y:S01]  /*7be0*/  STL.64 [R1+0x930], R186 ;  /* 0x000930ba01007387 */ /* 0x000fe20000100a00 */
[----:B---3--:R-:W-:-:S03]  /*7bf0*/  IMAD.WIDE R180, R252, 0x4, R236 ;  /* 0x00000004fcb47825 */ /* 0x008fc600078e02ec */
[----:B------:R2:W-:Y:S01]  /*7c00*/  LDGSTS.E [R249+0x3a400], [R184.64], !P2 ;  /* 0x3a400000b8f97fae */ /* 0x0005e2000d121844 */
[----:B------:R-:W-:-:S03]  /*7c10*/  ISETP.GE.U32.AND P2, PT, R65, 0x7fffff6f, PT ;  /* 0x7fffff6f4100780c */ /* 0x000fc60003f46070 */
[----:B------:R2:W-:Y:S04]  /*7c20*/  STL.64 [R1+0x940], R184 ;  /* 0x000940b801007387 */ /* 0x0005e80000100a00 */
[----:B------:R3:W-:Y:S04]  /*7c30*/  LDGSTS.E [R249+0x3c000], [R182.64], !P5 ;  /* 0x3c000000b6f97fae */ /* 0x0007e8000e921844 */
[----:B------:R3:W-:Y:S04]  /*7c40*/  STL.64 [R1+0x958], R182 ;  /* 0x000958b601007387 */ /* 0x0007e80000100a00 */
[----:B------:R4:W-:Y:S01]  /*7c50*/  LDGSTS.E [R249+0x3c400], [R180.64], !P5 ;  /* 0x3c400000b4f97fae */ /* 0x0009e2000e921844 */
[----:B--2---:R-:W-:Y:S01]  /*7c60*/  IMAD.WIDE R184, R252, 0x4, R238 ;  /* 0x00000004fcb87825 */ /* 0x004fe200078e02ee */
[----:B------:R-:W-:-:S02]  /*7c70*/  ISETP.GE.U32.AND P5, PT, R64, 0x7fffff6b, PT ;  /* 0x7fffff6b4000780c */ /* 0x000fc40003fa6070 */
[----:B------:R4:W-:Y:S01]  /*7c80*/  STL.64 [R1+0x960], R180 ;  /* 0x000960b401007387 */ /* 0x0009e20000100a00 */
[----:B------:R-:W-:-:S03]  /*7c90*/  IMAD.WIDE R64, R252, 0x4, R242 ;  /* 0x00000004fc407825 */ /* 0x000fc600078e02f2 */
[----:B------:R1:W-:Y:S01]  /*7ca0*/  LDGSTS.E [R249+0x3e000], [R184.64], !P4 ;  /* 0x3e000000b8f97fae */ /* 0x0003e2000e121844 */
[----:B---3--:R-:W-:-:S03]  /*7cb0*/  IMAD.WIDE R182, R252, 0x4, R240 ;  /* 0x00000004fcb67825 */ /* 0x008fc600078e02f0 */
[----:B------:R-:W-:Y:S01]  /*7cc0*/  STL.64 [R1+0x968], R184 ;  /* 0x000968b801007387 */ /* 0x000fe20000100a00 */
[----:B------:R-:W-:Y:S01]  /*7cd0*/  IMAD.WIDE R204, R252, 0x4, R60 ;  /* 0x00000004fccc7825 */ /* 0x000fe200078e023c */
[C---:B----4-:R-:W-:Y:S02]  /*7ce0*/  IADD3 R181, R200.reuse, -0x5a, RZ ;  /* 0xffffffa6c8b57810 */ /* 0x050fe40007ffe0ff */
[----:B------:R1:W-:Y:S01]  /*7cf0*/  LDGSTS.E [R249+0x3e400], [R182.64], !P4 ;  /* 0x3e400000b6f97fae */ /* 0x0003e2000e121844 */
[----:B------:R-:W-:Y:S01]  /*7d00*/  IADD3 R180, R200, -0x5e, RZ ;  /* 0xffffffa2c8b47810 */ /* 0x000fe20007ffe0ff */
[C---:B------:R-:W-:Y:S01]  /*7d10*/  IMAD.WIDE R206, R252.reuse, 0x4, R122 ;  /* 0x00000004fcce7825 */ /* 0x040fe200078e027a */
[----:B------:R-:W-:Y:S01]  /*7d20*/  ISETP.GE.U32.AND P4, PT, R181, 0x7fffff67, PT ;  /* 0x7fffff67b500780c */ /* 0x000fe20003f86070 */
[----:B------:R2:W-:Y:S02]  /*7d30*/  LDGSTS.E [R248+0x20800], [R64.64], !P1 ;  /* 0x2080000040f87fae */ /* 0x0005e4000c921844 */
[----:B------:R-:W-:-:S02]  /*7d40*/  IMAD.WIDE R220, R252, 0x4, R124 ;  /* 0x00000004fcdc7825 */ /* 0x000fc400078e027c */
[----:B------:R-:W-:Y:S02]  /*7d50*/  STL.64 [R1+0x970], R182 ;  /* 0x000970b601007387 */ /* 0x000fe40000100a00 */
[----:B------:R-:W-:Y:S02]  /*7d60*/  IMAD.WIDE R242, R252, 0x4, R126 ;  /* 0x00000004fcf27825 */ /* 0x000fe400078e027e */
[----:B------:R3:W-:Y:S01]  /*7d70*/  LDGSTS.E [R248+0x20c00], [R62.64], !P1 ;  /* 0x20c000003ef87fae */ /* 0x0007e2000c921844 */
[----:B------:R-:W-:Y:S02]  /*7d80*/  ISETP.GE.U32.AND P1, PT, R180, 0x7fffff63, PT ;  /* 0x7fffff63b400780c */ /* 0x000fe40003f26070 */
[C---:B------:R-:W-:Y:S01]  /*7d90*/  IADD3 R180, R200.reuse, -0x62, RZ ;  /* 0xffffff9ec8b47810 */ /* 0x040fe20007ffe0ff */
[----:B------:R2:W-:Y:S01]  /*7da0*/  STL.64 [R1+0x1008], R64 ;  /* 0x0010084001007387 */ /* 0x0005e20000100a00 */
[----:B------:R-:W-:-:S03]  /*7db0*/  IADD3 R60, R200, -0x66, RZ ;  /* 0xffffff9ac83c7810 */ /* 0x000fc60007ffe0ff */
[----:B------:R3:W-:Y:S01]  /*7dc0*/  STL.64 [R1+0x1010], R62 ;  /* 0x0010103e01007387 */ /* 0x0007e20000100a00 */
[----:B------:R-:W-:-:S03]  /*7dd0*/  IMAD.WIDE R122, R252, 0x4, R134 ;  /* 0x00000004fc7a7825 */ /* 0x000fc600078e0286 */
[----:B------:R4:W-:Y:S04]  /*7de0*/  LDGSTS.E [R248+0x22800], [R52.64], !P6 ;  /* 0x2280000034f87fae */ /* 0x0009e8000f121844 */
[----:B------:R4:W-:Y:S01]  /*7df0*/  STL.64 [R1+0x1018], R52 ;  /* 0x0010183401007387 */ /* 0x0009e20000100a00 */
[----:B--2---:R-:W-:-:S03]  /*7e00*/  IMAD.WIDE R64, R252, 0x4, R136 ;  /* 0x00000004fc407825 */ /* 0x004fc600078e0288 */
[----:B------:R1:W-:Y:S01]  /*7e10*/  LDGSTS.E [R248+0x22c00], [R204.64], !P6 ;  /* 0x22c00000ccf87fae */ /* 0x0003e2000f121844 */
[----:B------:R-:W-:-:S03]  /*7e20*/  ISETP.GE.U32.AND P6, PT, R180, 0x7fffff5f, PT ;  /* 0x7fffff5fb400780c */ /* 0x000fc60003fc6070 */
[----:B------:R-:W-:Y:S01]  /*7e30*/  STL.64 [R1+0x1020], R204 ;  /* 0x001020cc01007387 */ /* 0x000fe20000100a00 */
[----:B------:R-:W-:-:S03]  /*7e40*/  IADD3 R61, R200, -0x6a, RZ ;  /* 0xffffff96c83d7810 */ /* 0x000fc60007ffe0ff */
[----:B------:R1:W-:Y:S01]  /*7e50*/  LDGSTS.E [R248+0x24800], [R206.64], !P0 ;  /* 0x24800000cef87fae */ /* 0x0003e2000c121844 */
[----:B---3--:R-:W-:-:S03]  /*7e60*/  IMAD.WIDE R62, R252, 0x4, R138 ;  /* 0x00000004fc3e7825 */ /* 0x008fc600078e028a */
[----:B------:R-:W-:Y:S01]  /*7e70*/  STL.64 [R1+0x1028], R206 ;  /* 0x001028ce01007387 */ /* 0x000fe20000100a00 */
[----:B----4-:R-:W-:-:S03]  /*7e80*/  IMAD.WIDE R52, R252, 0x4, R140 ;  /* 0x00000004fc347825 */ /* 0x010fc600078e028c */
[----:B------:R1:W-:Y:S01]  /*7e90*/  LDGSTS.E [R248+0x24c00], [R220.64], !P0 ;  /* 0x24c00000dcf87fae */ /* 0x0003e2000c121844 */
[----:B------:R-:W-:-:S03]  /*7ea0*/  ISETP.GE.U32.AND P0, PT, R60, 0x7fffff5b, PT ;  /* 0x7fffff5b3c00780c */ /* 0x000fc60003f06070 */
[----:B------:R-:W-:Y:S01]  /*7eb0*/  STL.64 [R1+0x1030], R220 ;  /* 0x001030dc01007387 */ /* 0x000fe20000100a00 */
[----:B------:R-:W-:-:S03]  /*7ec0*/  IADD3 R60, R200, -0x6e, RZ ;  /* 0xffffff92c83c7810 */ /* 0x000fc60007ffe0ff */
        /* <DEDUP_REMOVED lines=9> */
[----:B------:R-:W-:-:S03]  /*7f60*/  ISETP.GE.U32.AND P2, PT, R60, 0x7fffff53, PT ;  /* 0x7fffff533c00780c */ /* 0x000fc60003f46070 */
[----:B------:R2:W-:Y:S01]  /*7f70*/  STL.64 [R1+0x3f0], R122 ;  /* 0x0003f07a01007387 */ /* 0x0005e20000100a00 */
[----:B------:R-:W-:-:S03]  /*7f80*/  IADD3 R61, R200, -0x72, RZ ;  /* 0xffffff8ec83d7810 */ /* 0x000fc60007ffe0ff */
[----:B------:R2:W-:Y:S01]  /*7f90*/  LDGSTS.E [R248+0x2a800], [R122.64], !P5 ;  /* 0x2a8000007af87fae */ /* 0x0005e2000e921844 */
[----:B------:R-:W-:-:S03]  /*7fa0*/  IADD3 R60, R200, -0x76, RZ ;  /* 0xffffff8ac83c7810 */ /* 0x000fc60007ffe0ff */
[----:B------:R3:W-:Y:S04]  /*7fb0*/  STL.64 [R1+0x430], R64 ;  /* 0x0004304001007387 */ /* 0x0007e80000100a00 */
[----:B------:R3:W-:Y:S01]  /*7fc0*/  LDGSTS.E [R248+0x2ac00], [R64.64], !P5 ;  /* 0x2ac0000040f87fae */ /* 0x0007e2000e921844 */
[----:B--2---:R-:W-:-:S03]  /*7fd0*/  IMAD.WIDE R122, R252, 0x4, R142 ;  /* 0x00000004fc7a7825 */ /* 0x004fc600078e028e */
[----:B------:R2:W-:Y:S04]  /*7fe0*/  STL.64 [R1+0x490], R62 ;  /* 0x0004903e01007387 */ /* 0x0005e80000100a00 */
        /* <DEDUP_REMOVED lines=57> */
[----:B------:R-:W-:Y:S04]  /*8380*/  STL.64 [R1+0x8d0], R122 ;  /* 0x0008d07a01007387 */ /* 0x000fe80000100a00 */
[----:B------:R2:W-:Y:S01]  /*8390*/  LDGSTS.E [R248+0x3a800], [R122.64], !P4 ;  /* 0x3a8000007af87fae */ /* 0x0005e2000e121844 */
[----:B---3--:R-:W-:-:S03]  /*83a0*/  IMAD.WIDE R52, R252, 0x4, R172 ;  /* 0x00000004fc347825 */ /* 0x008fc600078e02ac */
[----:B------:R-:W-:Y:S04]  /*83b0*/  STL.64 [R1+0x8e8], R64 ;  /* 0x0008e84001007387 */ /* 0x000fe80000100a00 */
[----:B------:R3:W-:Y:S01]  /*83c0*/  LDGSTS.E [R248+0x3ac00], [R64.64], !P4 ;  /* 0x3ac0000040f87fae */ /* 0x0007e2000e121844 */
[----:B------:R-:W-:-:S03]  /*83d0*/  ISETP.GE.U32.AND P4, PT, R61, 0x7fffff6e, PT ;  /* 0x7fffff6e3d00780c */ /* 0x000fc60003f86070 */
[----:B------:R4:W-:Y:S04]  /*83e0*/  STL.64 [R1+0x908], R62 ;  /* 0x0009083e01007387 */ /* 0x0009e80000100a00 */
[----:B------:R4:W-:Y:S04]  /*83f0*/  LDGSTS.E [R248+0x3c800], [R62.64], !P1 ;  /* 0x3c8000003ef87fae */ /* 0x0009e8000c921844 */
[----:B------:R1:W-:Y:S04]  /*8400*/  STL.64 [R1+0x918], R52 ;  /* 0x0009183401007387 */ /* 0x0003e80000100a00 */
[----:B------:R1:W-:Y:S01]  /*8410*/  LDGSTS.E [R248+0x3cc00], [R52.64], !P1 ;  /* 0x3cc0000034f87fae */ /* 0x0003e2000c921844 */
[----:B------:R-:W-:Y:S01]  /*8420*/  ISETP.GE.U32.AND P1, PT, R60, 0x7fffff6a, PT ;  /* 0x7fffff6a3c00780c */ /* 0x000fe20003f26070 */
[----:B------:R-:W-:-:S04]  /*8430*/  IMAD.WIDE R60, R252, 0x4, R178 ;  /* 0x00000004fc3c7825 */ /* 0x000fc800078e02b2 */
[----:B----4-:R-:W-:Y:S01]  /*8440*/  IMAD.WIDE R62, R252, 0x4, R174 ;  /* 0x00000004fc3e7825 */ /* 0x010fe200078e02ae */
[C---:B--2---:R-:W-:Y:S02]  /*8450*/  IADD3 R123, R200.reuse, -0x5b, RZ ;  /* 0xffffffa5c87b7810 */ /* 0x044fe40007ffe0ff */
[----:B------:R-:W-:Y:S02]  /*8460*/  IADD3 R122, R200, -0x5f, RZ ;  /* 0xffffffa1c87a7810 */ /* 0x000fe40007ffe0ff */
[----:B------:R2:W-:Y:S01]  /*8470*/  LDGSTS.E [R248+0x3e800], [R62.64], !P6 ;  /* 0x3e8000003ef87fae */ /* 0x0005e2000f121844 */
[----:B-1----:R-:W-:-:S03]  /*8480*/  IMAD.WIDE R52, R252, 0x4, R176 ;  /* 0x00000004fc347825 */ /* 0x002fc600078e02b0 */
[----:B------:R2:W-:Y:S04]  /*8490*/  STL.64 [R1+0x928], R62 ;  /* 0x0009283e01007387 */ /* 0x0005e80000100a00 */
[----:B------:R1:W-:Y:S01]  /*84a0*/  LDGSTS.E [R248+0x3ec00], [R52.64], !P6 ;  /* 0x3ec0000034f87fae */ /* 0x0003e2000f121844 */
[----:B------:R-:W-:-:S03]  /*84b0*/  ISETP.GE.U32.AND P6, PT, R123, 0x7fffff66, PT ;  /* 0x7fffff667b00780c */ /* 0x000fc60003fc6070 */
[----:B------:R4:W-:Y:S01]  /*84c0*/  LDGSTS.E [R247+0x21000], [R60.64], !P0 ;  /* 0x210000003cf77fae */ /* 0x0009e2000c121844 */
[----:B------:R-:W-:-:S03]  /*84d0*/  IADD3 R123, R200, -0x63, RZ ;  /* 0xffffff9dc87b7810 */ /* 0x000fc60007ffe0ff */
[----:B------:R1:W-:Y:S01]  /*84e0*/  LDGSTS.E [R247+0x21400], [R58.64], !P0 ;  /* 0x214000003af77fae */ /* 0x0003e2000c121844 */
[----:B------:R-:W-:Y:S02]  /*84f0*/  ISETP.GE.U32.AND P0, PT, R122, 0x7fffff62, PT ;  /* 0x7fffff627a00780c */ /* 0x000fe40003f06070 */
[----:B------:R-:W-:Y:S01]  /*8500*/  IADD3 R122, R200, -0x67, RZ ;  /* 0xffffff99c87a7810 */ /* 0x000fe20007ffe0ff */
[----:B------:R1:W-:Y:S01]  /*8510*/  STL.64 [R1+0x938], R52 ;  /* 0x0009383401007387 */ /* 0x0003e20000100a00 */
[----:B------:R-:W-:-:S03]  /*8520*/  IMAD.WIDE R136, R252, 0x4, R56 ;  /* 0x00000004fc887825 */ /* 0x000fc600078e0238 */
[----:B------:R-:W-:Y:S01]  /*8530*/  STL.64 [R1+0x1040], R60 ;  /* 0x0010403c01007387 */ /* 0x000fe20000100a00 */
[----:B------:R-:W-:-:S03]  /*8540*/  IMAD.WIDE R138, R252, 0x4, R72 ;  /* 0x00000004fc8a7825 */ /* 0x000fc600078e0248 */
[----:B------:R1:W-:Y:S01]  /*8550*/  LDGSTS.E [R247+0x23000], [R50.64], !P3 ;  /* 0x2300000032f77fae */ /* 0x0003e2000d921844 */
[----:B------:R-:W-:-:S03]  /*8560*/  IMAD.WIDE R178, R252, 0x4, R74 ;  /* 0x00000004fcb27825 */ /* 0x000fc600078e024a */
[----:B------:R-:W-:Y:S04]  /*8570*/  STL.64 [R1+0x1048], R58 ;  /* 0x0010483a01007387 */ /* 0x000fe80000100a00 */
[----:B------:R1:W-:Y:S01]  /*8580*/  LDGSTS.E [R247+0x23400], [R48.64], !P3 ;  /* 0x2340000030f77fae */ /* 0x0003e2000d921844 */
[----:B------:R-:W-:-:S03]  /*8590*/  ISETP.GE.U32.AND P3, PT, R123, 0x7fffff5e, PT ;  /* 0x7fffff5e7b00780c */ /* 0x000fc60003f66070 */
[----:B------:R-:W-:Y:S01]  /*85a0*/  STL.64 [R1+0x1050], R50 ;  /* 0x0010503201007387 */ /* 0x000fe20000100a00 */
[----:B------:R-:W-:-:S03]  /*85b0*/  IMAD.WIDE R240, R252, 0x4, R76 ;  /* 0x00000004fcf07825 */ /* 0x000fc600078e024c */
[----:B------:R1:W-:Y:S01]  /*85c0*/  LDGSTS.E [R247+0x25000], [R42.64], !P2 ;  /* 0x250000002af77fae */ /* 0x0003e2000d121844 */
[----:B---3--:R-:W-:-:S03]  /*85d0*/  IMAD.WIDE R64, R252, 0x4, R78 ;  /* 0x00000004fc407825 */ /* 0x008fc600078e024e */
[----:B------:R3:W-:Y:S04]  /*85e0*/  STL.64 [R1+0x1058], R48 ;  /* 0x0010583001007387 */ /* 0x0007e80000100a00 */
[----:B------:R3:W-:Y:S01]  /*85f0*/  LDGSTS.E [R247+0x25400], [R40.64], !P2 ;  /* 0x2540000028f77fae */ /* 0x0007e2000d121844 */
[----:B------:R-:W-:Y:S02]  /*8600*/  ISETP.GE.U32.AND P2, PT, R122, 0x7fffff5a, PT ;  /* 0x7fffff5a7a00780c */ /* 0x000fe40003f46070 */
[C---:B------:R-:W-:Y:S01]  /*8610*/  IADD3 R122, R200.reuse, -0x6b, RZ ;  /* 0xffffff95c87a7810 */ /* 0x040fe20007ffe0ff */
[----:B------:R3:W-:Y:S01]  /*8620*/  STL.64 [R1+0x1060], R42 ;  /* 0x0010602a01007387 */ /* 0x0007e20000100a00 */
[----:B------:R-:W-:Y:S01]  /*8630*/  IADD3 R56, R200, -0x6f, RZ ;  /* 0xffffff91c8387810 */ /* 0x000fe20007ffe0ff */
[----:B--2---:R-:W-:-:S02]  /*8640*/  IMAD.WIDE R62, R252, 0x4, R80 ;  /* 0x00000004fc3e7825 */ /* 0x004fc400078e0250 */
[----:B------:R2:W-:Y:S02]  /*8650*/  STL.64 [R1+0x1068], R40 ;  /* 0x0010682801007387 */ /* 0x0005e40000100a00 */
[C---:B-1----:R-:W-:Y:S02]  /*8660*/  IMAD.WIDE R52, R252.reuse, 0x4, R82 ;  /* 0x00000004fc347825 */ /* 0x042fe400078e0252 */
[----:B------:R1:W-:Y:S04]  /*8670*/  LDGSTS.E [R247+0x27000], [R34.64], !P5 ;  /* 0x2700000022f77fae */ /* 0x0003e8000e921844 */
[----:B------:R1:W-:Y:S01]  /*8680*/  STL.64 [R1+0x1070], R34 ;  /* 0x0010702201007387 */ /* 0x0003e20000100a00 */
[----:B---3--:R-:W-:-:S03]  /*8690*/  IMAD.WIDE R48, R252, 0x4, R84 ;  /* 0x00000004fc307825 */ /* 0x008fc600078e0254 */
[----:B------:R3:W-:Y:S01]  /*86a0*/  LDGSTS.E [R247+0x27400], [R136.64], !P5 ;  /* 0x2740000088f77fae */ /* 0x0007e2000e921844 */
[----:B------:R-:W-:-:S03]  /*86b0*/  ISETP.GE.U32.AND P5, PT, R122, 0x7fffff56, PT ;  /* 0x7fffff567a00780c */ /* 0x000fc60003fa6070 */
[----:B------:R-:W-:Y:S01]  /*86c0*/  STL.64 [R1+0x1078], R136 ;  /* 0x0010788801007387 */ /* 0x000fe20000100a00 */
[----:B------:R-:W-:-:S03]  /*86d0*/  IMAD.WIDE R42, R252, 0x4, R86 ;  /* 0x00000004fc2a7825 */ /* 0x000fc600078e0256 */
[----:B------:R1:W-:Y:S01]  /*86e0*/  LDGSTS.E [R247+0x29000], [R138.64], !P4 ;  /* 0x290000008af77fae */ /* 0x0003e2000e121844 */
[----:B------:R-:W-:-:S03]  /*86f0*/  IADD3 R57, R200, -0x73, RZ ;  /* 0xffffff8dc8397810 */ /* 0x000fc60007ffe0ff */
[----:B------:R-:W-:Y:S01]  /*8700*/  STL.64 [R1+0x1080], R138 ;  /* 0x0010808a01007387 */ /* 0x000fe20000100a00 */
[----:B--2---:R-:W-:-:S03]  /*8710*/  IMAD.WIDE R40, R252, 0x4, R88 ;  /* 0x00000004fc287825 */ /* 0x004fc600078e0258 */
[----:B------:R2:W-:Y:S01]  /*8720*/  LDGSTS.E [R247+0x29400], [R178.64], !P4 ;  /* 0x29400000b2f77fae */ /* 0x0005e2000e121844 */
[----:B------:R-:W-:-:S03]  /*8730*/  ISETP.GE.U32.AND P4, PT, R56, 0x7fffff52, PT ;  /* 0x7fffff523800780c */ /* 0x000fc60003f86070 */
[----:B------:R-:W-:Y:S01]  /*8740*/  STL.64 [R1+0x1088], R178 ;  /* 0x001088b201007387 */ /* 0x000fe20000100a00 */
[----:B------:R-:W-:Y:S01]  /*8750*/  IADD3 R56, R200, -0x77, RZ ;  /* 0xffffff89c8387810 */ /* 0x000fe20007ffe0ff */
[----:B-1----:R-:W-:Y:S02]  /*8760*/  IMAD.WIDE R34, R252, 0x4, R90 ;  /* 0x00000004fc227825 */ /* 0x002fe400078e025a */
        /* <DEDUP_REMOVED lines=16> */
[----:B-1----:R-:W-:-:S03]  /*8870*/  IMAD.WIDE R48, R252, 0x4, R92 ;  /* 0x00000004fc307825 */ /* 0x002fc600078e025c */
[----:B------:R1:W-:Y:S04]  /*8880*/  STL.64 [R1+0x458], R40 ;  /* 0x0004582801007387 */ /* 0x0003e80000100a00 */
[----:B------:R1:W-:Y:S01]  /*8890*/  LDGSTS.E [R247+0x31000], [R40.64], !P3 ;  /* 0x3100000028f77fae */ /* 0x0003e2000d921844 */
[----:B--2---:R-:W-:-:S03]  /*88a0*/  IMAD.WIDE R42, R252, 0x4, R94 ;  /* 0x00000004fc2a7825 */ /* 0x004fc600078e025e */
[----:B------:R2:W-:Y:S04]  /*88b0*/  STL.64 [R1+0x4a0], R34 ;  /* 0x0004a02201007387 */ /* 0x0005e80000100a00 */
[----:B------:R2:W-:Y:S01]  /*88c0*/  LDGSTS.E [R247+0x31400], [R34.64], !P3 ;  /* 0x3140000022f77fae */ /* 0x0005e2000d921844 */
[----:B-1----:R-:W-:-:S03]  /*88d0*/  IMAD.WIDE R40, R252, 0x4, R96 ;  /* 0x00000004fc287825 */ /* 0x002fc600078e0260 */
[----:B------:R1:W-:Y:S01]  /*88e0*/  STL.64 [R1+0x4c8], R48 ;  /* 0x0004c83001007387 */ /* 0x0003e20000100a00 */
[----:B------:R-:W-:Y:S02]  /*88f0*/  ISETP.GE.U32.AND P0, PT, R57, 0x7fffff46, PT ;  /* 0x7fffff463900780c */ /* 0x000fe40003f06070 */
[----:B------:R-:W-:Y:S01]  /*8900*/  ISETP.GE.U32.AND P3, PT, R56, 0x7fffff42, PT ;  /* 0x7fffff423800780c */ /* 0x000fe20003f66070 */
[----:B------:R1:W-:Y:S01]  /*8910*/  LDGSTS.E [R247+0x33000], [R48.64], !P2 ;  /* 0x3300000030f77fae */ /* 0x0003e2000d121844 */
[----:B--2---:R-:W-:-:S03]  /*8920*/  IMAD.WIDE R34, R252, 0x4, R98 ;  /* 0x00000004fc227825 */ /* 0x004fc600078e0262 */
[----:B------:R2:W-:Y:S01]  /*8930*/  STL.64 [R1+0x4e0], R42 ;  /* 0x0004e02a01007387 */ /* 0x0005e20000100a00 */
[C---:B------:R-:W-:Y:S02]  /*8940*/  IADD3 R57, R200.reuse, -0x44, RZ ;  /* 0xffffffbcc8397810 */ /* 0x040fe40007ffe0ff */
[----:B------:R-:W-:Y:S01]  /*8950*/  IADD3 R56, R200, -0x48, RZ ;  /* 0xffffffb8c8387810 */ /* 0x000fe20007ffe0ff */
[----:B------:R2:W-:Y:S01]  /*8960*/  LDGSTS.E [R247+0x33400], [R42.64], !P2 ;  /* 0x334000002af77fae */ /* 0x0005e2000d121844 */
[----:B-1----:R-:W-:-:S03]  /*8970*/  IMAD.WIDE R48, R252, 0x4, R100 ;  /* 0x00000004fc307825 */ /* 0x002fc600078e0264 */
[----:B------:R1:W-:Y:S04]  /*8980*/  STL.64 [R1+0x4f8], R40 ;  /* 0x0004f82801007387 */ /* 0x0003e80000100a00 */
[----:B------:R1:W-:Y:S01]  /*8990*/  LDGSTS.E [R247+0x35000], [R40.64], !P5 ;  /* 0x3500000028f77fae */ /* 0x0003e2000e921844 */
[----:B--2---:R-:W-:-:S03]  /*89a0*/  IMAD.WIDE R42, R252, 0x4, R102 ;  /* 0x00000004fc2a7825 */ /* 0x004fc600078e0266 */
[----:B------:R2:W-:Y:S01]  /*89b0*/  STL.64 [R1+0x520], R34 ;  /* 0x0005202201007387 */ /* 0x0005e20000100a00 */
[----:B------:R-:W-:-:S03]  /*89c0*/  ISETP.GE.U32.AND P2, PT, R57, 0x7fffff7d, PT ;  /* 0x7fffff7d3900780c */ /* 0x000fc60003f46070 */
[----:B------:R2:W-:Y:S01]  /*89d0*/  LDGSTS.E [R247+0x35400], [R34.64], !P5 ;  /* 0x3540000022f77fae */ /* 0x0005e2000e921844 */
[----:B------:R-:W-:Y:S01]  /*89e0*/  ISETP.GE.U32.AND P5, PT, R56, 0x7fffff79, PT ;  /* 0x7fffff793800780c */ /* 0x000fe20003fa6070 */
[----:B-1----:R-:W-:Y:S02]  /*89f0*/  IMAD.WIDE R40, R252, 0x4, R104 ;  /* 0x00000004fc287825 */ /* 0x002fe400078e0268 */
[----:B------:R1:W-:Y:S01]  /*8a00*/  STL.64 [R1+0x538], R48 ;  /* 0x0005383001007387 */ /* 0x0003e20000100a00 */
[C---:B------:R-:W-:Y:S02]  /*8a10*/  IADD3 R57, R200.reuse, -0x4c, RZ ;  /* 0xffffffb4c8397810 */ /* 0x040fe40007ffe0ff */
[----:B------:R-:W-:Y:S01]  /*8a20*/  IADD3 R56, R200, -0x50, RZ ;  /* 0xffffffb0c8387810 */ /* 0x000fe20007ffe0ff */
[----:B------:R1:W-:Y:S01]  /*8a30*/  LDGSTS.E [R247+0x37000], [R48.64], !P4 ;  /* 0x3700000030f77fae */ /* 0x0003e2000e121844 */
[----:B--2---:R-:W-:-:S03]  /*8a40*/  IMAD.WIDE R34, R252, 0x4, R106 ;  /* 0x00000004fc227825 */ /* 0x004fc600078e026a */
[----:B------:R2:W-:Y:S04]  /*8a50*/  STL.64 [R1+0x550], R42 ;  /* 0x0005502a01007387 */ /* 0x0005e80000100a00 */
[----:B------:R2:W-:Y:S01]  /*8a60*/  LDGSTS.E [R247+0x37400], [R42.64], !P4 ;  /* 0x374000002af77fae */ /* 0x0005e2000e121844 */
[----:B-1----:R-:W-:-:S03]  /*8a70*/  IMAD.WIDE R48, R252, 0x4, R108 ;  /* 0x00000004fc307825 */ /* 0x002fc600078e026c */
[----:B------:R1:W-:Y:S01]  /*8a80*/  STL.64 [R1+0x568], R40 ;  /* 0x0005682801007387 */ /* 0x0003e20000100a00 */
[----:B------:R-:W-:-:S03]  /*8a90*/  ISETP.GE.U32.AND P4, PT, R57, 0x7fffff75, PT ;  /* 0x7fffff753900780c */ /* 0x000fc60003f86070 */
[----:B------:R1:W-:Y:S01]  /*8aa0*/  LDGSTS.E [R247+0x39000], [R40.64], !P1 ;  /* 0x3900000028f77fae */ /* 0x0003e2000c921844 */
[----:B--2---:R-:W-:-:S03]  /*8ab0*/  IMAD.WIDE R42, R252, 0x4, R110 ;  /* 0x00000004fc2a7825 */ /* 0x004fc600078e026e */
[----:B------:R2:W-:Y:S01]  /*8ac0*/  STL.64 [R1+0x580], R34 ;  /* 0x0005802201007387 */ /* 0x0005e20000100a00 */
[----:B------:R-:W-:-:S03]  /*8ad0*/  IADD3 R57, R200, -0x54, RZ ;  /* 0xffffffacc8397810 */ /* 0x000fc60007ffe0ff */
[----:B------:R2:W-:Y:S01]  /*8ae0*/  LDGSTS.E [R247+0x39400], [R34.64], !P1 ;  /* 0x3940000022f77fae */ /* 0x0005e2000c921844 */
[----:B------:R-:W-:Y:S01]  /*8af0*/  ISETP.GE.U32.AND P1, PT, R56, 0x7fffff71, PT ;  /* 0x7fffff713800780c */ /* 0x000fe20003f26070 */
[----:B-1----:R-:W-:Y:S01]  /*8b00*/  IMAD.WIDE R40, R252, 0x4, R112 ;  /* 0x00000004fc287825 */ /* 0x002fe200078e0270 */
[----:B------:R-:W-:Y:S01]  /*8b10*/  IADD3 R56, R200, -0x58, RZ ;  /* 0xffffffa8c8387810 */ /* 0x000fe20007ffe0ff */
[----:B------:R-:W-:Y:S04]  /*8b20*/  STL.64 [R1+0x598], R48 ;  /* 0x0005983001007387 */ /* 0x000fe80000100a00 */
[----:B------:R1:W-:Y:S01]  /*8b30*/  LDGSTS.E [R247+0x3b000], [R48.64], !P6 ;  /* 0x3b00000030f77fae */ /* 0x0003e2000f121844 */
[----:B--2---:R-:W-:-:S03]  /*8b40*/  IMAD.WIDE R34, R252, 0x4, R114 ;  /* 0x00000004fc227825 */ /* 0x004fc600078e0272 */
        /* <DEDUP_REMOVED lines=9> */
[----:B-1----:R-:W-:-:S04]  /*8be0*/  IMAD.WIDE R40, R252, 0x4, R116 ;  /* 0x00000004fc287825 */ /* 0x002fc800078e0274 */
[C---:B--2---:R-:W-:Y:S01]  /*8bf0*/  IMAD.WIDE R34, R252.reuse, 0x4, R118 ;  /* 0x00000004fc227825 */ /* 0x044fe200078e0276 */
[----:B------:R1:W-:Y:S04]  /*8c00*/  STL.64 [R1+0x8c8], R40 ;  /* 0x0008c82801007387 */ /* 0x0003e80000100a00 */
[----:B------:R2:W-:Y:S04]  /*8c10*/  STL.64 [R1+0x8e0], R34 ;  /* 0x0008e02201007387 */ /* 0x0005e80000100a00 */
[----:B------:R-:W-:Y:S04]  /*8c20*/  STL.64 [R1+0x1098], R56 ;  /* 0x0010983801007387 */ /* 0x000fe80000100a00 */
[----:B------:R-:W-:Y:S04]  /*8c30*/  STL.64 [R1+0x10a0], R54 ;  /* 0x0010a03601007387 */ /* 0x000fe80000100a00 */
[----:B------:R-:W-:Y:S01]  /*8c40*/  STL.64 [R1+0x10a8], R46 ;  /* 0x0010a82e01007387 */ /* 0x000fe20000100a00 */
[----:B------:R-:W-:-:S03]  /*8c50*/  IMAD.WIDE R96, R252, 0x4, R4 ;  /* 0x00000004fc607825 */ /* 0x000fc600078e0204 */
[----:B------:R-:W-:Y:S01]  /*8c60*/  STL.64 [R1+0x10b0], R44 ;  /* 0x0010b02c01007387 */ /* 0x000fe20000100a00 */
[----:B------:R-:W-:-:S03]  /*8c70*/  IMAD.WIDE R98, R252, 0x4, R6 ;  /* 0x00000004fc627825 */ /* 0x000fc600078e0206 */
[----:B------:R-:W-:Y:S01]  /*8c80*/  STL.64 [R1+0x10b8], R38 ;  /* 0x0010b82601007387 */ /* 0x000fe20000100a00 */
[----:B------:R-:W-:-:S03]  /*8c90*/  IMAD.WIDE R176, R252, 0x4, R8 ;  /* 0x00000004fcb07825 */ /* 0x000fc600078e0208 */
[----:B------:R-:W-:Y:S01]  /*8ca0*/  STL.64 [R1+0x10c0], R36 ;  /* 0x0010c02401007387 */ /* 0x000fe20000100a00 */
[----:B------:R-:W-:-:S03]  /*8cb0*/  IMAD.WIDE R222, R252, 0x4, R10 ;  /* 0x00000004fcde7825 */ /* 0x000fc600078e020a */
[----:B------:R-:W-:Y:S04]  /*8cc0*/  STL.64 [R1+0x10c8], R32 ;  /* 0x0010c82001007387 */ /* 0x000fe80000100a00 */
[----:B------:R-:W-:Y:S04]  /*8cd0*/  STL.64 [R1+0x10d0], R30 ;  /* 0x0010d01e01007387 */ /* 0x000fe80000100a00 */
[----:B------:R1:W-:Y:S04]  /*8ce0*/  STL.64 [R1+0x10d8], R28 ;  /* 0x0010d81c01007387 */ /* 0x0003e80000100a00 */
[----:B------:R1:W-:Y:S04]  /*8cf0*/  LDGSTS.E [R247+0x3f000], [R40.64], !P3 ;  /* 0x3f00000028f77fae */ /* 0x0003e8000d921844 */
[----:B------:R2:W-:Y:S04]  /*8d00*/  STL.64 [R1+0x10e0], R26 ;  /* 0x0010e01a01007387 */ /* 0x0005e80000100a00 */
[----:B------:R2:W-:Y:S04]  /*8d10*/  LDGSTS.E [R247+0x3f400], [R34.64], !P3 ;  /* 0x3f40000022f77fae */ /* 0x0005e8000d921844 */
[----:B------:R3:W-:Y:S01]  /*8d20*/  STL.64 [R1+0x10e8], R24 ;  /* 0x0010e81801007387 */ /* 0x0007e20000100a00 */
[----:B-1----:R-:W-:-:S03]  /*8d30*/  IMAD.WIDE R40, R252, 0x4, R68 ;  /* 0x00000004fc287825 */ /* 0x002fc600078e0244 */
[----:B------:R-:W-:Y:S01]  /*8d40*/  STL.64 [R1+0x10f0], R96 ;  /* 0x0010f06001007387 */ /* 0x000fe20000100a00 */
[----:B--2---:R-:W-:-:S03]  /*8d50*/  IMAD.WIDE R34, R252, 0x4, R70 ;  /* 0x00000004fc227825 */ /* 0x004fc600078e0246 */
[----:B------:R-:W-:Y:S04]  /*8d60*/  STL.64 [R1+0x10f8], R98 ;  /* 0x0010f86201007387 */ /* 0x000fe80000100a00 */
[----:B------:R-:W-:Y:S04]  /*8d70*/  STL.64 [R1+0x1100], R176 ;  /* 0x001100b001007387 */ /* 0x000fe80000100a00 */
[----:B------:R-:W-:Y:S04]  /*8d80*/  STL.64 [R1+0x1108], R222 ;  /* 0x001108de01007387 */ /* 0x000fe80000100a00 */
[----:B------:R-:W-:Y:S04]  /*8d90*/  STL.64 [R1+0x388], R40 ;  /* 0x0003882801007387 */ /* 0x000fe80000100a00 */
[----:B------:R-:W-:Y:S04]  /*8da0*/  STL.64 [R1+0x3a8], R34 ;  /* 0x0003a82201007387 */ /* 0x000fe80000100a00 */
[----:B------:R-:W-:Y:S04]  /*8db0*/  STL.64 [R1+0x1110], R66 ;  /* 0x0011104201007387 */ /* 0x000fe80000100a00 */
[----:B------:R-:W-:Y:S04]  /*8dc0*/  STL [R1+0x80], RZ ;  /* 0x000080ff01007387 */ /* 0x000fe80000100800 */
        /* <DEDUP_REMOVED lines=58> */
[----:B------:R-:W-:Y:S01]  /*9170*/  STL [R1+0x7ec], RZ ;  /* 0x0007ecff01007387 */ /* 0x000fe20000100800 */
[----:B------:R-:W-:-:S03]  /*9180*/  CS2R R104, SRZ ;  /* 0x0000000000687805 */ /* 0x000fc6000001ff00 */
[----:B------:R-:W-:Y:S01]  /*9190*/  STL [R1+0x7d0], RZ ;  /* 0x0007d0ff01007387 */ /* 0x000fe20000100800 */
[----:B------:R-:W-:-:S03]  /*91a0*/  CS2R R106, SRZ ;  /* 0x00000000006a7805 */ /* 0x000fc6000001ff00 */
[----:B------:R-:W-:Y:S04]  /*91b0*/  STL [R1+0x7d4], RZ ;  /* 0x0007d4ff01007387 */ /* 0x000fe80000100800 */
[----:B------:R-:W-:Y:S04]  /*91c0*/  STL [R1+0x7d8], RZ ;  /* 0x0007d8ff01007387 */ /* 0x000fe80000100800 */
[----:B------:R-:W-:Y:S04]  /*91d0*/  STL [R1+0x7dc], RZ ;  /* 0x0007dcff01007387 */ /* 0x000fe80000100800 */
[----:B------:R-:W-:Y:S04]  /*91e0*/  STL [R1], RZ ;  /* 0x000000ff01007387 */ /* 0x000fe80000100800 */
[----:B------:R-:W-:Y:S04]  /*91f0*/  STL [R1+0x4], RZ ;  /* 0x000004ff01007387 */ /* 0x000fe80000100800 */
[----:B------:R-:W-:Y:S04]  /*9200*/  STL [R1+0x8], RZ ;  /* 0x000008ff01007387 */ /* 0x000fe80000100800 */
[----:B------:R-:W-:Y:S04]  /*9210*/  STL [R1+0xc], RZ ;  /* 0x00000cff01007387 */ /* 0x000fe80000100800 */
[----:B------:R-:W-:Y:S04]  /*9220*/  STL.64 [R1+0x1118], R104 ;  /* 0x0011186801007387 */ /* 0x000fe80000100a00 */
[----:B------:R-:W-:Y:S01]  /*9230*/  STL.64 [R1+0x1120], R106 ;  /* 0x0011206a01007387 */ /* 0x000fe20000100a00 */
[----:B------:R-:W-:-:S03]  /*9240*/  CS2R R248, SRZ ;  /* 0x0000000000f87805 */ /* 0x000fc6000001ff00 */
[----:B------:R-:W-:Y:S01]  /*9250*/  STL [R1+0x20], RZ ;  /* 0x000020ff01007387 */ /* 0x000fe20000100800 */
[----:B------:R-:W-:-:S03]  /*9260*/  CS2R R250, SRZ ;  /* 0x0000000000fa7805 */ /* 0x000fc6000001ff00 */
[----:B------:R-:W-:Y:S04]  /*9270*/  STL [R1+0x24], RZ ;  /* 0x000024ff01007387 */ /* 0x000fe80000100800 */
[----:B------:R-:W-:Y:S04]  /*9280*/  STL [R1+0x28], RZ ;  /* 0x000028ff01007387 */ /* 0x000fe80000100800 */
[----:B------:R-:W-:Y:S04]  /*9290*/  STL [R1+0x2c], RZ ;  /* 0x00002cff01007387 */ /* 0x000fe80000100800 */
[----:B------:R-:W-:Y:S04]  /*92a0*/  STL [R1+0x10], RZ ;  /* 0x000010ff01007387 */ /* 0x000fe80000100800 */
[----:B------:R-:W-:Y:S04]  /*92b0*/  STL [R1+0x14], RZ ;  /* 0x000014ff01007387 */ /* 0x000fe80000100800 */
[----:B------:R-:W-:Y:S04]  /*92c0*/  STL [R1+0x18], RZ ;  /* 0x000018ff01007387 */ /* 0x000fe80000100800 */
[----:B------:R-:W-:Y:S04]  /*92d0*/  STL [R1+0x1c], RZ ;  /* 0x00001cff01007387 */ /* 0x000fe80000100800 */
        /* <DEDUP_REMOVED lines=55> */
[----:B------:R-:W-:Y:S01]  /*9650*/  STL.64 [R1+0x1138], R164 ;  /* 0x001138a401007387 */ /* 0x000fe20000100a00 */
[----:B------:R-:W-:-:S03]  /*9660*/  CS2R R182, SRZ ;  /* 0x0000000000b67805 */ /* 0x000fc6000001ff00 */
[----:B------:R-:W-:Y:S01]  /*9670*/  STL.64 [R1+0x1140], R166 ;  /* 0x001140a601007387 */ /* 0x000fe20000100a00 */
[----:B------:R-:W-:-:S03]  /*9680*/  CS2R R184, SRZ ;  /* 0x0000000000b87805 */ /* 0x000fc6000001ff00 */
[----:B------:R-:W-:Y:S01]  /*9690*/  STL.64 [R1+0x1148], R168 ;  /* 0x001148a801007387 */ /* 0x000fe20000100a00 */
[----:B------:R-:W-:-:S03]  /*96a0*/  CS2R R186, SRZ ;  /* 0x0000000000ba7805 */ /* 0x000fc6000001ff00 */
[----:B------:R-:W-:Y:S04]  /*96b0*/  STL.64 [R1+0x1150], R170 ;  /* 0x001150aa01007387 */ /* 0x000fe80000100a00 */
        /* <DEDUP_REMOVED lines=69> */
[----:B------:R1:W-:Y:S04]  /*9b10*/  STL.64 [R1+0x11e0], R90 ;  /* 0x0011e05a01007387 */ /* 0x0003e80000100a00 */
        /* <DEDUP_REMOVED lines=140> */
[----:B------:R-:W2:Y:S04]  /*a3e0*/  LDL.LU.64 R206, [R1+0x410] ;  /* 0x0004100001ce7983 */ /* 0x000ea80000300a00 */
[----:B------:R-:W3:Y:S04]  /*a3f0*/  LDL.LU.64 R204, [R1+0x450] ;  /* 0x0004500001cc7983 */ /* 0x000ee80000300a00 */
[----:B------:R-:W-:Y:S04]  /*a400*/  STL [R1+0x3e0], RZ ;  /* 0x0003e0ff01007387 */ /* 0x000fe80000100800 */
[----:B------:R-:W-:Y:S04]  /*a410*/  STL [R1+0x3e4], RZ ;  /* 0x0003e4ff01007387 */ /* 0x000fe80000100800 */
[----:B------:R-:W-:Y:S04]  /*a420*/  STL [R1+0x3e8], RZ ;  /* 0x0003e8ff01007387 */ /* 0x000fe80000100800 */
[----:B------:R-:W-:Y:S04]  /*a430*/  STL [R1+0x3ec], RZ ;  /* 0x0003ecff01007387 */ /* 0x000fe80000100800 */
[----:B------:R-:W4:Y:S04]  /*a440*/  LDL.LU.64 R208, [R1+0x4b8] ;  /* 0x0004b80001d07983 */ /* 0x000f280000300a00 */
[----:B------:R-:W-:Y:S04]  /*a450*/  STL [R1+0x3d0], RZ ;  /* 0x0003d0ff01007387 */ /* 0x000fe80000100800 */
[----:B------:R-:W-:Y:S04]  /*a460*/  STL [R1+0x3d4], RZ ;  /* 0x0003d4ff01007387 */ /* 0x000fe80000100800 */
[----:B------:R-:W-:Y:S04]  /*a470*/  STL [R1+0x3d8], RZ ;  /* 0x0003d8ff01007387 */ /* 0x000fe80000100800 */
[----:B------:R-:W-:Y:S04]  /*a480*/  STL [R1+0x3dc], RZ ;  /* 0x0003dcff01007387 */ /* 0x000fe80000100800 */
[----:B------:R-:W4:Y:S04]  /*a490*/  LDL.LU.64 R202, [R1+0x4c0] ;  /* 0x0004c00001ca7983 */ /* 0x000f280000300a00 */
[----:B------:R-:W1:Y:S01]  /*a4a0*/  S2R R201, SR_TID.X ;  /* 0x0000000000c97919 */ /* 0x000e620000002100 */
[----:B------:R-:W-:-:S02]  /*a4b0*/  IADD3 R73, R200, -0x5c, RZ ;  /* 0xffffffa4c8497810 */ /* 0x000fc40007ffe0ff */
[----:B------:R-:W-:Y:S01]  /*a4c0*/  IADD3 R72, R200, -0x60, RZ ;  /* 0xffffffa0c8487810 */ /* 0x000fe20007ffe0ff */
[----:B------:R1:W-:Y:S01]  /*a4d0*/  LDGSTS.E [R246+0x21800], [R56.64], !P2 ;  /* 0x2180000038f67fae */ /* 0x0003e2000d121844 */
[----:B------:R-:W-:-:S03]  /*a4e0*/  ISETP.GE.U32.AND P3, PT, R73, 0x7fffff65, PT ;  /* 0x7fffff654900780c */ /* 0x000fc60003f66070 */
[----:B------:R1:W-:Y:S01]  /*a4f0*/  LDGSTS.E [R246+0x21c00], [R54.64], !P2 ;  /* 0x21c0000036f67fae */ /* 0x0003e2000d121844 */
[----:B------:R-:W-:-:S03]  /*a500*/  ISETP.GE.U32.AND P2, PT, R72, 0x7fffff61, PT ;  /* 0x7fffff614800780c */ /* 0x000fc60003f46070 */
[----:B------:R1:W-:Y:S01]  /*a510*/  LDGSTS.E [R246+0x23800], [R46.64], !P5 ;  /* 0x238000002ef67fae */ /* 0x0003e2000e921844 */
[----:B------:R-:W-:-:S03]  /*a520*/  IADD3 R72, R200, -0x68, RZ ;  /* 0xffffff98c8487810 */ /* 0x000fc60007ffe0ff */
[----:B------:R1:W-:Y:S04]  /*a530*/  LDGSTS.E [R246+0x23c00], [R44.64], !P5 ;  /* 0x23c000002cf67fae */ /* 0x0003e8000e921844 */
[----:B------:R1:W-:Y:S04]  /*a540*/  LDGSTS.E [R246+0x25800], [R38.64], !P4 ;  /* 0x2580000026f67fae */ /* 0x0003e8000e121844 */
[----:B------:R-:W4:Y:S04]  /*a550*/  LDL.LU.64 R242, [R1+0x350] ;  /* 0x0003500001f27983 */ /* 0x000f280000300a00 */
[----:B------:R1:W-:Y:S04]  /*a560*/  LDGSTS.E [R246+0x25c00], [R36.64], !P4 ;  /* 0x25c0000024f67fae */ /* 0x0003e8000e121844 */
[----:B------:R-:W4:Y:S01]  /*a570*/  LDL.LU.64 R150, [R1+0x348] ;  /* 0x0003480001967983 */ /* 0x000f220000300a00 */
[----:B------:R-:W-:-:S03]  /*a580*/  ISETP.GE.U32.AND P4, PT, R72, 0x7fffff59, PT ;  /* 0x7fffff594800780c */ /* 0x000fc60003f86070 */
[----:B------:R2:W-:Y:S04]  /*a590*/  LDGSTS.E [R246+0x27800], [R32.64], !P1 ;  /* 0x2780000020f67fae */ /* 0x0005e8000c921844 */
[----:B------:R-:W4:Y:S01]  /*a5a0*/  LDL.LU.64 R52, [R1+0x340] ;  /* 0x0003400001347983 */ /* 0x000f220000300a00 */
[----:B------:R-:W-:-:S03]  /*a5b0*/  IADD3 R73, R200, -0x64, RZ ;  /* 0xffffff9cc8497810 */ /* 0x000fc60007ffe0ff */
[----:B------:R3:W-:Y:S01]  /*a5c0*/  LDGSTS.E [R246+0x27c00], [R30.64], !P1 ;  /* 0x27c000001ef67fae */ /* 0x0007e2000c921844 */
[----:B------:R-:W-:-:S03]  /*a5d0*/  IADD3 R72, R200, -0x70, RZ ;  /* 0xffffff90c8487810 */ /* 0x000fc60007ffe0ff */
[----:B------:R-:W4:Y:S01]  /*a5e0*/  LDL.LU.64 R62, [R1+0x338] ;  /* 0x00033800013e7983 */ /* 0x000f220000300a00 */
[----:B------:R-:W-:-:S03]  /*a5f0*/  IADD3 R4, R200, -0x78, RZ ;  /* 0xffffff88c8047810 */ /* 0x000fc60007ffe0ff */
[----:B------:R1:W-:Y:S02]  /*a600*/  LDGSTS.E [R246+0x29800], [R28.64], !P6 ;  /* 0x298000001cf67fae */ /* 0x0003e4000f121844 */
[----:B-1----:R-:W-:Y:S02]  /*a610*/  LOP3.LUT R201, R201, 0xff, RZ, 0xc0, !PT ;  /* 0x000000ffc9c97812 */ /* 0x002fe400078ec0ff */
[----:B------:R4:W-:Y:S04]  /*a620*/  LDGSTS.E [R246+0x29c00], [R26.64], !P6 ;  /* 0x29c000001af67fae */ /* 0x0009e8000f121844 */
[----:B------:R-:W4:Y:S04]  /*a630*/  LDL.LU.64 R64, [R1+0x330] ;  /* 0x0003300001407983 */ /* 0x000f280000300a00 */
[----:B------:R1:W-:Y:S01]  /*a640*/  LDGSTS.E [R246+0x2b800], [R24.64], !P0 ;  /* 0x2b80000018f67fae */ /* 0x0003e2000c121844 */
[----:B------:R-:W-:-:S03]  /*a650*/  ISETP.GE.U32.AND P5, PT, R73, 0x7fffff5d, PT ;  /* 0x7fffff5d4900780c */ /* 0x000fc60003fa6070 */
[----:B------:R1:W-:Y:S01]  /*a660*/  LDGSTS.E [R246+0x2bc00], [R96.64], !P0 ;  /* 0x2bc0000060f67fae */ /* 0x0003e2000c121844 */
[----:B------:R-:W-:-:S03]  /*a670*/  ISETP.GE.U32.AND P6, PT, R72, 0x7fffff51, PT ;  /* 0x7fffff514800780c */ /* 0x000fc60003fc6070 */
[----:B------:R1:W-:Y:S01]  /*a680*/  LDGSTS.E [R246+0x2d800], [R98.64], !P3 ;  /* 0x2d80000062f67fae */ /* 0x0003e2000d921844 */
[----:B------:R-:W-:-:S03]  /*a690*/  IADD3 R73, R200, -0x6c, RZ ;  /* 0xffffff94c8497810 */ /* 0x000fc60007ffe0ff */
[----:B------:R-:W4:Y:S01]  /*a6a0*/  LDL.LU.64 R210, [R1+0x328] ;  /* 0x0003280001d27983 */ /* 0x000f220000300a00 */
[----:B------:R-:W-:-:S03]  /*a6b0*/  IADD3 R72, R200, -0x74, RZ ;  /* 0xffffff8cc8487810 */ /* 0x000fc60007ffe0ff */
[----:B------:R1:W-:Y:S01]  /*a6c0*/  LDGSTS.E [R246+0x2dc00], [R176.64], !P3 ;  /* 0x2dc00000b0f67fae */ /* 0x0003e2000d921844 */
[----:B------:R-:W-:Y:S02]  /*a6d0*/  ISETP.GE.U32.AND P3, PT, R4, 0x7fffff49, PT ;  /* 0x7fffff490400780c */ /* 0x000fe40003f66070 */
[C---:B------:R-:W-:Y:S01]  /*a6e0*/  IADD3 R4, R200.reuse, -0x7c, RZ ;  /* 0xffffff84c8047810 */ /* 0x040fe20007ffe0ff */
[----:B------:R-:W4:Y:S01]  /*a6f0*/  LDL.LU.64 R220, [R1+0x320] ;  /* 0x0003200001dc7983 */ /* 0x000f220000300a00 */
[----:B------:R-:W-:-:S03]  /*a700*/  IADD3 R28, R200, -0x80, RZ ;  /* 0xffffff80c81c7810 */ /* 0x000fc60007ffe0ff */
[----:B------:R1:W-:Y:S01]  /*a710*/  LDGSTS.E [R246+0x2f800], [R222.64], !P2 ;  /* 0x2f800000def67fae */ /* 0x0003e2000d121844 */
[----:B--2---:R-:W-:-:S03]  /*a720*/  IMAD.WIDE R32, R252, 0x4, R206 ;  /* 0x00000004fc207825 */ /* 0x004fc600078e02ce */
[----:B------:R2:W-:Y:S01]  /*a730*/  LDGSTS.E [R246+0x2fc00], [R66.64], !P2 ;  /* 0x2fc0000042f67fae */ /* 0x0005e2000d121844 */
[----:B---3--:R-:W-:-:S03]  /*a740*/  IMAD.WIDE R30, R252, 0x4, R204 ;  /* 0x00000004fc1e7825 */ /* 0x008fc600078e02cc */
[----:B------:R3:W-:Y:S01]  /*a750*/  LDGSTS.E [R246+0x31800], [R40.64], !P5 ;  /* 0x3180000028f67fae */ /* 0x0007e2000e921844 */
[----:B------:R-:W-:-:S03]  /*a760*/  IMAD.SHL.U32 R205, R201, 0x4, RZ ;  /* 0x00000004c9cd7824 */ /* 0x000fc600078e00ff */
[----:B------:R1:W-:Y:S04]  /*a770*/  LDGSTS.E [R246+0x31c00], [R34.64], !P5 ;  /* 0x31c0000022f67fae */ /* 0x0003e8000e921844 */
[----:B------:R-:W2:Y:S04]  /*a780*/  LDL.LU.64 R200, [R1+0x318] ;  /* 0x0003180001c87983 */ /* 0x000ea80000300a00 */
[----:B------:R-:W-:Y:S04]  /*a790*/  STL.64 [R1+0x410], R32 ;  /* 0x0004102001007387 */ /* 0x000fe80000100a00 */
[----:B------:R-:W-:Y:S01]  /*a7a0*/  STL.64 [R1+0x450], R30 ;  /* 0x0004501e01007387 */ /* 0x000fe20000100a00 */
[----:B----4-:R-:W-:-:S03]  /*a7b0*/  IMAD.WIDE R26, R252, 0x4, R208 ;  /* 0x00000004fc1a7825 */ /* 0x010fc600078e02d0 */
[----:B------:R-:W4:Y:S04]  /*a7c0*/  LDL.LU.64 R208, [R1+0x310] ;  /* 0x0003100001d07983 */ /* 0x000f280000300a00 */
[----:B------:R1:W-:Y:S02]  /*a7d0*/  STL.64 [R1+0x4b8], R26 ;  /* 0x0004b81a01007387 */ /* 0x0003e40000100a00 */
[----:B-1----:R-:W-:Y:S02]  /*a7e0*/  IMAD.WIDE R24, R252, 0x4, R202 ;  /* 0x00000004fc187825 */ /* 0x002fe400078e02ca */
[----:B------:R-:W3:Y:S01]  /*a7f0*/  LDL.LU.64 R202, [R1+0x308] ;  /* 0x0003080001ca7983 */ /* 0x000ee20000300a00 */
[----:B------:R-:W-:Y:S02]  /*a800*/  ISETP.GE.U32.AND P1, PT, R73, 0x7fffff55, PT ;  /* 0x7fffff554900780c */ /* 0x000fe40003f26070 */
[----:B------:R-:W-:Y:S01]  /*a810*/  ISETP.NE.U32.AND P5, PT, R0, RZ, PT ;  /* 0x000000ff0000720c */ /* 0x000fe20003fa5070 */
[----:B------:R-:W-:Y:S01]  /*a820*/  IMAD.MOV.U32 R0, RZ, RZ, c[0x0][0x18c] ;  /* 0x00006300ff007624 */ /* 0x000fe200078e00ff */
[----:B------:R1:W-:Y:S03]  /*a830*/  STL.64 [R1+0x4c0], R24 ;  /* 0x0004c01801007387 */ /* 0x0003e60000100a00 */
[----:B------:R-:W-:Y:S01]  /*a840*/  IMAD.SHL.U32 R149, R0, 0x40, RZ ;  /* 0x0000004000957824 */ /* 0x000fe200078e00ff */
[----:B------:R-:W-:Y:S01]  /*a850*/  LOP3.LUT R0, R205, 0x60, RZ, 0x3c, !PT ;  /* 0x00000060cd007812 */ /* 0x000fe200078e3cff */
[----:B------:R-:W3:Y:S04]  /*a860*/  LDL.LU.64 R206, [R1+0x300] ;  /* 0x0003000001ce7983 */ /* 0x000ee80000300a00 */
[----:B------:R2:W-:Y:S04]  /*a870*/  LDGSTS.E [R0+0x33800], [R32.64], !P4 ;  /* 0x3380000020007fae */ /* 0x0005e8000e121844 */
[----:B------:R-:W3:Y:S04]  /*a880*/  LDL.LU.64 R204, [R1+0x2f8] ;  /* 0x0002f80001cc7983 */ /* 0x000ee80000300a00 */
[----:B------:R1:W-:Y:S01]  /*a890*/  LDGSTS.E [R0+0x33c00], [R30.64], !P4 ;  /* 0x33c000001e007fae */ /* 0x0003e2000e121844 */
[----:B------:R-:W-:Y:S01]  /*a8a0*/  ISETP.GE.U32.AND P4, PT, R28, 0x7fffff41, PT ;  /* 0x7fffff411c00780c */ /* 0x000fe20003f86070 */
[----:B------:R-:W-:-:S02]  /*a8b0*/  IMAD.WIDE R90, R149, 0x4, R242 ;  /* 0x00000004955a7825 */ /* 0x000fc400078e02f2 */
[----:B------:R1:W-:Y:S04]  /*a8c0*/  LDGSTS.E [R0+0x35800], [R26.64], !P1 ;  /* 0x358000001a007fae */ /* 0x0003e8000c921844 */
[----:B------:R-:W3:Y:S01]  /*a8d0*/  LDL.LU.64 R242, [R1+0x2f0] ;  /* 0x0002f00001f27983 */ /* 0x000ee20000300a00 */
[----:B------:R-:W-:-:S03]  /*a8e0*/  IMAD.MOV.U32 R61, RZ, RZ, 0x3f ;  /* 0x0000003fff3d7424 */ /* 0x000fc600078e00ff */
[----:B------:R2:W-:Y:S01]  /*a8f0*/  LDGSTS.E [R0+0x35c00], [R24.64], !P1 ;  /* 0x35c0000018007fae */ /* 0x0005e2000c921844 */
[----:B-1----:R-:W-:-:S04]  /*a900*/  IMAD.WIDE R26, R149, 0x4, R150 ;  /* 0x00000004951a7825 */ /* 0x002fc800078e0296 */
[C---:B------:R-:W-:Y:S02]  /*a910*/  IMAD.WIDE R88, R149.reuse, 0x4, R52 ;  /* 0x0000000495587825 */ /* 0x040fe400078e0234 */
[----:B------:R-:W3:Y:S02]  /*a920*/  LDL.LU.64 R52, [R1+0x2e8] ;  /* 0x0002e80001347983 */ /* 0x000ee40000300a00 */
[C---:B------:R-:W-:Y:S02]  /*a930*/  IMAD.WIDE R28, R149.reuse, 0x4, R62 ;  /* 0x00000004951c7825 */ /* 0x040fe400078e023e */
[----:B------:R-:W3:Y:S04]  /*a940*/  LDL.LU.64 R62, [R1+0x2e0] ;  /* 0x0002e000013e7983 */ /* 0x000ee80000300a00 */
[----:B------:R-:W-:Y:S01]  /*a950*/  STL.64 [R1+0x350], R90 ;  /* 0x0003505a01007387 */ /* 0x000fe20000100a00 */
[----:B------:R-:W-:-:S03]  /*a960*/  IMAD.WIDE R94, R149, 0x4, R64 ;  /* 0x00000004955e7825 */ /* 0x000fc600078e0240 */
[----:B------:R-:W3:Y:S04]  /*a970*/  LDL.LU.64 R64, [R1+0x2d8] ;  /* 0x0002d80001407983 */ /* 0x000ee80000300a00 */
[----:B------:R-:W-:Y:S04]  /*a980*/  STL.64 [R1+0x348], R26 ;  /* 0x0003481a01007387 */ /* 0x000fe80000100a00 */
[----:B------:R-:W-:Y:S01]  /*a990*/  STL.64 [R1+0x340], R88 ;  /* 0x0003405801007387 */ /* 0x000fe20000100a00 */
[----:B------:R-:W-:-:S03]  /*a9a0*/  IMAD.WIDE R30, R149, 0x4, R210 ;  /* 0x00000004951e7825 */ /* 0x000fc600078e02d2 */
[----:B------:R-:W3:Y:S04]  /*a9b0*/  LDL.LU.64 R210, [R1+0x2d0] ;  /* 0x0002d00001d27983 */ /* 0x000ee80000300a00 */
[----:B------:R-:W-:Y:S01]  /*a9c0*/  STL.64 [R1+0x980], R94 ;  /* 0x0009805e01007387 */ /* 0x000fe20000100a00 */
[----:B------:R-:W-:-:S03]  /*a9d0*/  IMAD.WIDE R92, R149, 0x4, R220 ;  /* 0x00000004955c7825 */ /* 0x000fc600078e02dc */
[----:B------:R-:W-:Y:S04]  /*a9e0*/  STL.64 [R1+0x978], R28 ;  /* 0x0009781c01007387 */ /* 0x000fe80000100a00 */
[----:B------:R-:W3:Y:S01]  /*a9f0*/  LDL.LU.64 R220, [R1+0x2c8] ;  /* 0x0002c80001dc7983 */ /* 0x000ee20000300a00 */
[----:B--2---:R-:W-:-:S03]  /*aa00*/  IMAD.WIDE R32, R149, 0x4, R200 ;  /* 0x0000000495207825 */ /* 0x004fc600078e02c8 */
[----:B------:R-:W2:Y:S04]  /*aa10*/  LDL.LU.64 R200, [R1+0x2c0] ;  /* 0x0002c00001c87983 */ /* 0x000ea80000300a00 */
[----:B------:R-:W-:Y:S04]  /*aa20*/  STL.64 [R1+0x990], R92 ;  /* 0x0009905c01007387 */ /* 0x000fe80000100a00 */
[----:B------:R-:W-:Y:S01]  /*aa30*/  STL.64 [R1+0x988], R30 ;  /* 0x0009881e01007387 */ /* 0x000fe20000100a00 */
[----:B----4-:R-:W-:-:S03]  /*aa40*/  IMAD.WIDE R238, R149, 0x4, R208 ;  /* 0x0000000495ee7825 */ /* 0x010fc600078e02d0 */
[----:B------:R-:W4:Y:S01]  /*aa50*/  LDL.LU.64 R208, [R1+0x2b8] ;  /* 0x0002b80001d07983 */ /* 0x000f220000300a00 */
[----:B---3--:R-:W-:-:S03]  /*aa60*/  IMAD.WIDE R36, R149, 0x4, R202 ;  /* 0x0000000495247825 */ /* 0x008fc600078e02ca */
[----:B------:R-:W3:Y:S04]  /*aa70*/  LDL.LU.64 R202, [R1+0x2b0] ;  /* 0x0002b00001ca7983 */ /* 0x000ee80000300a00 */
[----:B------:R-:W-:Y:S01]  /*aa80*/  STL.64 [R1+0x9a0], R238 ;  /* 0x0009a0ee01007387 */ /* 0x000fe20000100a00 */
[----:B------:R-:W-:-:S03]  /*aa90*/  IMAD.WIDE R236, R149, 0x4, R206 ;  /* 0x0000000495ec7825 */ /* 0x000fc600078e02ce */
[----:B------:R-:W-:Y:S04]  /*aaa0*/  STL.64 [R1+0x998], R32 ;  /* 0x0009982001007387 */ /* 0x000fe80000100a00 */
[----:B------:R-:W3:Y:S01]  /*aab0*/  LDL.LU.64 R206, [R1+0x2a8] ;  /* 0x0002a80001ce7983 */ /* 0x000ee20000300a00 */
[----:B------:R-:W-:-:S03]  /*aac0*/  IMAD.WIDE R38, R149, 0x4, R204 ;  /* 0x0000000495267825 */ /* 0x000fc600078e02cc */
[----:B------:R-:W3:Y:S04]  /*aad0*/  LDL.LU.64 R204, [R1+0x2a0] ;  /* 0x0002a00001cc7983 */ /* 0x000ee80000300a00 */
[----:B------:R-:W-:Y:S04]  /*aae0*/  STL.64 [R1+0x9c8], R236 ;  /* 0x0009c8ec01007387 */ /* 0x000fe80000100a00 */
[----:B------:R-:W-:Y:S01]  /*aaf0*/  STL.64 [R1+0x9a8], R36 ;  /* 0x0009a82401007387 */ /* 0x000fe20000100a00 */
[----:B------:R-:W-:-:S03]  /*ab00*/  IMAD.WIDE R234, R149, 0x4, R242 ;  /* 0x0000000495ea7825 */ /* 0x000fc600078e02f2 */
[----:B------:R-:W3:Y:S01]  /*ab10*/  LDL.LU.64 R150, [R1+0x298] ;  /* 0x0002980001967983 */ /* 0x000ee20000300a00 */
[----:B------:R-:W-:-:S03]  /*ab20*/  IMAD.WIDE R44, R149, 0x4, R52 ;  /* 0x00000004952c7825 */ /* 0x000fc600078e0234 */
[----:B------:R-:W3:Y:S01]  /*ab30*/  LDL.LU.64 R52, [R1+0x290] ;  /* 0x0002900001347983 */ /* 0x000ee20000300a00 */
[----:B------:R-:W-:-:S03]  /*ab40*/  IMAD.WIDE R232, R149, 0x4, R62 ;  /* 0x0000000495e87825 */ /* 0x000fc600078e023e */
[----:B------:R-:W3:Y:S04]  /*ab50*/  LDL.LU.64 R62, [R1+0x288] ;  /* 0x00028800013e7983 */ /* 0x000ee80000300a00 */
[----:B------:R-:W-:Y:S04]  /*ab60*/  STL.64 [R1+0x2f0], R234 ;  /* 0x0002f0ea01007387 */ /* 0x000fe80000100a00 */
[----:B------:R-:W-:Y:S01]  /*ab70*/  STL.64 [R1+0x2f8], R38 ;  /* 0x0002f82601007387 */ /* 0x000fe20000100a00 */
[----:B------:R-:W-:-:S03]  /*ab80*/  IMAD.WIDE R46, R149, 0x4, R64 ;  /* 0x00000004952e7825 */ /* 0x000fc600078e0240 */
[----:B------:R-:W3:Y:S04]  /*ab90*/  LDL.LU.64 R242, [R1+0x280] ;  /* 0x0002800001f27983 */ /* 0x000ee80000300a00 */
[----:B------:R-:W3:Y:S01]  /*aba0*/  LDL.LU.64 R64, [R1+0x278] ;  /* 0x0002780001407983 */ /* 0x000ee20000300a00 */
[----:B------:R-:W-:-:S03]  /*abb0*/  IMAD.WIDE R230, R149, 0x4, R210 ;  /* 0x0000000495e67825 */ /* 0x000fc600078e02d2 */
[----:B------:R-:W3:Y:S04]  /*abc0*/  LDL.LU.64 R210, [R1+0x270] ;  /* 0x0002700001d27983 */ /* 0x000ee80000300a00 */
[----:B------:R-:W-:Y:S04]  /*abd0*/  STL.64 [R1+0xcd8], R232 ;  /* 0x000cd8e801007387 */ /* 0x000fe80000100a00 */
[----:B------:R-:W-:Y:S01]  /*abe0*/  STL.64 [R1+0xcd0], R44 ;  /* 0x000cd02c01007387 */ /* 0x000fe20000100a00 */
[----:B------:R-:W-:-:S03]  /*abf0*/  IMAD.WIDE R54, R149, 0x4, R220 ;  /* 0x0000000495367825 */ /* 0x000fc600078e02dc */
        /* <DEDUP_REMOVED lines=9> */
[----:B------:R-:W-:Y:S04]  /*ac90*/  STL.64 [R1+0xcf8], R228 ;  /* 0x000cf8e401007387 */ /* 0x000fe80000100a00 */
[----:B------:R-:W-:Y:S01]  /*aca0*/  STL.64 [R1+0xcf0], R54 ;  /* 0x000cf03601007387 */ /* 0x000fe20000100a00 */
[----:B------:R-:W-:-:S03]  /*acb0*/  IMAD.WIDE R240, R149, 0x4, R206 ;  /* 0x0000000495f07825 */ /* 0x000fc600078e02ce */
[----:B------:R-:W3:Y:S01]  /*acc0*/  LDL.LU.64 R206, [R1+0x1d8] ;  /* 0x0001d80001ce7983 */ /* 0x000ee20000300a00 */
[----:B------:R-:W-:-:S03]  /*acd0*/  IMAD.WIDE R184, R149, 0x4, R204 ;  /* 0x0000000495b87825 */ /* 0x000fc600078e02cc */
[----:B------:R-:W3:Y:S04]  /*ace0*/  LDL.LU.64 R204, [R1+0x1d0] ;  /* 0x0001d00001cc7983 */ /* 0x000ee80000300a00 */
[----:B------:R-:W-:Y:S04]  /*acf0*/  STL.64 [R1+0x2b0], R186 ;  /* 0x0002b0ba01007387 */ /* 0x000fe80000100a00 */
[----:B------:R-:W-:Y:S01]  /*ad00*/  STL.64 [R1+0x2b8], R56 ;  /* 0x0002b83801007387 */ /* 0x000fe20000100a00 */
[----:B------:R-:W-:Y:S01]  /*ad10*/  IMAD.WIDE R178, R149, 0x4, R150 ;  /* 0x0000000495b27825 */ /* 0x000fe200078e0296 */
[----:B------:R-:W-:-:S03]  /*ad20*/  IADD3 R61, R61, c[0x0][0x180], RZ ;  /* 0x000060003d3d7a10 */ /* 0x000fc60007ffe0ff */
[C---:B------:R-:W-:Y:S02]  /*ad30*/  IMAD.WIDE R182, R149.reuse, 0x4, R52 ;  /* 0x0000000495b67825 */ /* 0x040fe400078e0234 */
[----:B------:R-:W3:Y:S04]  /*ad40*/  LDL.LU.64 R52, [R1+0x1c8] ;  /* 0x0001c80001347983 */ /* 0x000ee80000300a00 */
[----:B------:R-:W-:Y:S01]  /*ad50*/  STL.64 [R1+0x2a0], R184 ;  /* 0x0002a0b801007387 */ /* 0x000fe20000100a00 */
[----:B------:R-:W-:-:S03]  /*ad60*/  IMAD.WIDE R138, R149, 0x4, R62 ;  /* 0x00000004958a7825 */ /* 0x000fc600078e023e */
[----:B------:R-:W-:Y:S04]  /*ad70*/  STL.64 [R1+0x2a8], R240 ;  /* 0x0002a8f001007387 */ /* 0x000fe80000100a00 */
[----:B------:R-:W3:Y:S04]  /*ad80*/  LDL.LU.64 R62, [R1+0x1c0] ;  /* 0x0001c000013e7983 */ /* 0x000ee80000300a00 */
[----:B------:R-:W-:Y:S01]  /*ad90*/  STL.64 [R1+0xd28], R182 ;  /* 0x000d28b601007387 */ /* 0x000fe20000100a00 */
[----:B------:R-:W-:-:S03]  /*ada0*/  IMAD.WIDE R180, R149, 0x4, R242 ;  /* 0x0000000495b47825 */ /* 0x000fc600078e02f2 */
[----:B------:R-:W-:Y:S01]  /*adb0*/  STL.64 [R1+0xd20], R178 ;  /* 0x000d20b201007387 */ /* 0x000fe20000100a00 */
[----:B------:R-:W-:-:S03]  /*adc0*/  IMAD.WIDE R136, R149, 0x4, R64 ;  /* 0x0000000495887825 */ /* 0x000fc600078e0240 */
[----:B------:R-:W3:Y:S01]  /*add0*/  LDL.LU.64 R64, [R1+0x1b8] ;  /* 0x0001b80001407983 */ /* 0x000ee20000300a00 */
[----:B------:R-:W-:Y:S01]  /*ade0*/  ISETP.GE.AND P1, PT, R61, 0x40, PT ;  /* 0x000000403d00780c */ /* 0x000fe20003f26270 */
[C---:B------:R-:W-:Y:S02]  /*adf0*/  IMAD.WIDE R70, R149.reuse, 0x4, R210 ;  /* 0x0000000495467825 */ /* 0x040fe400078e02d2 */
[----:B------:R-:W3:Y:S04]  /*ae00*/  LDL.LU.64 R210, [R1+0x1b0] ;  /* 0x0001b00001d27983 */ /* 0x000ee80000300a00 */
[----:B------:R-:W-:Y:S04]  /*ae10*/  STL.64 [R1+0x280], R180 ;  /* 0x000280b401007387 */ /* 0x000fe80000100a00 */
[----:B------:R-:W-:Y:S01]  /*ae20*/  STL.64 [R1+0x288], R138 ;  /* 0x0002888a01007387 */ /* 0x000fe20000100a00 */
[----:B--2---:R-:W-:-:S03]  /*ae30*/  IMAD.WIDE R68, R149, 0x4, R200 ;  /* 0x0000000495447825 */ /* 0x004fc600078e02c8 */
[----:B------:R-:W2:Y:S04]  /*ae40*/  LDL.LU.64 R200, [R1+0x1a8] ;  /* 0x0001a80001c87983 */ /* 0x000ea80000300a00 */
[----:B------:R-:W-:Y:S04]  /*ae50*/  STL.64 [R1+0x270], R70 ;  /* 0x0002704601007387 */ /* 0x000fe80000100a00 */
[----:B------:R-:W-:Y:S01]  /*ae60*/  STL.64 [R1+0x278], R136 ;  /* 0x0002788801007387 */ /* 0x000fe20000100a00 */
[----:B----4-:R-:W-:-:S03]  /*ae70*/  IMAD.WIDE R40, R149, 0x4, R208 ;  /* 0x0000000495287825 */ /* 0x010fc600078e02d0 */
[----:B------:R-:W4:Y:S04]  /*ae80*/  LDL.LU.64 R60, [R1+0x1a0] ;  /* 0x0001a000013c7983 */ /* 0x000f280000300a00 */
[----:B------:R-:W4:Y:S01]  /*ae90*/  LDL.LU.64 R208, [R1+0x198] ;  /* 0x0001980001d07983 */ /* 0x000f220000300a00 */
[----:B---3--:R-:W-:-:S03]  /*aea0*/  IMAD.WIDE R174, R149, 0x4, R202 ;  /* 0x0000000495ae7825 */ /* 0x008fc600078e02ca */
[----:B------:R-:W3:Y:S01]  /*aeb0*/  LDL.LU.64 R202, [R1+0x190] ;  /* 0x0001900001ca7983 */ /* 0x000ee20000300a00 */
[----:B------:R-:W-:-:S03]  /*aec0*/  IMAD.WIDE R34, R149, 0x4, R220 ;  /* 0x0000000495227825 */ /* 0x000fc600078e02dc */
[----:B------:R-:W-:Y:S04]  /*aed0*/  STL.64 [R1+0x260], R68 ;  /* 0x0002604401007387 */ /* 0x000fe80000100a00 */
[----:B------:R-:W-:Y:S04]  /*aee0*/  STL.64 [R1+0x268], R34 ;  /* 0x0002682201007387 */ /* 0x000fe80000100a00 */
[----:B------:R-:W3:Y:S01]  /*aef0*/  LDL.LU.64 R242, [R1+0x188] ;  /* 0x0001880001f27983 */ /* 0x000ee20000300a00 */
[----:B------:R-:W-:-:S03]  /*af00*/  IMAD.WIDE R42, R149, 0x4, R206 ;  /* 0x00000004952a7825 */ /* 0x000fc600078e02ce */
[----:B------:R-:W3:Y:S01]  /*af10*/  LDL.LU.64 R96, [R1+0x180] ;  /* 0x0001800001607983 */ /* 0x000ee20000300a00 */
[----:B------:R-:W-:-:S03]  /*af20*/  IMAD.WIDE R172, R149, 0x4, R204 ;  /* 0x0000000495ac7825 */ /* 0x000fc600078e02cc */
[----:B------:R-:W-:Y:S04]  /*af30*/  STL.64 [R1+0xd68], R174 ;  /* 0x000d68ae01007387 */ /* 0x000fe80000100a00 */
[----:B------:R-:W-:Y:S04]  /*af40*/  STL.64 [R1+0xd60], R40 ;  /* 0x000d602801007387 */ /* 0x000fe80000100a00 */
[----:B------:R-:W3:Y:S04]  /*af50*/  LDL.LU.64 R220, [R1+0x128] ;  /* 0x0001280001dc7983 */ /* 0x000ee80000300a00 */
[----:B------:R-:W3:Y:S04]  /*af60*/  LDL.LU.64 R24, [R1+0x120] ;  /* 0x0001200001187983 */ /* 0x000ee80000300a00 */
[----:B------:R-:W3:Y:S04]  /*af70*/  LDL.LU.64 R206, [R1+0x118] ;  /* 0x0001180001ce7983 */ /* 0x000ee80000300a00 */
[----:B------:R-:W3:Y:S04]  /*af80*/  LDL.LU.64 R150, [R1+0x110] ;  /* 0x0001100001967983 */ /* 0x000ee80000300a00 */
[----:B------:R-:W-:Y:S01]  /*af90*/  STL.64 [R1+0xd78], R172 ;  /* 0x000d78ac01007387 */ /* 0x000fe20000100a00 */
[----:B------:R-:W-:-:S03]  /*afa0*/  IMAD.WIDE R48, R149, 0x4, R52 ;  /* 0x0000000495307825 */ /* 0x000fc600078e0234 */
[----:B------:R-:W-:Y:S04]  /*afb0*/  STL.64 [R1+0xd70], R42 ;  /* 0x000d702a01007387 */ /* 0x000fe80000100a00 */
[----:B------:R-:W3:Y:S01]  /*afc0*/  LDL.LU.64 R204, [R1+0x108] ;  /* 0x0001080001cc7983 */ /* 0x000ee20000300a00 */
[----:B------:R-:W-:-:S03]  /*afd0*/  IMAD.WIDE R170, R149, 0x4, R62 ;  /* 0x0000000495aa7825 */ /* 0x000fc600078e023e */
[----:B------:R-:W3:Y:S04]  /*afe0*/  LDL.LU.64 R52, [R1+0x100] ;  /* 0x0001000001347983 */ /* 0x000ee80000300a00 */
[----:B------:R-:W3:Y:S01]  /*aff0*/  LDL.LU.64 R62, [R1+0xf8] ;  /* 0x0000f800013e7983 */ /* 0x000ee20000300a00 */
        /* <DEDUP_REMOVED lines=10> */
[----:B----4-:R-:W-:-:S04]  /*b0a0*/  IMAD.WIDE R166, R149, 0x4, R60 ;  /* 0x0000000495a67825 */ /* 0x010fc800078e023c */
[C---:B------:R-:W-:Y:S02]  /*b0b0*/  IMAD.WIDE R60, R149.reuse, 0x4, R208 ;  /* 0x00000004953c7825 */ /* 0x040fe400078e02d0 */
[----:B------:R-:W4:Y:S02]  /*b0c0*/  LDL.LU.64 R208, [R1+0x98] ;  /* 0x0000980001d07983 */ /* 0x000f240000300a00 */
[C---:B---3--:R-:W-:Y:S02]  /*b0d0*/  IMAD.WIDE R164, R149.reuse, 0x4, R202 ;  /* 0x0000000495a47825 */ /* 0x048fe400078e02ca */
[----:B------:R-:W3:Y:S04]  /*b0e0*/  LDL.LU.64 R202, [R1+0x90] ;  /* 0x0000900001ca7983 */ /* 0x000ee80000300a00 */
[----:B------:R-:W-:Y:S04]  /*b0f0*/  STL.64 [R1+0x1a0], R166 ;  /* 0x0001a0a601007387 */ /* 0x000fe80000100a00 */
[----:B------:R-:W-:Y:S01]  /*b100*/  STL.64 [R1+0x1a8], R58 ;  /* 0x0001a83a01007387 */ /* 0x000fe20000100a00 */
[----:B------:R-:W-:-:S04]  /*b110*/  IMAD.WIDE R242, R149, 0x4, R242 ;  /* 0x0000000495f27825 */ /* 0x000fc800078e02f2 */
[C---:B------:R-:W-:Y:S01]  /*b120*/  IMAD.WIDE R250, R149.reuse, 0x4, R96 ;  /* 0x0000000495fa7825 */ /* 0x040fe200078e0260 */
[----:B------:R-:W-:Y:S04]  /*b130*/  STL.64 [R1+0x190], R164 ;  /* 0x000190a401007387 */ /* 0x000fe80000100a00 */
[----:B------:R-:W-:Y:S04]  /*b140*/  STL.64 [R1+0x198], R60 ;  /* 0x0001983c01007387 */ /* 0x000fe80000100a00 */
[----:B------:R-:W-:Y:S01]  /*b150*/  STL.64 [R1+0x180], R250 ;  /* 0x000180fa01007387 */ /* 0x000fe20000100a00 */
[----:B------:R-:W-:-:S04]  /*b160*/  IMAD.WIDE R220, R149, 0x4, R220 ;  /* 0x0000000495dc7825 */ /* 0x000fc800078e02dc */
[C---:B------:R-:W-:Y:S01]  /*b170*/  IMAD.WIDE R248, R149.reuse, 0x4, R24 ;  /* 0x0000000495f87825 */ /* 0x040fe200078e0218 */
[----:B------:R-:W-:Y:S03]  /*b180*/  STL.64 [R1+0x188], R242 ;  /* 0x000188f201007387 */ /* 0x000fe60000100a00 */
[C---:B------:R-:W-:Y:S01]  /*b190*/  IMAD.WIDE R206, R149.reuse, 0x4, R206 ;  /* 0x0000000495ce7825 */ /* 0x040fe200078e02ce */
[----:B------:R-:W-:Y:S03]  /*b1a0*/  STL.64 [R1+0x120], R248 ;  /* 0x000120f801007387 */ /* 0x000fe60000100a00 */
[C---:B------:R-:W-:Y:S01]  /*b1b0*/  IMAD.WIDE R106, R149.reuse, 0x4, R150 ;  /* 0x00000004956a7825 */ /* 0x040fe200078e0296 */
[----:B------:R-:W-:Y:S04]  /*b1c0*/  STL.64 [R1+0x128], R220 ;  /* 0x000128dc01007387 */ /* 0x000fe80000100a00 */
[----:B------:R-:W-:Y:S04]  /*b1d0*/  STL.64 [R1+0x110], R106 ;  /* 0x0001106a01007387 */ /* 0x000fe80000100a00 */
[----:B------:R-:W-:Y:S01]  /*b1e0*/  STL.64 [R1+0x118], R206 ;  /* 0x000118ce01007387 */ /* 0x000fe20000100a00 */
[----:B------:R-:W-:-:S04]  /*b1f0*/  IMAD.WIDE R204, R149, 0x4, R204 ;  /* 0x0000000495cc7825 */ /* 0x000fc800078e02cc */
[----:B------:R-:W-:-:S05]  /*b200*/  IMAD.WIDE R104, R149, 0x4, R52 ;  /* 0x0000000495687825 */ /* 0x000fca00078e0234 */
[----:B------:R-:W-:Y:S01]  /*b210*/  STL.64 [R1+0x100], R104 ;  /* 0x0001006801007387 */ /* 0x000fe20000100a00 */
[----:B------:R-:W-:-:S03]  /*b220*/  IMAD.WIDE R52, R149, 0x4, R62 ;  /* 0x0000000495347825 */ /* 0x000fc600078e023e */
[----:B------:R-:W-:Y:S01]  /*b230*/  STL.64 [R1+0x108], R204 ;  /* 0x000108cc01007387 */ /* 0x000fe20000100a00 */
[----:B------:R-:W-:-:S03]  /*b240*/  IMAD.WIDE R66, R149, 0x4, R64 ;  /* 0x0000000495427825 */ /* 0x000fc600078e0240 */
[----:B------:R-:W3:Y:S04]  /*b250*/  LDL.LU.64 R78, [R1+0x8a8] ;  /* 0x0008a800014e7983 */ /* 0x000ee80000300a00 */
[----:B------:R-:W3:Y:S04]  /*b260*/  LDL.LU.64 R196, [R1+0x8c0] ;  /* 0x0008c00001c47983 */ /* 0x000ee80000300a00 */
[----:B------:R-:W3:Y:S01]  /*b270*/  LDL.LU.64 R76, [R1+0x8f8] ;  /* 0x0008f800014c7983 */ /* 0x000ee20000300a00 */
[----:B------:R-:W-:-:S04]  /*b280*/  IMAD.WIDE R62, R149, 0x4, R210 ;  /* 0x00000004953e7825 */ /* 0x000fc800078e02d2 */
[----:B------:R-:W-:-:S04]  /*b290*/  IMAD.WIDE R210, R149, 0x4, R22 ;  /* 0x0000000495d27825 */ /* 0x000fc800078e0216 */
[----:B------:R-:W-:-:S04]  /*b2a0*/  IMAD.WIDE R98, R149, 0x4, R20 ;  /* 0x0000000495627825 */ /* 0x000fc800078e0214 */
[----:B------:R-:W-:-:S04]  /*b2b0*/  IMAD.WIDE R96, R149, 0x4, R16 ;  /* 0x0000000495607825 */ /* 0x000fc800078e0210 */
[----:B------:R-:W-:-:S04]  /*b2c0*/  IMAD.WIDE R24, R149, 0x4, R12 ;  /* 0x0000000495187825 */ /* 0x000fc800078e020c */
[C---:B--2---:R-:W-:Y:S02]  /*b2d0*/  IMAD.WIDE R222, R149.reuse, 0x4, R200 ;  /* 0x0000000495de7825 */ /* 0x044fe400078e02c8 */
[----:B------:R-:W2:Y:S04]  /*b2e0*/  LDL.LU.64 R200, [R1+0x900] ;  /* 0x0009000001c87983 */ /* 0x000ea80000300a00 */
[----:B------:R-:W-:Y:S04]  /*b2f0*/  STL.64 [R1+0xf0], R66 ;  /* 0x0000f04201007387 */ /* 0x000fe80000100a00 */
[----:B------:R-:W-:Y:S04]  /*b300*/  STL.64 [R1+0xf8], R52 ;  /* 0x0000f83401007387 */ /* 0x000fe80000100a00 */
[----:B------:R-:W-:Y:S01]  /*b310*/  STL.64 [R1+0xe18], R222 ;  /* 0x000e18de01007387 */ /* 0x000fe20000100a00 */
[----:B----4-:R-:W-:-:S03]  /*b320*/  IMAD.WIDE R64, R149, 0x4, R208 ;  /* 0x0000000495407825 */ /* 0x010fc600078e02d0 */
[----:B------:R-:W-:Y:S04]  /*b330*/  STL.64 [R1+0xe8], R62 ;  /* 0x0000e83e01007387 */ /* 0x000fe80000100a00 */
[----:B------:R-:W4:Y:S01]  /*b340*/  LDL.LU.64 R22, [R1+0x8a0] ;  /* 0x0008a00001167983 */ /* 0x000f220000300a00 */
[----:B------:R-:W-:-:S03]  /*b350*/  IMAD.WIDE R208, R149, 0x4, R18 ;  /* 0x0000000495d07825 */ /* 0x000fc600078e0212 */
[----:B------:R-:W2:Y:S01]  /*b360*/  LDL.LU.64 R20, [R1+0x8b8] ;  /* 0x0008b80001147983 */ /* 0x000ea20000300a00 */
[----:B---3--:R-:W-:-:S05]  /*b370*/  IMAD.WIDE R176, R149, 0x4, R202 ;  /* 0x0000000495b07825 */ /* 0x008fca00078e02ca */
[----:B------:R-:W-:Y:S04]  /*b380*/  STL.64 [R1+0xe28], R176 ;  /* 0x000e28b001007387 */ /* 0x000fe80000100a00 */
[----:B------:R-:W-:Y:S01]  /*b390*/  STL.64 [R1+0xe20], R64 ;  /* 0x000e204001007387 */ /* 0x000fe20000100a00 */
[----:B------:R-:W-:-:S03]  /*b3a0*/  IMAD.WIDE R202, R149, 0x4, R14 ;  /* 0x0000000495ca7825 */ /* 0x000fc600078e020e */
[----:B------:R-:W3:Y:S04]  /*b3b0*/  LDL.LU.64 R18, [R1+0x898] ;  /* 0x0008980001127983 */ /* 0x000ee80000300a00 */
[----:B------:R-:W2:Y:S04]  /*b3c0*/  LDL.LU.64 R16, [R1+0x8b0] ;  /* 0x0008b00001107983 */ /* 0x000ea80000300a00 */
[----:B------:R-:W-:Y:S04]  /*b3d0*/  STL.64 [R1+0xe38], R98 ;  /* 0x000e386201007387 */ /* 0x000fe80000100a00 */
[----:B------:R-:W-:Y:S04]  /*b3e0*/  STL.64 [R1+0xe30], R210 ;  /* 0x000e30d201007387 */ /* 0x000fe80000100a00 */
[----:B------:R-:W2:Y:S04]  /*b3f0*/  LDL.LU.64 R14, [R1+0x670] ;  /* 0x00067000010e7983 */ /* 0x000ea80000300a00 */
[----:B------:R-:W2:Y:S01]  /*b400*/  LDL.LU.64 R12, [R1+0x5d8] ;  /* 0x0005d800010c7983 */ /* 0x000ea20000300a00 */
[----:B------:R-:W-:Y:S01]  /*b410*/  IMAD.WIDE R150, R149, 0x4, R2 ;  /* 0x0000000495967825 */ /* 0x000fe200078e0202 */
[----:B------:R-:W-:-:S02]  /*b420*/  ISETP.GE.U32.AND P0, PT, R72, 0x7fffff4d, PT ;  /* 0x7fffff4d4800780c */ /* 0x000fc40003f06070 */
[----:B------:R-:W-:Y:S01]  /*b430*/  ISETP.GE.U32.AND P2, PT, R4, 0x7fffff45, PT ;  /* 0x7fffff450400780c */ /* 0x000fe20003f46070 */
[----:B------:R-:W-:Y:S04]  /*b440*/  STL.64 [R1+0xe48], R96 ;  /* 0x000e486001007387 */ /* 0x000fe80000100a00 */
[----:B------:R-:W-:Y:S04]  /*b450*/  STL.64 [R1+0xe40], R208 ;  /* 0x000e40d001007387 */ /* 0x000fe80000100a00 */
[----:B------:R-:W-:Y:S04]  /*b460*/  STL.64 [R1+0xe58], R24 ;  /* 0x000e581801007387 */ /* 0x000fe80000100a00 */
[----:B------:R-:W-:Y:S04]  /*b470*/  STL.64 [R1+0xe50], R202 ;  /* 0x000e50ca01007387 */ /* 0x000fe80000100a00 */
[----:B------:R-:W-:Y:S01]  /*b480*/  STL.64 [R1+0xff0], R150 ;  /* 0x000ff09601007387 */ /* 0x000fe20000100a00 */
[----:B------:R-:W-:-:S05]  /*b490*/  IMAD.WIDE R78, R252, 0x4, R78 ;  /* 0x00000004fc4e7825 */ /* 0x000fca00078e024e */
[----:B------:R-:W-:Y:S01]  /*b4a0*/  STL.64 [R1+0x98], R78 ;  /* 0x0000984e01007387 */ /* 0x000fe20000100a00 */
[----:B------:R-:W-:Y:S01]  /*b4b0*/  CS2R R198, SRZ ;  /* 0x0000000000c67805 */ /* 0x000fe2000001ff00 */
        /* <DEDUP_REMOVED lines=48> */
[----:B----4-:R-:W-:-:S04]  /*b7c0*/  IMAD.WIDE R22, R252, 0x4, R22 ;  /* 0x00000004fc167825 */ /* 0x010fc800078e0216 */
[----:B--2---:R-:W-:-:S04]  /*b7d0*/  IMAD.WIDE R2, R252, 0x4, R12 ;  /* 0x00000004fc027825 */ /* 0x004fc800078e020c */
[C---:B------:R-:W-:Y:S01]  /*b7e0*/  IMAD.WIDE R12, R252.reuse, 0x4, R16 ;  /* 0x00000004fc0c7825 */ /* 0x040fe200078e0210 */
[----:B------:R1:W-:Y:S03]  /*b7f0*/  LDGSTS.E [R0+0x37800], [R2.64], !P6 ;  /* 0x3780000002007fae */ /* 0x0003e6000f121844 */
[C---:B------:R-:W-:Y:S01]  /*b800*/  IMAD.WIDE R16, R252.reuse, 0x4, R20 ;  /* 0x00000004fc107825 */ /* 0x040fe200078e0214 */
[----:B------:R1:W-:Y:S03]  /*b810*/  LDGSTS.E [R0+0x37c00], [R12.64], !P6 ;  /* 0x37c000000c007fae */ /* 0x0003e6000f121844 */
[----:B------:R-:W-:-:S04]  /*b820*/  IMAD.WIDE R20, R252, 0x4, R196 ;  /* 0x00000004fc147825 */ /* 0x000fc800078e02c4 */
[----:B------:R-:W-:-:S04]  /*b830*/  IMAD.WIDE R196, R252, 0x4, R76 ;  /* 0x00000004fcc47825 */ /* 0x000fc800078e024c */
[C---:B------:R-:W-:Y:S02]  /*b840*/  IMAD.WIDE R76, R252.reuse, 0x4, R200 ;  /* 0x00000004fc4c7825 */ /* 0x040fe400078e02c8 */
[----:B------:R-:W2:Y:S02]  /*b850*/  S2R R201, SR_TID.X ;  /* 0x0000000000c97919 */ /* 0x000ea40000002100 */
[----:B------:R-:W-:-:S04]  /*b860*/  IMAD.WIDE R14, R252, 0x4, R14 ;  /* 0x00000004fc0e7825 */ /* 0x000fc800078e020e */
[----:B---3--:R-:W-:Y:S01]  /*b870*/  IMAD.WIDE R18, R252, 0x4, R18 ;  /* 0x00000004fc127825 */ /* 0x008fe200078e0212 */
[----:B------:R1:W-:Y:S04]  /*b880*/  LDGSTS.E [R0+0x39800], [R14.64], !P0 ;  /* 0x398000000e007fae */ /* 0x0003e8000c121844 */
[----:B------:R1:W-:Y:S04]  /*b890*/  LDGSTS.E [R0+0x39c00], [R16.64], !P0 ;  /* 0x39c0000010007fae */ /* 0x0003e8000c121844 */
[----:B------:R1:W-:Y:S04]  /*b8a0*/  LDGSTS.E [R0+0x3b800], [R18.64], !P3 ;  /* 0x3b80000012007fae */ /* 0x0003e8000d921844 */
[----:B------:R1:W-:Y:S04]  /*b8b0*/  LDGSTS.E [R0+0x3bc00], [R20.64], !P3 ;  /* 0x3bc0000014007fae */ /* 0x0003e8000d921844 */
[----:B------:R1:W-:Y:S01]  /*b8c0*/  LDGSTS.E [R0+0x3d800], [R22.64], !P2 ;  /* 0x3d80000016007fae */ /* 0x0003e2000d121844 */
[----:B--2---:R-:W-:-:S03]  /*b8d0*/  LOP3.LUT R200, R201, 0xff, RZ, 0xc0, !PT ;  /* 0x000000ffc9c87812 */ /* 0x004fc600078ec0ff */
[----:B------:R2:W-:Y:S02]  /*b8e0*/  STL.64 [R1+0x90], R196 ;  /* 0x000090c401007387 */ /* 0x0005e40000100a00 */
[----:B------:R-:W-:Y:S01]  /*b8f0*/  IMAD.SHL.U32 R149, R200, 0x4, RZ ;  /* 0x00000004c8957824 */ /* 0x000fe200078e00ff */
[----:B------:R-:W-:Y:S01]  /*b900*/  LOP3.LUT R200, R201, 0xc0, RZ, 0xc0, !PT ;  /* 0x000000c0c9c87812 */ /* 0x000fe200078ec0ff */
[----:B------:R2:W-:Y:S03]  /*b910*/  LDGSTS.E [R0+0x3dc00], [R196.64], !P2 ;  /* 0x3dc00000c4007fae */ /* 0x0005e6000d121844 */
[----:B------:R-:W-:Y:S01]  /*b920*/  SHF.R.U32.HI R200, RZ, 0x2, R200 ;  /* 0x00000002ffc87819 */ /* 0x000fe200000116c8 */
[----:B------:R3:W-:Y:S03]  /*b930*/  STL.64 [R1+0xe0], R76 ;  /* 0x0000e04c01007387 */ /* 0x0007e60000100a00 */
[----:B------:R-:W-:Y:S01]  /*b940*/  LOP3.LUT R200, R149, R200, RZ, 0x3c, !PT ;  /* 0x000000c895c87212 */ /* 0x000fe200078e3cff */
[----:B------:R4:W-:Y:S04]  /*b950*/  LDGSTS.E [R0+0x3f800], [R78.64], !P4 ;  /* 0x3f8000004e007fae */ /* 0x0009e8000e121844 */
[----:B--2---:R1:W5:Y:S04]  /*b960*/  LDL.LU.64 R196, [R1+0x11f8] ;  /* 0x0011f80001c47983 */ /* 0x0043680000300a00 */
[----:B------:R3:W-:Y:S04]  /*b970*/  LDGSTS.E [R0+0x3fc00], [R76.64], !P4 ;  /* 0x3fc000004c007fae */ /* 0x0007e8000e121844 */
[----:B----4-:R1:W5:Y:S04]  /*b980*/  LDL.LU.64 R78, [R1+0x11f0] ;  /* 0x0011f000014e7983 */ /* 0x0103680000300a00 */
[----:B------:R-:W0:Y:S04]  /*b990*/  LDGDEPBAR ;  /* 0x00000000000079af */ /* 0x000e280000000000 */
[----:B---3--:R1:W5:Y:S04]  /*b9a0*/  LDL.LU.64 R76, [R1+0x11e8] ;  /* 0x0011e800014c7983 */ /* 0x0083680000300a00 */
[----:B------:R2:W-:Y:S04]  /*b9b0*/  LDGSTS.E [R200+0x50000], [R90.64], P5 ;  /* 0x500000005ac87fae */ /* 0x0005e8000a921844 */
[----:B------:R3:W-:Y:S04]  /*b9c0*/  LDGSTS.E [R200+0x50800], [R88.64], P5 ;  /* 0x5080000058c87fae */ /* 0x0007e8000a921844 */
[----:B------:R4:W-:Y:S04]  /*b9d0*/  LDGSTS.E [R200+0x51000], [R94.64], P5 ;  /* 0x510000005ec87fae */ /* 0x0009e8000a921844 */
[----:B--2---:R1:W5:Y:S04]  /*b9e0*/  LDL.LU.64 R90, [R1+0x11e0] ;  /* 0x0011e000015a7983 */ /* 0x0043680000300a00 */
[----:B---3--:R1:W5:Y:S04]  /*b9f0*/  LDL.LU.64 R88, [R1+0x11d8] ;  /* 0x0011d80001587983 */ /* 0x0083680000300a00 */
[----:B----4-:R1:W5:Y:S04]  /*ba00*/  LDL.LU.64 R94, [R1+0x11d0] ;  /* 0x0011d000015e7983 */ /* 0x0103680000300a00 */
        /* <DEDUP_REMOVED lines=16> */
[----:B---3--:R1:W5:Y:S01]  /*bb10*/  LDL.LU.64 R186, [R1+0x1190] ;  /* 0x0011900001ba7983 */ /* 0x0083620000300a00 */
[----:B------:R-:W-:-:S03]  /*bb20*/  LOP3.LUT R201, R201, 0xc0, RZ, 0xc0, !PT ;  /* 0x000000c0c9c97812 */ /* 0x000fc600078ec0ff */
[----:B----4-:R1:W5:Y:S04]  /*bb30*/  LDL.LU.64 R184, [R1+0x1188] ;  /* 0x0011880001b87983 */ /* 0x0103680000300a00 */
[----:B------:R2:W-:Y:S04]  /*bb40*/  LDGSTS.E [R200+0x56000], [R182.64], P5 ;  /* 0x56000000b6c87fae */ /* 0x0005e8000a921844 */
[----:B------:R3:W-:Y:S04]  /*bb50*/  LDGSTS.E [R200+0x56800], [R180.64], P5 ;  /* 0x56800000b4c87fae */ /* 0x0007e8000a921844 */
[----:B------:R4:W-:Y:S04]  /*bb60*/  LDGSTS.E [R200+0x57000], [R70.64], P5 ;  /* 0x5700000046c87fae */ /* 0x0009e8000a921844 */
[----:B--2---:R1:W5:Y:S04]  /*bb70*/  LDL.LU.64 R182, [R1+0x1180] ;  /* 0x0011800001b67983 */ /* 0x0043680000300a00 */
[----:B---3--:R1:W5:Y:S04]  /*bb80*/  LDL.LU.64 R180, [R1+0x1178] ;  /* 0x0011780001b47983 */ /* 0x0083680000300a00 */
[----:B----4-:R1:W5:Y:S04]  /*bb90*/  LDL.LU.64 R70, [R1+0x1170] ;  /* 0x0011700001467983 */ /* 0x0103680000300a00 */
[----:B------:R2:W-:Y:S01]  /*bba0*/  LDGSTS.E [R200+0x57800], [R68.64], P5 ;  /* 0x5780000044c87fae */ /* 0x0005e2000a921844 */
[----:B------:R-:W-:-:S03]  /*bbb0*/  SHF.R.U32.HI R201, RZ, 0x2, R201 ;  /* 0x00000002ffc97819 */ /* 0x000fc600000116c9 */
[----:B------:R3:W-:Y:S04]  /*bbc0*/  LDGSTS.E [R200+0x58000], [R174.64], P5 ;  /* 0x58000000aec87fae */ /* 0x0007e8000a921844 */
[----:B------:R4:W-:Y:S04]  /*bbd0*/  LDGSTS.E [R200+0x58800], [R172.64], P5 ;  /* 0x58800000acc87fae */ /* 0x0009e8000a921844 */
[----:B--2---:R1:W5:Y:S04]  /*bbe0*/  LDL.LU.64 R68, [R1+0x1168] ;  /* 0x0011680001447983 */ /* 0x0043680000300a00 */
[----:B---3--:R1:W5:Y:S04]  /*bbf0*/  LDL.LU.64 R174, [R1+0x1160] ;  /* 0x0011600001ae7983 */ /* 0x0083680000300a00 */
[----:B----4-:R1:W5:Y:S04]  /*bc00*/  LDL.LU.64 R172, [R1+0x1158] ;  /* 0x0011580001ac7983 */ /* 0x0103680000300a00 */
[----:B------:R2:W-:Y:S04]  /*bc10*/  LDGSTS.E [R200+0x59000], [R170.64], P5 ;  /* 0x59000000aac87fae */ /* 0x0005e8000a921844 */
[----:B------:R3:W-:Y:S01]  /*bc20*/  LDGSTS.E [R200+0x59800], [R168.64], P5 ;  /* 0x59800000a8c87fae */ /* 0x0007e2000a921844 */
[----:B------:R-:W-:-:S03]  /*bc30*/  LOP3.LUT R201, R149, R201, RZ, 0x3c, !PT ;  /* 0x000000c995c97212 */ /* 0x000fc600078e3cff */
        /* <DEDUP_REMOVED lines=83> */
[----:B------:R1:W-:Y:S04]  /*c170*/  STL [R1+0x1e0], RZ ;  /* 0x0001e0ff01007387 */ /* 0x0003e80000100800 */
        /* <DEDUP_REMOVED lines=39> */
[----:B------:R2:W-:Y:S04]  /*c3f0*/  LDGSTS.E [R201+0x5e400], [R210.64], P5 ;  /* 0x5e400000d2c97fae */ /* 0x0005e8000a921844 */
[----:B------:R3:W-:Y:S04]  /*c400*/  LDGSTS.E [R201+0x5ec00], [R208.64], P5 ;  /* 0x5ec00000d0c97fae */ /* 0x0007e8000a921844 */
[----:B------:R4:W-:Y:S04]  /*c410*/  LDGSTS.E [R201+0x5f400], [R202.64], P5 ;  /* 0x5f400000cac97fae */ /* 0x0009e8000a921844 */
[----:B------:R1:W-:Y:S01]  /*c420*/  LDGSTS.E [R201+0x5fc00], [R150.64], P5 ;  /* 0x5fc0000096c97fae */ /* 0x0003e2000a921844 */
[----:B------:R-:W-:-:S03]  /*c430*/  CS2R R148, SRZ ;  /* 0x0000000000947805 */ /* 0x000fc6000001ff00 */
[----:B------:R-:W0:Y:S01]  /*c440*/  LDGDEPBAR ;  /* 0x00000000000079af */ /* 0x000e220000000000 */
[----:B---3--:R-:W-:Y:S01]  /*c450*/  CS2R R208, SRZ ;  /* 0x0000000000d07805 */ /* 0x008fe2000001ff00 */
[----:B--2---:R-:W-:Y:S01]  /*c460*/  CS2R R210, SRZ ;  /* 0x0000000000d27805 */ /* 0x004fe2000001ff00 */
[----:B----4-:R-:W-:Y:S01]  /*c470*/  CS2R R202, SRZ ;  /* 0x0000000000ca7805 */ /* 0x010fe2000001ff00 */
[----:B-1----:R-:W-:Y:S01]  /*c480*/  CS2R R150, SRZ ;  /* 0x0000000000967805 */ /* 0x002fe2000001ff00 */
[----:B------:R-:W-:Y:S01]  /*c490*/  CS2R R200, SRZ ;  /* 0x0000000000c87805 */ /* 0x000fe2000001ff00 */
[----:B------:R-:W-:Y:S05]  /*c4a0*/  @!P1 BRA `(.L_x_0) ;  /* 0x00029b6000009947 */ /* 0x000fea0003800000 */
[----:B------:R-:W2:Y:S04]  /*c4b0*/  LDL.LU.64 R200, [R1+0x948] ;  /* 0x0009480001c87983 */ /* 0x000ea80000300a00 */
[----:B------:R-:W3:Y:S04]  /*c4c0*/  LDL.LU.64 R202, [R1+0x950] ;  /* 0x0009500001ca7983 */ /* 0x000ee80000300a00 */
[----:B------:R-:W4:Y:S04]  /*c4d0*/  LDL.LU.64 R208, [R1+0x358] ;  /* 0x0003580001d07983 */ /* 0x000f280000300a00 */
[----:B------:R-:W4:Y:S01]  /*c4e0*/  LDL.LU.64 R210, [R1+0x380] ;  /* 0x0003800001d27983 */ /* 0x000f220000300a00 */
[----:B--2---:R-:W-:-:S03]  /*c4f0*/  MOV R0, R201 ;  /* 0x000000c900007202 */ /* 0x004fc60000000f00 */
[----:B------:R1:W-:Y:S04]  /*c500*/  STL [R1+0xfc8], R200 ;  /* 0x000fc8c801007387 */ /* 0x0003e80000100800 */
[----:B---3--:R-:W-:Y:S04]  /*c510*/  STL [R1+0xfd0], R202 ;  /* 0x000fd0ca01007387 */ /* 0x008fe80000100800 */
[----:B------:R2:W-:Y:S04]  /*c520*/  STL [R1+0xfc4], R0 ;  /* 0x000fc40001007387 */ /* 0x0005e80000100800 */
[----:B-1----:R-:W3:Y:S01]  /*c530*/  LDL.LU.64 R200, [R1+0x3a0] ;  /* 0x0003a00001c87983 */ /* 0x002ee20000300a00 */
[----:B--2---:R-:W-:-:S03]  /*c540*/  IMAD.MOV.U32 R0, RZ, RZ, R203 ;  /* 0x000000ffff007224 */ /* 0x004fc600078e00cb */
[----:B------:R-:W2:Y:S04]  /*c550*/  LDL.LU.64 R202, [R1+0x3c0] ;  /* 0x0003c00001ca7983 */ /* 0x000ea80000300a00 */
[----:B------:R4:W-:Y:S04]  /*c560*/  STL [R1+0xfcc], R0 ;  /* 0x000fcc0001007387 */ /* 0x0009e80000100800 */
[----:B-----5:R-:W-:Y:S04]  /*c570*/  STL [R1+0xfd4], R64 ;  /* 0x000fd44001007387 */ /* 0x020fe80000100800 */
[----:B------:R-:W-:Y:S01]  /*c580*/  STL [R1+0xfbc], R65 ;  /* 0x000fbc4101007387 */ /* 0x000fe20000100800 */
[----:B----4-:R-:W-:-:S03]  /*c590*/  IMAD.MOV.U32 R0, RZ, RZ, R209 ;  /* 0x000000ffff007224 */ /* 0x010fc600078e00d1 */
[----:B------:R-:W-:Y:S04]  /*c5a0*/  STL [R1+0xfc0], R62 ;  /* 0x000fc03e01007387 */ /* 0x000fe80000100800 */
        /* <DEDUP_REMOVED lines=11> */
[----:B------:R1:W-:Y:S04]  /*c660*/  STL [R1+0xf88], R0 ;  /* 0x000f880001007387 */ /* 0x0003e80000100800 */
[----:B------:R-:W-:Y:S01]  /*c670*/  STL [R1+0xf98], R52 ;  /* 0x000f983401007387 */ /* 0x000fe20000100800 */
[----:B-1----:R-:W-:-:S05]  /*c680*/  IMAD.MOV.U32 R0, RZ, RZ, R211 ;  /* 0x000000ffff007224 */ /* 0x002fca00078e00d3 */
[----:B------:R3:W-:Y:S04]  /*c690*/  STL [R1+0xf90], R0 ;  /* 0x000f900001007387 */ /* 0x0007e80000100800 */
        /* <DEDUP_REMOVED lines=10> */
[----:B------:R-:W-:Y:S01]  /*c740*/  STL [R1+0xf34], R45 ;  /* 0x000f342d01007387 */ /* 0x000fe20000100800 */
[----:B---3--:R-:W-:-:S03]  /*c750*/  IMAD.MOV.U32 R0, RZ, RZ, R201 ;  /* 0x000000ffff007224 */ /* 0x008fc600078e00c9 */
[----:B------:R-:W-:Y:S04]  /*c760*/  STL [R1+0xf3c], R200 ;  /* 0x000f3cc801007387 */ /* 0x000fe80000100800 */
[----:B--2---:R-:W-:Y:S04]  /*c770*/  STL [R1+0xf44], R202 ;  /* 0x000f44ca01007387 */ /* 0x004fe80000100800 */
[----:B------:R1:W-:Y:S04]  /*c780*/  STL [R1+0xf38], R0 ;  /* 0x000f380001007387 */ /* 0x0003e80000100800 */
[----:B------:R-:W2:Y:S01]  /*c790*/  LDL.LU.64 R132, [R1+0x3a8] ;  /* 0x0003a80001847983 */ /* 0x000ea20000300a00 */
[----:B-1----:R-:W-:-:S05]  /*c7a0*/  IMAD.MOV.U32 R0, RZ, RZ, R203 ;  /* 0x000000ffff007224 */ /* 0x002fca00078e00cb */
[----:B------:R1:W-:Y:S04]  /*c7b0*/  STL [R1+0xf40], R0 ;  /* 0x000f400001007387 */ /* 0x0003e80000100800 */
[----:B------:R-:W3:Y:S04]  /*c7c0*/  LDL.LU.64 R134, [R1+0x450] ;  /* 0x0004500001867983 */ /* 0x000ee80000300a00 */
[----:B------:R-:W4:Y:S04]  /*c7d0*/  LDL.LU.64 R140, [R1+0x4b8] ;  /* 0x0004b800018c7983 */ /* 0x000f280000300a00 */
[----:B------:R-:W2:Y:S04]  /*c7e0*/  LDL.LU.64 R142, [R1+0xcf0] ;  /* 0x000cf000018e7983 */ /* 0x000ea80000300a00 */
        /* <DEDUP_REMOVED lines=13> */
[----:B------:R-:W-:Y:S04]  /*c8c0*/  STL [R1+0xf4c], R206 ;  /* 0x000f4cce01007387 */ /* 0x000fe80000100800 */
[----:B------:R-:W-:Y:S04]  /*c8d0*/  STL [R1+0xf48], R207 ;  /* 0x000f48cf01007387 */ /* 0x000fe80000100800 */
[----:B------:R-:W2:Y:S04]  /*c8e0*/  LDL.LU.64 R6, [R1+0x388] ;  /* 0x0003880001067983 */ /* 0x000ea80000300a00 */
[----:B------:R-:W1:Y:S04]  /*c8f0*/  LDL.LU.64 R154, [R1+0x3f8] ;  /* 0x0003f800019a7983 */ /* 0x000e680000300a00 */
[----:B------:R-:W-:Y:S04]  /*c900*/  STL [R1+0xf54], R220 ;  /* 0x000f54dc01007387 */ /* 0x000fe80000100800 */
[----:B------:R-:W2:Y:S04]  /*c910*/  LDL.LU.64 R128, [R1+0x438] ;  /* 0x0004380001807983 */ /* 0x000ea80000300a00 */
[----:B------:R-:W-:Y:S04]  /*c920*/  STL [R1+0xf50], R221 ;  /* 0x000f50dd01007387 */ /* 0x000fe80000100800 */
[----:B------:R-:W-:Y:S04]  /*c930*/  STL [R1+0xf58], R42 ;  /* 0x000f582a01007387 */ /* 0x000fe80000100800 */
[----:B------:R-:W-:Y:S04]  /*c940*/  STL [R1+0xf2c], R43 ;  /* 0x000f2c2b01007387 */ /* 0x000fe80000100800 */
[----:B------:R-:W3:Y:S04]  /*c950*/  LDL.LU.64 R130, [R1+0x368] ;  /* 0x0003680001827983 */ /* 0x000ee80000300a00 */
[----:B------:R-:W-:Y:S04]  /*c960*/  STL [R1+0xf30], R40 ;  /* 0x000f302801007387 */ /* 0x000fe80000100800 */
[----:B------:R-:W-:Y:S04]  /*c970*/  STL [R1+0xf24], R41 ;  /* 0x000f242901007387 */ /* 0x000fe80000100800 */
[----:B------:R-:W-:Y:S04]  /*c980*/  STL [R1+0xf28], R38 ;  /* 0x000f282601007387 */ /* 0x000fe80000100800 */
[----:B------:R-:W-:Y:S04]  /*c990*/  STL [R1+0xf1c], R39 ;  /* 0x000f1c2701007387 */ /* 0x000fe80000100800 */
[----:B------:R-:W-:Y:S04]  /*c9a0*/  STL [R1+0xf20], R36 ;  /* 0x000f202401007387 */ /* 0x000fe80000100800 */
[----:B------:R-:W-:Y:S01]  /*c9b0*/  STL [R1+0xef4], R37 ;  /* 0x000ef42501007387 */ /* 0x000fe20000100800 */
[----:B-1----:R-:W-:-:S03]  /*c9c0*/  MOV R0, R155 ;  /* 0x0000009b00007202 */ /* 0x002fc60000000f00 */
[----:B------:R-:W-:Y:S04]  /*c9d0*/  STL [R1+0xefc], R154 ;  /* 0x000efc9a01007387 */ /* 0x000fe80000100800 */
[----:B--2---:R-:W-:Y:S04]  /*c9e0*/  STL [R1+0xf04], R128 ;  /* 0x000f048001007387 */ /* 0x004fe80000100800 */
[----:B------:R1:W-:Y:S04]  /*c9f0*/  STL [R1+0xef8], R0 ;  /* 0x000ef80001007387 */ /* 0x0003e80000100800 */
[----:B------:R-:W-:Y:S01]  /*ca00*/  STL [R1+0xf0c], R242 ;  /* 0x000f0cf201007387 */ /* 0x000fe20000100800 */
[----:B-1----:R-:W-:-:S05]  /*ca10*/  IMAD.MOV.U32 R0, RZ, RZ, R129 ;  /* 0x000000ffff007224 */ /* 0x002fca00078e0081 */
[----:B------:R1:W-:Y:S04]  /*ca20*/  STL [R1+0xf00], R0 ;  /* 0x000f000001007387 */ /* 0x0003e80000100800 */
[----:B------:R-:W-:Y:S04]  /*ca30*/  STL [R1+0xf08], R243 ;  /* 0x000f08f301007387 */ /* 0x000fe80000100800 */
[----:B---3--:R2:W-:Y:S04]  /*ca40*/  STL [R1+0xf14], R130 ;  /* 0x000f148201007387 */ /* 0x0085e80000100800 */
[----:B------:R-:W3:Y:S01]  /*ca50*/  LDL.LU.64 R154, [R1+0x498] ;  /* 0x00049800019a7983 */ /* 0x000ee20000300a00 */
[----:B-1----:R-:W-:-:S03]  /*ca60*/  IMAD.MOV.U32 R0, RZ, RZ, R131 ;  /* 0x000000ffff007224 */ /* 0x002fc600078e0083 */
[----:B------:R-:W3:Y:S01]  /*ca70*/  LDL.LU.64 R128, [R1+0x4b0] ;  /* 0x0004b00001807983 */ /* 0x000ee20000300a00 */
[----:B--2---:R-:W-:Y:S02]  /*ca80*/  IMAD.MOV.U32 R130, RZ, RZ, R132 ;  /* 0x000000ffff827224 */ /* 0x004fe400078e0084 */
[----:B------:R-:W-:Y:S01]  /*ca90*/  IMAD.MOV.U32 R131, RZ, RZ, R133 ;  /* 0x000000ffff837224 */ /* 0x000fe200078e0085 */
[----:B------:R-:W-:Y:S01]  /*caa0*/  MOV R133, R135 ;  /* 0x0000008700857202 */ /* 0x000fe20000000f00 */
[----:B------:R-:W-:Y:S01]  /*cab0*/  IMAD.MOV.U32 R132, RZ, RZ, R134 ;  /* 0x000000ffff847224 */ /* 0x000fe200078e0086 */
[----:B------:R3:W-:Y:S01]  /*cac0*/  STL [R1+0xf10], R0 ;  /* 0x000f100001007387 */ /* 0x0007e20000100800 */
[----:B----4-:R-:W-:Y:S02]  /*cad0*/  IMAD.MOV.U32 R134, RZ, RZ, R140 ;  /* 0x000000ffff867224 */ /* 0x010fe400078e008c */
[----:B------:R-:W-:Y:S01]  /*cae0*/  IMAD.MOV.U32 R135, RZ, RZ, R141 ;  /* 0x000000ffff877224 */ /* 0x000fe200078e008d */
[----:B------:R-:W-:Y:S01]  /*caf0*/  STL [R1+0xf18], R34 ;  /* 0x000f182201007387 */ /* 0x000fe20000100800 */
[----:B------:R-:W-:-:S02]  /*cb00*/  IMAD.MOV.U32 R140, RZ, RZ, R84 ;  /* 0x000000ffff8c7224 */ /* 0x000fc400078e0054 */
[----:B------:R-:W-:Y:S02]  /*cb10*/  IMAD.MOV.U32 R141, RZ, RZ, R85 ;  /* 0x000000ffff8d7224 */ /* 0x000fe400078e0055 */
[----:B------:R-:W2:Y:S04]  /*cb20*/  LDL.LU.64 R84, [R1+0x398] ;  /* 0x0003980001547983 */ /* 0x000ea80000300a00 */
[----:B------:R-:W-:Y:S04]  /*cb30*/  STL [R1+0xee4], R35 ;  /* 0x000ee42301007387 */ /* 0x000fe80000100800 */
[----:B------:R-:W4:Y:S04]  /*cb40*/  LDL.LU.64 R158, [R1+0x3b8] ;  /* 0x0003b800019e7983 */ /* 0x000f280000300a00 */
[----:B------:R-:W-:Y:S04]  /*cb50*/  STL [R1+0xeec], R136 ;  /* 0x000eec8801007387 */ /* 0x000fe80000100800 */
[----:B------:R-:W-:Y:S04]  /*cb60*/  STL [R1+0xee8], R137 ;  /* 0x000ee88901007387 */ /* 0x000fe80000100800 */
[----:B------:R-:W-:Y:S04]  /*cb70*/  STL [R1+0xef0], R32 ;  /* 0x000ef02001007387 */ /* 0x000fe80000100800 */
[----:B------:R-:W-:Y:S04]  /*cb80*/  STL [R1+0xedc], R33 ;  /* 0x000edc2101007387 */ /* 0x000fe80000100800 */
[----:B------:R-:W-:Y:S04]  /*cb90*/  STL [R1+0xee0], R30 ;  /* 0x000ee01e01007387 */ /* 0x000fe80000100800 */
[----:B------:R-:W-:Y:S01]  /*cba0*/  STL [R1+0xea4], R31 ;  /* 0x000ea41f01007387 */ /* 0x000fe20000100800 */
[----:B------:R-:W-:-:S02]  /*cbb0*/  IMAD.MOV.U32 R152, RZ, RZ, R130 ;  /* 0x000000ffff987224 */ /* 0x000fc400078e0082 */
[----:B------:R-:W-:Y:S02]  /*cbc0*/  IMAD.MOV.U32 R153, RZ, RZ, R131 ;  /* 0x000000ffff997224 */ /* 0x000fe400078e0083 */
[----:B------:R-:W-:Y:S02]  /*cbd0*/  IMAD.MOV.U32 R130, RZ, RZ, R6 ;  /* 0x000000ffff827224 */ /* 0x000fe400078e0006 */
[----:B------:R-:W-:Y:S02]  /*cbe0*/  IMAD.MOV.U32 R131, RZ, RZ, R7 ;  /* 0x000000ffff837224 */ /* 0x000fe400078e0007 */
[----:B---3--:R-:W-:Y:S01]  /*cbf0*/  IMAD.MOV.U32 R0, RZ, RZ, R155 ;  /* 0x000000ffff007224 */ /* 0x008fe200078e009b */
[----:B------:R-:W-:Y:S04]  /*cc00*/  STL [R1+0xeac], R154 ;  /* 0x000eac9a01007387 */ /* 0x000fe80000100800 */
[----:B------:R-:W-:Y:S04]  /*cc10*/  STL [R1+0xeb4], R128 ;  /* 0x000eb48001007387 */ /* 0x000fe80000100800 */
[----:B------:R1:W-:Y:S02]  /*cc20*/  STL [R1+0xea8], R0 ;  /* 0x000ea80001007387 */ /* 0x0003e40000100800 */
[----:B-1----:R-:W-:-:S05]  /*cc30*/  MOV R0, R129 ;  /* 0x0000008100007202 */ /* 0x002fca0000000f00 */
[----:B------:R1:W-:Y:S01]  /*cc40*/  STL [R1+0xeb0], R0 ;  /* 0x000eb00001007387 */ /* 0x0003e20000100800 */
[----:B------:R-:W-:-:S03]  /*cc50*/  IMAD.MOV.U32 R154, RZ, RZ, R132 ;  /* 0x000000ffff9a7224 */ /* 0x000fc600078e0084 */
[----:B--2---:R2:W-:Y:S01]  /*cc60*/  STL [R1+0xebc], R84 ;  /* 0x000ebc5401007387 */ /* 0x0045e20000100800 */
[----:B-1----:R-:W-:Y:S02]  /*cc70*/  IMAD.MOV.U32 R0, RZ, RZ, R85 ;  /* 0x000000ffff007224 */ /* 0x002fe400078e0055 */
[----:B------:R-:W-:-:S03]  /*cc80*/  IMAD.MOV.U32 R155, RZ, RZ, R133 ;  /* 0x000000ffff9b7224 */ /* 0x000fc600078e0085 */
[----:B------:R1:W-:Y:S01]  /*cc90*/  STL [R1+0xeb8], R0 ;  /* 0x000eb80001007387 */ /* 0x0003e20000100800 */
[----:B------:R-:W-:-:S03]  /*cca0*/  IMAD.MOV.U32 R132, RZ, RZ, R140 ;  /* 0x000000ffff847224 */ /* 0x000fc600078e008c */
[----:B----4-:R3:W-:Y:S01]  /*ccb0*/  STL [R1+0xec4], R158 ;  /* 0x000ec49e01007387 */ /* 0x0107e20000100800 */
[----:B------:R-:W-:Y:S01]  /*ccc0*/  IMAD.MOV.U32 R133, RZ, RZ, R141 ;  /* 0x000000ffff857224 */ /* 0x000fe200078e008d */
[----:B------:R-:W-:Y:S02]  /*ccd0*/  MOV R129, R135 ;  /* 0x0000008700817202 */ /* 0x000fe40000000f00 */
[----:B--2---:R-:W2:Y:S01]  /*cce0*/  LDL.LU.64 R84, [R1+0x9a8] ;  /* 0x0009a80001547983 */ /* 0x004ea20000300a00 */
[----:B-1----:R-:W-:Y:S01]  /*ccf0*/  MOV R0, R159 ;  /* 0x0000009f00007202 */ /* 0x002fe20000000f00 */
[----:B------:R-:W-:Y:S02]  /*cd00*/  IMAD.MOV.U32 R128, RZ, RZ, R134 ;  /* 0x000000ffff807224 */ /* 0x000fe400078e0086 */
[----:B------:R-:W4:Y:S04]  /*cd10*/  LDL.LU.64 R6, [R1+0x978] ;  /* 0x0009780001067983 */ /* 0x000f280000300a00 */
[----:B------:R-:W2:Y:S04]  /*cd20*/  LDL.LU.64 R140, [R1+0xce8] ;  /* 0x000ce800018c7983 */ /* 0x000ea80000300a00 */
[----:B------:R-:W2:Y:S04]  /*cd30*/  LDL.LU.64 R134, [R1+0xce0] ;  /* 0x000ce00001867983 */ /* 0x000ea80000300a00 */
[----:B------:R-:W-:Y:S04]  /*cd40*/  STL [R1+0xecc], R138 ;  /* 0x000ecc8a01007387 */ /* 0x000fe80000100800 */
[----:B------:R1:W-:Y:S04]  /*cd50*/  STL [R1+0xec0], R0 ;  /* 0x000ec00001007387 */ /* 0x0003e80000100800 */
[----:B------:R-:W-:Y:S04]  /*cd60*/  STL [R1+0xec8], R139 ;  /* 0x000ec88b01007387 */ /* 0x000fe80000100800 */
[----:B------:R-:W2:Y:S04]  /*cd70*/  LDL.LU.64 R246, [R1+0x4f0] ;  /* 0x0004f00001f67983 */ /* 0x000ea80000300a00 */
[----:B------:R-:W-:Y:S04]  /*cd80*/  STL [R1+0xed4], R178 ;  /* 0x000ed4b201007387 */ /* 0x000fe80000100800 */
[----:B------:R-:W-:Y:S04]  /*cd90*/  STL [R1+0xed0], R179 ;  /* 0x000ed0b301007387 */ /* 0x000fe80000100800 */
[----:B------:R-:W1:Y:S04]  /*cda0*/  LDL.LU.64 R224, [R1+0x4d8] ;  /* 0x0004d80001e07983 */ /* 0x000e680000300a00 */
[----:B------:R-:W-:Y:S04]  /*cdb0*/  STL [R1+0xed8], R28 ;  /* 0x000ed81c01007387 */ /* 0x000fe80000100800 */
[----:B------:R-:W-:Y:S04]  /*cdc0*/  STL [R1+0xe9c], R29 ;  /* 0x000e9c1d01007387 */ /* 0x000fe80000100800 */
[----:B------:R-:W-:Y:S04]  /*cdd0*/  STL [R1+0xea0], R26 ;  /* 0x000ea01a01007387 */ /* 0x000fe80000100800 */
[----:B------:R-:W4:Y:S04]  /*cde0*/  LDL.LU.64 R226, [R1+0x3f0] ;  /* 0x0003f00001e27983 */ /* 0x000f280000300a00 */
[----:B------:R-:W4:Y:S04]  /*cdf0*/  LDL.LU.64 R244, [R1+0x430] ;  /* 0x0004300001f47983 */ /* 0x000f280000300a00 */
[----:B------:R-:W4:Y:S01]  /*ce00*/  LDL.LU.64 R156, [R1+0x360] ;  /* 0x00036000019c7983 */ /* 0x000f220000300a00 */
[----:B---3--:R-:W-:-:S02]  /*ce10*/  IMAD.MOV.U32 R158, RZ, RZ, R152 ;  /* 0x000000ffff9e7224 */ /* 0x008fc400078e0098 */
[----:B------:R-:W-:Y:S02]  /*ce20*/  IMAD.MOV.U32 R159, RZ, RZ, R153 ;  /* 0x000000ffff9f7224 */ /* 0x000fe400078e0099 */
[----:B------:R-:W-:Y:S02]  /*ce30*/  IMAD.MOV.U32 R152, RZ, RZ, R154 ;  /* 0x000000ffff987224 */ /* 0x000fe400078e009a */
[----:B------:R-:W-:Y:S01]  /*ce40*/  IMAD.MOV.U32 R153, RZ, RZ, R155 ;  /* 0x000000ffff997224 */ /* 0x000fe200078e009b */
[----:B------:R-:W-:Y:S01]  /*ce50*/  MOV R155, R129 ;  /* 0x00000081009b7202 */ /* 0x000fe20000000f00 */
[----:B------:R-:W-:Y:S02]  /*ce60*/  IMAD.MOV.U32 R154, RZ, RZ, R128 ;  /* 0x000000ffff9a7224 */ /* 0x000fe400078e0080 */
[----:B------:R-:W3:Y:S04]  /*ce70*/  LDL.LU.64 R128, [R1+0x490] ;  /* 0x0004900001807983 */ /* 0x000ee80000300a00 */
[----:B------:R-:W-:Y:S01]  /*ce80*/  STL [R1+0xe64], R27 ;  /* 0x000e641b01007387 */ /* 0x000fe20000100800 */
[----:B-1----:R-:W-:-:S03]  /*ce90*/  IMAD.MOV.U32 R0, RZ, RZ, R225 ;  /* 0x000000ffff007224 */ /* 0x002fc600078e00e1 */
[----:B------:R-:W-:Y:S04]  /*cea0*/  STL [R1+0xe6c], R224 ;  /* 0x000e6ce001007387 */ /* 0x000fe80000100800 */
[----:B------:R1:W-:Y:S04]  /*ceb0*/  STL [R1+0xe68], R0 ;  /* 0x000e680001007387 */ /* 0x0003e80000100800 */
[----:B--2---:R2:W-:Y:S01]  /*cec0*/  STL [R1+0xe74], R246 ;  /* 0x000e74f601007387 */ /* 0x0045e20000100800 */
[----:B-1----:R-:W-:-:S03]  /*ced0*/  IMAD.MOV.U32 R0, RZ, RZ, R247 ;  /* 0x000000ffff007224 */ /* 0x002fc600078e00f7 */
[----:B----4-:R-:W-:Y:S04]  /*cee0*/  STL [R1+0xe7c], R226 ;  /* 0x000e7ce201007387 */ /* 0x010fe80000100800 */
[----:B------:R1:W-:Y:S04]  /*cef0*/  STL [R1+0xe70], R0 ;  /* 0x000e700001007387 */ /* 0x0003e80000100800 */
[----:B--2---:R-:W2:Y:S01]  /*cf00*/  LDL.LU.64 R246, [R1+0x3b0] ;  /* 0x0003b00001f67983 */ /* 0x004ea20000300a00 */
[----:B-1----:R-:W-:-:S03]  /*cf10*/  IMAD.MOV.U32 R0, RZ, RZ, R227 ;  /* 0x000000ffff007224 */ /* 0x002fc600078e00e3 */
[----:B------:R-:W-:Y:S04]  /*cf20*/  STL [R1+0xe84], R244 ;  /* 0x000e84f401007387 */ /* 0x000fe80000100800 */
[----:B------:R1:W-:Y:S02]  /*cf30*/  STL [R1+0xe78], R0 ;  /* 0x000e780001007387 */ /* 0x0003e40000100800 */
[----:B-1----:R-:W-:-:S05]  /*cf40*/  IMAD.MOV.U32 R0, RZ, RZ, R245 ;  /* 0x000000ffff007224 */ /* 0x002fca00078e00f5 */
[----:B------:R1:W-:Y:S04]  /*cf50*/  STL [R1+0xe80], R0 ;  /* 0x000e800001007387 */ /* 0x0003e80000100800 */
[----:B------:R-:W-:Y:S04]  /*cf60*/  STL [R1+0xe8c], R240 ;  /* 0x000e8cf001007387 */ /* 0x000fe80000100800 */
[----:B------:R-:W-:Y:S01]  /*cf70*/  STL [R1+0xe88], R241 ;  /* 0x000e88f101007387 */ /* 0x000fe20000100800 */
[----:B-1----:R-:W-:-:S03]  /*cf80*/  IMAD.MOV.U32 R0, RZ, RZ, R157 ;  /* 0x000000ffff007224 */ /* 0x002fc600078e009d */
[----:B------:R1:W-:Y:S04]  /*cf90*/  STL [R1+0xe94], R156 ;  /* 0x000e949c01007387 */ /* 0x0003e80000100800 */
[----:B------:R-:W4:Y:S04]  /*cfa0*/  LDL.LU.64 R82, [R1+0x518] ;  /* 0x0005180001527983 */ /* 0x000f280000300a00 */
[----:B------:R4:W-:Y:S04]  /*cfb0*/  STL [R1+0xe90], R0 ;  /* 0x000e900001007387 */ /* 0x0009e80000100800 */
[----:B------:R-:W-:Y:S04]  /*cfc0*/  STL [R1+0xe98], R24 ;  /* 0x000e981801007387 */ /* 0x000fe80000100800 */
[----:B------:R-:W2:Y:S01]  /*cfd0*/  LDL.LU.64 R224, [R1+0x530] ;  /* 0x0005300001e07983 */ /* 0x000ea20000300a00 */
[----:B-1----:R-:W-:Y:S01]  /*cfe0*/  MOV R156, R158 ;  /* 0x0000009e009c7202 */ /* 0x002fe20000000f00 */
[----:B------:R-:W-:-:S02]  /*cff0*/  IMAD.MOV.U32 R157, RZ, RZ, R159 ;  /* 0x000000ffff9d7224 */ /* 0x000fc400078e009f */
[----:B------:R-:W3:Y:S01]  /*d000*/  LDL.LU.64 R244, [R1+0x390] ;  /* 0x0003900001f47983 */ /* 0x000ee20000300a00 */
[----:B------:R-:W-:Y:S02]  /*d010*/  IMAD.MOV.U32 R158, RZ, RZ, R132 ;  /* 0x000000ffff9e7224 */ /* 0x000fe400078e0084 */
[----:B------:R-:W-:Y:S01]  /*d020*/  IMAD.MOV.U32 R159, RZ, RZ, R133 ;  /* 0x000000ffff9f7224 */ /* 0x000fe200078e0085 */
[----:B------:R-:W-:Y:S04]  /*d030*/  STL [R1+0x9d8], R25 ;  /* 0x0009d81901007387 */ /* 0x000fe80000100800 */
[----:B------:R-:W3:Y:S04]  /*d040*/  LDL.LU.64 R132, [R1+0x4a8] ;  /* 0x0004a80001847983 */ /* 0x000ee80000300a00 */
[----:B------:R-:W-:Y:S04]  /*d050*/  STL [R1+0x9e0], R96 ;  /* 0x0009e06001007387 */ /* 0x000fe80000100800 */
[----:B------:R-:W-:Y:S04]  /*d060*/  STL [R1+0x9dc], R97 ;  /* 0x0009dc6101007387 */ /* 0x000fe80000100800 */
[----:B------:R-:W3:Y:S01]  /*d070*/  LDL.LU.64 R226, [R1+0x4d0] ;  /* 0x0004d00001e27983 */ /* 0x000ee20000300a00 */
[----:B----4-:R-:W-:-:S03]  /*d080*/  IMAD.MOV.U32 R0, RZ, RZ, R83 ;  /* 0x000000ffff007224 */ /* 0x010fc600078e0053 */
[----:B------:R-:W-:Y:S04]  /*d090*/  STL [R1+0x9e8], R82 ;  /* 0x0009e85201007387 */ /* 0x000fe80000100800 */
[----:B--2---:R-:W-:Y:S04]  /*d0a0*/  STL [R1+0x9f0], R224 ;  /* 0x0009f0e001007387 */ /* 0x004fe80000100800 */
[----:B------:R1:W-:Y:S04]  /*d0b0*/  STL [R1+0x9e4], R0 ;  /* 0x0009e40001007387 */ /* 0x0003e80000100800 */
[----:B---3--:R-:W-:Y:S01]  /*d0c0*/  STL [R1+0x9f8], R128 ;  /* 0x0009f88001007387 */ /* 0x008fe20000100800 */
[----:B-1----:R-:W-:-:S05]  /*d0d0*/  IMAD.MOV.U32 R0, RZ, RZ, R225 ;  /* 0x000000ffff007224 */ /* 0x002fca00078e00e1 */
[----:B------:R1:W-:Y:S04]  /*d0e0*/  STL [R1+0x9ec], R0 ;  /* 0x0009ec0001007387 */ /* 0x0003e80000100800 */
[----:B------:R-:W-:Y:S01]  /*d0f0*/  STL [R1+0xa00], R132 ;  /* 0x000a008401007387 */ /* 0x000fe20000100800 */
[----:B-1----:R-:W-:-:S05]  /*d100*/  MOV R0, R129 ;  /* 0x0000008100007202 */ /* 0x002fca0000000f00 */
[----:B------:R1:W-:Y:S01]  /*d110*/  STL [R1+0x9f4], R0 ;  /* 0x0009f40001007387 */ /* 0x0003e20000100800 */
[----:B------:R-:W-:-:S03]  /*d120*/  IMAD.MOV.U32 R128, RZ, RZ, R130 ;  /* 0x000000ffff807224 */ /* 0x000fc600078e0082 */
[----:B------:R-:W-:Y:S01]  /*d130*/  STL [R1+0xa08], R244 ;  /* 0x000a08f401007387 */ /* 0x000fe20000100800 */
[----:B-1----:R-:W-:Y:S02]  /*d140*/  IMAD.MOV.U32 R0, RZ, RZ, R133 ;  /* 0x000000ffff007224 */ /* 0x002fe400078e0085 */
[----:B------:R-:W-:-:S03]  /*d150*/  IMAD.MOV.U32 R129, RZ, RZ, R131 ;  /* 0x000000ffff817224 */ /* 0x000fc600078e0083 */
[----:B------:R1:W-:Y:S01]  /*d160*/  STL [R1+0x9fc], R0 ;  /* 0x0009fc0001007387 */ /* 0x0003e20000100800 */
[----:B------:R-:W-:Y:S02]  /*d170*/  IMAD.MOV.U32 R132, RZ, RZ, R134 ;  /* 0x000000ffff847224 */ /* 0x000fe400078e0086 */
[----:B------:R-:W-:Y:S01]  /*d180*/  IMAD.MOV.U32 R133, RZ, RZ, R135 ;  /* 0x000000ffff857224 */ /* 0x000fe200078e0087 */
[----:B------:R-:W2:Y:S04]  /*d190*/  LDL.LU.64 R130, [R1+0xcd0] ;  /* 0x000cd00001827983 */ /* 0x000ea80000300a00 */
[----:B------:R-:W3:Y:S01]  /*d1a0*/  LDL.LU.64 R134, [R1+0xcd8] ;  /* 0x000cd80001867983 */ /* 0x000ee20000300a00 */
[----:B-1----:R-:W-:-:S03]  /*d1b0*/  MOV R0, R245 ;  /* 0x000000f500007202 */ /* 0x002fc60000000f00 */
[----:B------:R-:W4:Y:S04]  /*d1c0*/  LDL.LU.64 R126, [R1+0x590] ;  /* 0x00059000017e7983 */ /* 0x000f280000300a00 */
[----:B------:R-:W-:Y:S04]  /*d1d0*/  STL [R1+0xa10], R246 ;  /* 0x000a10f601007387 */ /* 0x000fe80000100800 */
[----:B------:R1:W-:Y:S04]  /*d1e0*/  STL [R1+0xa04], R0 ;  /* 0x000a040001007387 */ /* 0x0003e80000100800 */
[----:B------:R-:W2:Y:S01]  /*d1f0*/  LDL.LU.64 R224, [R1+0x548] ;  /* 0x0005480001e07983 */ /* 0x000ea20000300a00 */
[----:B-1----:R-:W-:-:S05]  /*d200*/  IMAD.MOV.U32 R0, RZ, RZ, R247 ;  /* 0x000000ffff007224 */ /* 0x002fca00078e00f7 */
[----:B------:R1:W-:Y:S04]  /*d210*/  STL [R1+0xa0c], R0 ;  /* 0x000a0c0001007387 */ /* 0x0003e80000100800 */
[----:B------:R-:W-:Y:S04]  /*d220*/  STL [R1+0xa18], R98 ;  /* 0x000a186201007387 */ /* 0x000fe80000100800 */
[----:B------:R-:W-:Y:S04]  /*d230*/  STL [R1+0xa14], R99 ;  /* 0x000a146301007387 */ /* 0x000fe80000100800 */
[----:B------:R-:W3:Y:S04]  /*d240*/  LDL.LU.64 R246, [R1+0x560] ;  /* 0x0005600001f67983 */ /* 0x000ee80000300a00 */
[----:B------:R-:W4:Y:S04]  /*d250*/  LDL.LU.64 R244, [R1+0x3c8] ;  /* 0x0003c80001f47983 */ /* 0x000f280000300a00 */
[----:B------:R-:W-:Y:S04]  /*d260*/  STL [R1+0xa20], R176 ;  /* 0x000a20b001007387 */ /* 0x000fe80000100800 */
[----:B------:R-:W-:Y:S04]  /*d270*/  STL [R1+0xa1c], R177 ;  /* 0x000a1cb101007387 */ /* 0x000fe80000100800 */
[----:B--2---:R2:W-:Y:S01]  /*d280*/  STL [R1+0xa28], R224 ;  /* 0x000a28e001007387 */ /* 0x0045e20000100800 */
[----:B-1----:R-:W-:-:S03]  /*d290*/  IMAD.MOV.U32 R0, RZ, RZ, R225 ;  /* 0x000000ffff007224 */ /* 0x002fc600078e00e1 */
[----:B--2---:R-:W2:Y:S04]  /*d2a0*/  LDL.LU.64 R224, [R1+0x4e8] ;  /* 0x0004e80001e07983 */ /* 0x004ea80000300a00 */
[----:B------:R3:W-:Y:S02]  /*d2b0*/  STL [R1+0xa24], R0 ;  /* 0x000a240001007387 */ /* 0x0007e40000100800 */
[----:B---3--:R-:W-:Y:S02]  /*d2c0*/  IMAD.MOV.U32 R0, RZ, RZ, R247 ;  /* 0x000000ffff007224 */ /* 0x008fe400078e00f7 */
[----:B------:R1:W-:Y:S04]  /*d2d0*/  STL [R1+0xa30], R246 ;  /* 0x000a30f601007387 */ /* 0x0003e80000100800 */
[----:B------:R3:W-:Y:S04]  /*d2e0*/  STL [R1+0xa2c], R0 ;  /* 0x000a2c0001007387 */ /* 0x0007e80000100800 */
[----:B------:R4:W-:Y:S01]  /*d2f0*/  STL [R1+0xa38], R226 ;  /* 0x000a38e201007387 */ /* 0x0009e20000100800 */
[----:B-1----:R-:W-:Y:S01]  /*d300*/  IMAD.MOV.U32 R246, RZ, RZ, R156 ;  /* 0x000000fffff67224 */ /* 0x002fe200078e009c */
[----:B---3--:R-:W-:Y:S01]  /*d310*/  MOV R0, R227 ;  /* 0x000000e300007202 */ /* 0x008fe20000000f00 */
[----:B------:R-:W-:-:S02]  /*d320*/  IMAD.MOV.U32 R247, RZ, RZ, R157 ;  /* 0x000000fffff77224 */ /* 0x000fc400078e009d */
[----:B------:R-:W3:Y:S01]  /*d330*/  LDL.LU.64 R156, [R1+0x418] ;  /* 0x00041800019c7983 */ /* 0x000ee20000300a00 */
[----:B----4-:R-:W-:Y:S02]  /*d340*/  IMAD.MOV.U32 R226, RZ, RZ, R128 ;  /* 0x000000ffffe27224 */ /* 0x010fe400078e0080 */
[----:B------:R-:W-:Y:S02]  /*d350*/  IMAD.MOV.U32 R227, RZ, RZ, R129 ;  /* 0x000000ffffe37224 */ /* 0x000fe400078e0081 */
[----:B------:R-:W4:Y:S04]  /*d360*/  LDL.LU.64 R128, [R1+0x4a0] ;  /* 0x0004a00001807983 */ /* 0x000f280000300a00 */
[----:B------:R2:W-:Y:S02]  /*d370*/  STL [R1+0xa34], R0 ;  /* 0x000a340001007387 */ /* 0x0005e40000100800 */
[----:B--2---:R-:W-:-:S02]  /*d380*/  IMAD.MOV.U32 R0, RZ, RZ, R225 ;  /* 0x000000ffff007224 */ /* 0x004fc400078e00e1 */
[----:B------:R-:W-:Y:S04]  /*d390*/  STL [R1+0xa40], R224 ;  /* 0x000a40e001007387 */ /* 0x000fe80000100800 */
[----:B------:R-:W-:Y:S04]  /*d3a0*/  STL [R1+0xa48], R244 ;  /* 0x000a48f401007387 */ /* 0x000fe80000100800 */
[----:B------:R1:W-:Y:S02]  /*d3b0*/  STL [R1+0xa3c], R0 ;  /* 0x000a3c0001007387 */ /* 0x0003e40000100800 */
[----:B-1----:R-:W-:Y:S01]  /*d3c0*/  IMAD.MOV.U32 R0, RZ, RZ, R245 ;  /* 0x000000ffff007224 */ /* 0x002fe200078e00f5 */
[----:B------:R-:W-:Y:S01]  /*d3d0*/  MOV R245, R247 ;  /* 0x000000f700f57202 */ /* 0x000fe20000000f00 */
[----:B------:R-:W-:-:S03]  /*d3e0*/  IMAD.MOV.U32 R244, RZ, RZ, R246 ;  /* 0x000000fffff47224 */ /* 0x000fc600078e00f6 */
[----:B------:R3:W-:Y:S04]  /*d3f0*/  STL [R1+0xa44], R0 ;  /* 0x000a440001007387 */ /* 0x0007e80000100800 */
[----:B------:R-:W2:Y:S01]  /*d400*/  LDL.LU.64 R246, [R1+0x578] ;  /* 0x0005780001f67983 */ /* 0x000ea20000300a00 */
[----:B---3--:R-:W-:-:S03]  /*d410*/  IMAD.MOV.U32 R0, RZ, RZ, R157 ;  /* 0x000000ffff007224 */ /* 0x008fc600078e009d */
[----:B------:R1:W-:Y:S04]  /*d420*/  STL [R1+0xa50], R156 ;  /* 0x000a509c01007387 */ /* 0x0003e80000100800 */
[----:B-1----:R-:W3:Y:S04]  /*d430*/  LDL.LU.64 R156, [R1+0x5a8] ;  /* 0x0005a800019c7983 */ /* 0x002ee80000300a00 */
[----:B------:R1:W-:Y:S04]  /*d440*/  STL [R1+0xa4c], R0 ;  /* 0x000a4c0001007387 */ /* 0x0003e80000100800 */
[----:B------:R-:W-:Y:S04]  /*d450*/  STL [R1+0xa58], R222 ;  /* 0x000a58de01007387 */ /* 0x000fe80000100800 */
[----:B------:R-:W-:Y:S04]  /*d460*/  STL [R1+0xa54], R223 ;  /* 0x000a54df01007387 */ /* 0x000fe80000100800 */
[----:B------:R-:W-:Y:S04]  /*d470*/  STL [R1+0xa60], R66 ;  /* 0x000a604201007387 */ /* 0x000fe80000100800 */
[----:B------:R-:W-:Y:S04]  /*d480*/  STL [R1+0xa5c], R67 ;  /* 0x000a5c4301007387 */ /* 0x000fe80000100800 */
[----:B--2---:R2:W-:Y:S04]  /*d490*/  STL [R1+0xa68], R246 ;  /* 0x000a68f601007387 */ /* 0x0045e80000100800 */
[----:B------:R-:W3:Y:S01]  /*d4a0*/  LDL.LU.64 R80, [R1+0x510] ;  /* 0x0005100001507983 */ /* 0x000ee20000300a00 */
[----:B-1----:R-:W-:-:S03]  /*d4b0*/  IMAD.MOV.U32 R0, RZ, RZ, R247 ;  /* 0x000000ffff007224 */ /* 0x002fc600078e00f7 */
[----:B------:R-:W4:Y:S04]  /*d4c0*/  LDL.LU.64 R224, [R1+0x528] ;  /* 0x0005280001e07983 */ /* 0x000f280000300a00 */
[----:B------:R1:W-:Y:S04]  /*d4d0*/  STL [R1+0xa64], R0 ;  /* 0x000a640001007387 */ /* 0x0003e80000100800 */
[----:B------:R-:W-:Y:S04]  /*d4e0*/  STL [R1+0xa70], R126 ;  /* 0x000a707e01007387 */ /* 0x000fe80000100800 */
[----:B--2---:R-:W2:Y:S01]  /*d4f0*/  LDL.LU.64 R246, [R1+0x458] ;  /* 0x0004580001f67983 */ /* 0x004ea20000300a00 */
[----:B-1----:R-:W-:-:S03]  /*d500*/  IMAD.MOV.U32 R0, RZ, RZ, R127 ;  /* 0x000000ffff007224 */ /* 0x002fc600078e007f */
[----:B------:R-:W2:Y:S04]  /*d510*/  LDL.LU.64 R82, [R1+0x540] ;  /* 0x0005400001527983 */ /* 0x000ea80000300a00 */
[----:B------:R3:W-:Y:S02]  /*d520*/  STL [R1+0xa6c], R0 ;  /* 0x000a6c0001007387 */ /* 0x0007e40000100800 */
[----:B---3--:R-:W-:Y:S02]  /*d530*/  IMAD.MOV.U32 R0, RZ, RZ, R81 ;  /* 0x000000ffff007224 */ /* 0x008fe400078e0051 */
[----:B------:R-:W-:Y:S04]  /*d540*/  STL [R1+0xa78], R80 ;  /* 0x000a785001007387 */ /* 0x000fe80000100800 */
[----:B----4-:R-:W-:Y:S04]  /*d550*/  STL [R1+0xa80], R224 ;  /* 0x000a80e001007387 */ /* 0x010fe80000100800 */
[----:B------:R1:W-:Y:S02]  /*d560*/  STL [R1+0xa74], R0 ;  /* 0x000a740001007387 */ /* 0x0003e40000100800 */
[----:B-1----:R-:W-:-:S05]  /*d570*/  IMAD.MOV.U32 R0, RZ, RZ, R225 ;  /* 0x000000ffff007224 */ /* 0x002fca00078e00e1 */
[----:B------:R1:W-:Y:S04]  /*d580*/  STL [R1+0xa7c], R0 ;  /* 0x000a7c0001007387 */ /* 0x0003e80000100800 */
[----:B--2---:R2:W-:Y:S01]  /*d590*/  STL [R1+0xa88], R246 ;  /* 0x000a88f601007387 */ /* 0x0045e20000100800 */
[----:B-1----:R-:W-:-:S03]  /*d5a0*/  MOV R0, R247 ;  /* 0x000000f700007202 */ /* 0x002fc60000000f00 */
[----:B------:R-:W-:Y:S04]  /*d5b0*/  STL [R1+0xa90], R128 ;  /* 0x000a908001007387 */ /* 0x000fe80000100800 */
[----:B------:R1:W-:Y:S01]  /*d5c0*/  STL [R1+0xa84], R0 ;  /* 0x000a840001007387 */ /* 0x0003e20000100800 */
[----:B--2---:R-:W-:Y:S02]  /*d5d0*/  IMAD.MOV.U32 R246, RZ, RZ, R158 ;  /* 0x000000fffff67224 */ /* 0x004fe400078e009e */
[----:B------:R-:W-:Y:S01]  /*d5e0*/  IMAD.MOV.U32 R247, RZ, RZ, R159 ;  /* 0x000000fffff77224 */ /* 0x000fe200078e009f */
[----:B------:R-:W-:Y:S01]  /*d5f0*/  STL [R1+0xa98], R226 ;  /* 0x000a98e201007387 */ /* 0x000fe20000100800 */
[----:B-1----:R-:W-:Y:S02]  /*d600*/  IMAD.MOV.U32 R0, RZ, RZ, R129 ;  /* 0x000000ffff007224 */ /* 0x002fe400078e0081 */
[----:B------:R-:W-:-:S02]  /*d610*/  IMAD.MOV.U32 R158, RZ, RZ, R152 ;  /* 0x000000ffff9e7224 */ /* 0x000fc400078e0098 */
[----:B------:R-:W-:Y:S01]  /*d620*/  IMAD.MOV.U32 R159, RZ, RZ, R153 ;  /* 0x000000ffff9f7224 */ /* 0x000fe200078e0099 */
[----:B------:R1:W-:Y:S04]  /*d630*/  STL [R1+0xa8c], R0 ;  /* 0x000a8c0001007387 */ /* 0x0003e80000100800 */
[----:B------:R-:W2:Y:S04]  /*d640*/  LDL.LU.64 R128, [R1+0x4c0] ;  /* 0x0004c00001807983 */ /* 0x000ea80000300a00 */
[----:B------:R-:W3:Y:S01]  /*d650*/  LDL.LU.64 R152, [R1+0x5d0] ;  /* 0x0005d00001987983 */ /* 0x000ee20000300a00 */
[----:B-1----:R-:W-:-:S03]  /*d660*/  MOV R0, R227 ;  /* 0x000000e300007202 */ /* 0x002fc60000000f00 */
[----:B------:R-:W-:Y:S04]  /*d670*/  STL [R1+0xaa0], R244 ;  /* 0x000aa0f401007387 */ /* 0x000fe80000100800 */
[----:B------:R1:W-:Y:S04]  /*d680*/  STL [R1+0xa94], R0 ;  /* 0x000a940001007387 */ /* 0x0003e80000100800 */
[----:B------:R-:W4:Y:S01]  /*d690*/  LDL.LU.64 R226, [R1+0x890] ;  /* 0x0008900001e27983 */ /* 0x000f220000300a00 */
[----:B-1----:R-:W-:-:S03]  /*d6a0*/  IMAD.MOV.U32 R0, RZ, RZ, R245 ;  /* 0x000000ffff007224 */ /* 0x002fc600078e00f5 */
[----:B------:R-:W-:Y:S04]  /*d6b0*/  STL [R1+0xaa8], R156 ;  /* 0x000aa89c01007387 */ /* 0x000fe80000100800 */
[----:B------:R1:W-:Y:S04]  /*d6c0*/  STL [R1+0xa9c], R0 ;  /* 0x000a9c0001007387 */ /* 0x0003e80000100800 */
[----:B------:R-:W4:Y:S01]  /*d6d0*/  LDL.LU.64 R224, [R1+0x558] ;  /* 0x0005580001e07983 */ /* 0x000f220000300a00 */
[----:B-1----:R-:W-:-:S05]  /*d6e0*/  IMAD.MOV.U32 R0, RZ, RZ, R157 ;  /* 0x000000ffff007224 */ /* 0x002fca00078e009d */
[----:B------:R1:W-:Y:S01]  /*d6f0*/  STL [R1+0xaa4], R0 ;  /* 0x000aa40001007387 */ /* 0x0003e20000100800 */
[----:B--2---:R-:W-:Y:S02]  /*d700*/  IMAD.MOV.U32 R156, RZ, RZ, R128 ;  /* 0x000000ffff9c7224 */ /* 0x004fe400078e0080 */
[----:B------:R-:W-:Y:S01]  /*d710*/  IMAD.MOV.U32 R157, RZ, RZ, R129 ;  /* 0x000000ffff9d7224 */ /* 0x000fe200078e0081 */
[----:B---3--:R2:W-:Y:S01]  /*d720*/  STL [R1+0xab0], R152 ;  /* 0x000ab09801007387 */ /* 0x0085e20000100800 */
[----:B-1----:R-:W-:-:S03]  /*d730*/  IMAD.MOV.U32 R0, RZ, RZ, R153 ;  /* 0x000000ffff007224 */ /* 0x002fc600078e0099 */
[----:B------:R-:W3:Y:S04]  /*d740*/  LDL.LU.64 R128, [R1+0x4c8] ;  /* 0x0004c80001807983 */ /* 0x000ee80000300a00 */
[----:B------:R1:W-:Y:S04]  /*d750*/  STL [R1+0xaac], R0 ;  /* 0x000aac0001007387 */ /* 0x0003e80000100800 */
[----:B------:R-:W3:Y:S04]  /*d760*/  LDL.LU.64 R244, [R1+0x4e0] ;  /* 0x0004e00001f47983 */ /* 0x000ee80000300a00 */
[----:B--2---:R-:W2:Y:S01]  /*d770*/  LDL.LU.64 R152, [R1+0x878] ;  /* 0x0008780001987983 */ /* 0x004ea20000300a00 */
[----:B-1----:R-:W-:-:S03]  /*d780*/  MOV R0, R83 ;  /* 0x0000005300007202 */ /* 0x002fc60000000f00 */
[----:B------:R-:W-:Y:S04]  /*d790*/  STL [R1+0xab8], R82 ;  /* 0x000ab85201007387 */ /* 0x000fe80000100800 */
[----:B------:R1:W-:Y:S04]  /*d7a0*/  STL [R1+0xab4], R0 ;  /* 0x000ab40001007387 */ /* 0x0003e80000100800 */
[----:B----4-:R-:W-:Y:S01]  /*d7b0*/  STL [R1+0xac0], R224 ;  /* 0x000ac0e001007387 */ /* 0x010fe20000100800 */
[----:B-1----:R-:W-:-:S03]  /*d7c0*/  IMAD.MOV.U32 R0, RZ, RZ, R225 ;  /* 0x000000ffff007224 */ /* 0x002fc600078e00e1 */
[----:B---3--:R-:W-:Y:S04]  /*d7d0*/  STL [R1+0xac8], R128 ;  /* 0x000ac88001007387 */ /* 0x008fe80000100800 */
[----:B------:R1:W-:Y:S02]  /*d7e0*/  STL [R1+0xabc], R0 ;  /* 0x000abc0001007387 */ /* 0x0003e40000100800 */
[----:B-1----:R-:W-:-:S05]  /*d7f0*/  IMAD.MOV.U32 R0, RZ, RZ, R129 ;  /* 0x000000ffff007224 */ /* 0x002fca00078e0081 */
[----:B------:R1:W-:Y:S04]  /*d800*/  STL [R1+0xac4], R0 ;  /* 0x000ac40001007387 */ /* 0x0003e80000100800 */
[----:B------:R3:W-:Y:S04]  /*d810*/  STL [R1+0xad0], R244 ;  /* 0x000ad0f401007387 */ /* 0x0007e80000100800 */
[----:B------:R-:W4:Y:S01]  /*d820*/  LDL.LU.64 R128, [R1+0x4f8] ;  /* 0x0004f80001807983 */ /* 0x000f220000300a00 */
[----:B-1----:R-:W-:-:S05]  /*d830*/  IMAD.MOV.U32 R0, RZ, RZ, R245 ;  /* 0x000000ffff007224 */ /* 0x002fca00078e00f5 */
[----:B------:R1:W-:Y:S04]  /*d840*/  STL [R1+0xacc], R0 ;  /* 0x000acc0001007387 */ /* 0x0003e80000100800 */
[----:B------:R2:W-:Y:S04]  /*d850*/  STL [R1+0xad8], R246 ;  /* 0x000ad8f601007387 */ /* 0x0005e80000100800 */
[----:B---3--:R-:W3:Y:S01]  /*d860*/  LDL.LU.64 R244, [R1+0x570] ;  /* 0x0005700001f47983 */ /* 0x008ee20000300a00 */
[----:B-1----:R-:W-:-:S05]  /*d870*/  IMAD.MOV.U32 R0, RZ, RZ, R247 ;  /* 0x000000ffff007224 */ /* 0x002fca00078e00f7 */
[----:B------:R1:W-:Y:S01]  /*d880*/  STL [R1+0xad4], R0 ;  /* 0x000ad40001007387 */ /* 0x0003e20000100800 */
[----:B--2---:R-:W-:Y:S01]  /*d890*/  IMAD.MOV.U32 R246, RZ, RZ, R156 ;  /* 0x000000fffff67224 */ /* 0x004fe200078e009c */
[----:B------:R-:W-:Y:S02]  /*d8a0*/  MOV R247, R157 ;  /* 0x0000009d00f77202 */ /* 0x000fe40000000f00 */
[----:B------:R2:W-:Y:S04]  /*d8b0*/  STL [R1+0xae0], R158 ;  /* 0x000ae09e01007387 */ /* 0x0005e80000100800 */
[----:B------:R-:W4:Y:S01]  /*d8c0*/  LDL.LU.64 R156, [R1+0x588] ;  /* 0x00058800019c7983 */ /* 0x000f220000300a00 */
[----:B-1----:R-:W-:-:S03]  /*d8d0*/  IMAD.MOV.U32 R0, RZ, RZ, R159 ;  /* 0x000000ffff007224 */ /* 0x002fc600078e009f */
[----:B------:R-:W-:Y:S04]  /*d8e0*/  STL [R1+0xae8], R152 ;  /* 0x000ae89801007387 */ /* 0x000fe80000100800 */
[----:B------:R1:W-:Y:S04]  /*d8f0*/  STL [R1+0xadc], R0 ;  /* 0x000adc0001007387 */ /* 0x0003e80000100800 */
[----:B--2---:R-:W2:Y:S01]  /*d900*/  LDL.LU.64 R158, [R1+0x520] ;  /* 0x00052000019e7983 */ /* 0x004ea20000300a00 */
[----:B-1----:R-:W-:Y:S02]  /*d910*/  IMAD.MOV.U32 R0, RZ, RZ, R153 ;  /* 0x000000ffff007224 */ /* 0x002fe400078e0099 */
[----:B------:R-:W-:-:S02]  /*d920*/  IMAD.MOV.U32 R152, RZ, RZ, R154 ;  /* 0x000000ffff987224 */ /* 0x000fc400078e009a */
[----:B------:R-:W-:Y:S01]  /*d930*/  IMAD.MOV.U32 R153, RZ, RZ, R155 ;  /* 0x000000ffff997224 */ /* 0x000fe200078e009b */
[----:B------:R1:W-:Y:S04]  /*d940*/  STL [R1+0xae4], R0 ;  /* 0x000ae40001007387 */ /* 0x0003e80000100800 */
[----:B------:R-:W-:Y:S04]  /*d950*/  STL [R1+0xaf0], R226 ;  /* 0x000af0e201007387 */ /* 0x000fe80000100800 */
[----:B------:R-:W2:Y:S01]  /*d960*/  LDL.LU.64 R154, [R1+0x8d8] ;  /* 0x0008d800019a7983 */ /* 0x000ea20000300a00 */
[----:B-1----:R-:W-:-:S03]  /*d970*/  IMAD.MOV.U32 R0, RZ, RZ, R227 ;  /* 0x000000ffff007224 */ /* 0x002fc600078e00e3 */
[----:B---3--:R-:W-:Y:S04]  /*d980*/  STL [R1+0xaf8], R244 ;  /* 0x000af8f401007387 */ /* 0x008fe80000100800 */
[----:B------:R1:W-:Y:S02]  /*d990*/  STL [R1+0xaec], R0 ;  /* 0x000aec0001007387 */ /* 0x0003e40000100800 */
[----:B-1----:R-:W-:-:S05]  /*d9a0*/  MOV R0, R245 ;  /* 0x000000f500007202 */ /* 0x002fca0000000f00 */
[----:B------:R1:W-:Y:S04]  /*d9b0*/  STL [R1+0xaf4], R0 ;  /* 0x000af40001007387 */ /* 0x0003e80000100800 */
[----:B----4-:R-:W-:Y:S01]  /*d9c0*/  STL [R1+0xb00], R156 ;  /* 0x000b009c01007387 */ /* 0x010fe20000100800 */
[----:B-1----:R-:W-:-:S03]  /*d9d0*/  IMAD.MOV.U32 R0, RZ, RZ, R157 ;  /* 0x000000ffff007224 */ /* 0x002fc600078e009d */
[----:B------:R-:W-:Y:S04]  /*d9e0*/  STL [R1+0xb08], R128 ;  /* 0x000b088001007387 */ /* 0x000fe80000100800 */
[----:B------:R1:W-:Y:S04]  /*d9f0*/  STL [R1+0xafc], R0 ;  /* 0x000afc0001007387 */ /* 0x0003e80000100800 */
[----:B--2---:R-:W-:Y:S01]  /*da00*/  STL [R1+0xb10], R158 ;  /* 0x000b109e01007387 */ /* 0x004fe20000100800 */
[----:B-1----:R-:W-:-:S05]  /*da10*/  IMAD.MOV.U32 R0, RZ, RZ, R129 ;  /* 0x000000ffff007224 */ /* 0x002fca00078e0081 */
[----:B------:R1:W-:Y:S04]  /*da20*/  STL [R1+0xb04], R0 ;  /* 0x000b040001007387 */ /* 0x0003e80000100800 */
[----:B------:R-:W2:Y:S01]  /*da30*/  LDL.LU.64 R128, [R1+0x8f0] ;  /* 0x0008f00001807983 */ /* 0x000ea20000300a00 */
[----:B-1----:R-:W-:-:S05]  /*da40*/  IMAD.MOV.U32 R0, RZ, RZ, R159 ;  /* 0x000000ffff007224 */ /* 0x002fca00078e009f */
[----:B------:R1:W-:Y:S04]  /*da50*/  STL [R1+0xb0c], R0 ;  /* 0x000b0c0001007387 */ /* 0x0003e80000100800 */
[----:B------:R3:W-:Y:S04]  /*da60*/  STL [R1+0xb18], R152 ;  /* 0x000b189801007387 */ /* 0x0007e80000100800 */
[----:B------:R-:W4:Y:S01]  /*da70*/  LDL.LU.64 R156, [R1+0x5a0] ;  /* 0x0005a000019c7983 */ /* 0x000f220000300a00 */
[----:B-1----:R-:W-:-:S03]  /*da80*/  IMAD.MOV.U32 R0, RZ, RZ, R153 ;  /* 0x000000ffff007224 */ /* 0x002fc600078e0099 */
[----:B------:R-:W4:Y:S04]  /*da90*/  LDL.LU.64 R158, [R1+0x5b8] ;  /* 0x0005b800019e7983 */ /* 0x000f280000300a00 */
[----:B------:R1:W-:Y:S04]  /*daa0*/  STL [R1+0xb14], R0 ;  /* 0x000b140001007387 */ /* 0x0003e80000100800 */
[----:B------:R-:W-:Y:S04]  /*dab0*/  STL [R1+0xb20], R246 ;  /* 0x000b20f601007387 */ /* 0x000fe80000100800 */
[----:B---3--:R-:W3:Y:S01]  /*dac0*/  LDL.LU.64 R152, [R1+0x538] ;  /* 0x0005380001987983 */ /* 0x008ee20000300a00 */
[----:B-1----:R-:W-:-:S03]  /*dad0*/  IMAD.MOV.U32 R0, RZ, RZ, R247 ;  /* 0x000000ffff007224 */ /* 0x002fc600078e00f7 */
[----:B------:R-:W-:Y:S04]  /*dae0*/  STL [R1+0xb28], R154 ;  /* 0x000b289a01007387 */ /* 0x000fe80000100800 */
[----:B------:R1:W-:Y:S02]  /*daf0*/  STL [R1+0xb1c], R0 ;  /* 0x000b1c0001007387 */ /* 0x0003e40000100800 */
[----:B-1----:R-:W-:Y:S02]  /*db00*/  MOV R0, R155 ;  /* 0x0000009b00007202 */ /* 0x002fe40000000f00 */
[----:B------:R-:W3:Y:S04]  /*db10*/  LDL.LU.64 R154, [R1+0x550] ;  /* 0x00055000019a7983 */ /* 0x000ee80000300a00 */
[----:B------:R2:W-:Y:S02]  /*db20*/  STL [R1+0xb24], R0 ;  /* 0x000b240001007387 */ /* 0x0005e40000100800 */
[----:B--2---:R-:W-:-:S02]  /*db30*/  IMAD.MOV.U32 R0, RZ, RZ, R129 ;  /* 0x000000ffff007224 */ /* 0x004fc400078e0081 */
[----:B------:R1:W-:Y:S04]  /*db40*/  STL [R1+0xb30], R128 ;  /* 0x000b308001007387 */ /* 0x0003e80000100800 */
[----:B------:R4:W-:Y:S01]  /*db50*/  STL [R1+0xb2c], R0 ;  /* 0x000b2c0001007387 */ /* 0x0009e20000100800 */
[----:B-1----:R-:W-:Y:S02]  /*db60*/  IMAD.MOV.U32 R128, RZ, RZ, R86 ;  /* 0x000000ffff807224 */ /* 0x002fe400078e0056 */
[----:B------:R-:W-:Y:S02]  /*db70*/  IMAD.MOV.U32 R129, RZ, RZ, R87 ;  /* 0x000000ffff817224 */ /* 0x000fe400078e0057 */
[----:B------:R-:W-:Y:S01]  /*db80*/  IMAD.MOV.U32 R86, RZ, RZ, R4 ;  /* 0x000000ffff567224 */ /* 0x000fe200078e0004 */
[----:B------:R-:W-:Y:S01]  /*db90*/  MOV R4, R8 ;  /* 0x0000000800047202 */ /* 0x000fe20000000f00 */
[----:B------:R-:W-:-:S02]  /*dba0*/  IMAD.MOV.U32 R87, RZ, RZ, R5 ;  /* 0x000000ffff577224 */ /* 0x000fc400078e0005 */
[----:B------:R-:W-:Y:S02]  /*dbb0*/  IMAD.MOV.U32 R5, RZ, RZ, R9 ;  /* 0x000000ffff057224 */ /* 0x000fe400078e0009 */
[----:B------:R-:W-:Y:S02]  /*dbc0*/  IMAD.MOV.U32 R8, RZ, RZ, R10 ;  /* 0x000000ffff087224 */ /* 0x000fe400078e000a */
[----:B------:R-:W-:Y:S02]  /*dbd0*/  IMAD.MOV.U32 R9, RZ, RZ, R11 ;  /* 0x000000ffff097224 */ /* 0x000fe400078e000b */
[----:B------:R-:W-:Y:S01]  /*dbe0*/  IMAD.MOV.U32 R10, RZ, RZ, R144 ;  /* 0x000000ffff0a7224 */ /* 0x000fe200078e0090 */
[----:B------:R-:W-:Y:S01]  /*dbf0*/  MOV R144, R146 ;  /* 0x0000009200907202 */ /* 0x000fe20000000f00 */
[----:B------:R-:W-:Y:S02]  /*dc00*/  IMAD.MOV.U32 R11, RZ, RZ, R145 ;  /* 0x000000ffff0b7224 */ /* 0x000fe400078e0091 */
[----:B----4-:R-:W-:-:S02]  /*dc10*/  IMAD.MOV.U32 R0, RZ, RZ, R157 ;  /* 0x000000ffff007224 */ /* 0x010fc400078e009d */
[----:B------:R-:W-:Y:S02]  /*dc20*/  IMAD.MOV.U32 R145, RZ, RZ, R147 ;  /* 0x000000ffff917224 */ /* 0x000fe400078e0093 */
[----:B------:R-:W2:Y:S04]  /*dc30*/  LDL.LU.64 R146, [R1+0x888] ;  /* 0x0008880001927983 */ /* 0x000ea80000300a00 */
[----:B------:R-:W-:Y:S04]  /*dc40*/  STL [R1+0xb38], R156 ;  /* 0x000b389c01007387 */ /* 0x000fe80000100800 */
[----:B------:R-:W-:Y:S04]  /*dc50*/  STL [R1+0xb40], R158 ;  /* 0x000b409e01007387 */ /* 0x000fe80000100800 */
[----:B------:R1:W-:Y:S04]  /*dc60*/  STL [R1+0xb34], R0 ;  /* 0x000b340001007387 */ /* 0x0003e80000100800 */
[----:B---3--:R-:W-:Y:S01]  /*dc70*/  STL [R1+0xb48], R152 ;  /* 0x000b489801007387 */ /* 0x008fe20000100800 */
[----:B-1----:R-:W-:-:S05]  /*dc80*/  IMAD.MOV.U32 R0, RZ, RZ, R159 ;  /* 0x000000ffff007224 */ /* 0x002fca00078e009f */
[----:B------:R1:W-:Y:S04]  /*dc90*/  STL [R1+0xb3c], R0 ;  /* 0x000b3c0001007387 */ /* 0x0003e80000100800 */
[----:B------:R-:W3:Y:S01]  /*dca0*/  LDL.LU.64 R246, [R1+0x910] ;  /* 0x0009100001f67983 */ /* 0x000ee20000300a00 */
[----:B-1----:R-:W-:-:S05]  /*dcb0*/  IMAD.MOV.U32 R0, RZ, RZ, R153 ;  /* 0x000000ffff007224 */ /* 0x002fca00078e0099 */
[----:B------:R1:W-:Y:S04]  /*dcc0*/  STL [R1+0xb44], R0 ;  /* 0x000b440001007387 */ /* 0x0003e80000100800 */
[----:B------:R-:W4:Y:S04]  /*dcd0*/  LDL.LU.64 R156, [R1+0x920] ;  /* 0x00092000019c7983 */ /* 0x000f280000300a00 */
[----:B------:R1:W-:Y:S04]  /*dce0*/  STL [R1+0xb50], R154 ;  /* 0x000b509a01007387 */ /* 0x0003e80000100800 */
[----:B------:R-:W2:Y:S01]  /*dcf0*/  LDL.LU.64 R158, [R1+0x870] ;  /* 0x00087000019e7983 */ /* 0x000ea20000300a00 */
[----:B-1----:R-:W-:-:S05]  /*dd00*/  IMAD.MOV.U32 R0, RZ, RZ, R155 ;  /* 0x000000ffff007224 */ /* 0x002fca00078e009b */
[----:B------:R3:W-:Y:S04]  /*dd10*/  STL [R1+0xb4c], R0 ;  /* 0x000b4c0001007387 */ /* 0x0007e80000100800 */
[----:B------:R-:W2:Y:S04]  /*dd20*/  LDL.LU.64 R154, [R1+0x580] ;  /* 0x00058000019a7983 */ /* 0x000ea80000300a00 */
[----:B------:R-:W-:Y:S04]  /*dd30*/  STL [R1+0xb58], R2 ;  /* 0x000b580201007387 */ /* 0x000fe80000100800 */
[----:B------:R-:W2:Y:S04]  /*dd40*/  LDL.LU.64 R152, [R1+0x568] ;  /* 0x0005680001987983 */ /* 0x000ea80000300a00 */
[----:B------:R-:W-:Y:S04]  /*dd50*/  STL [R1+0xb54], R3 ;  /* 0x000b540301007387 */ /* 0x000fe80000100800 */
[----:B------:R-:W-:Y:S04]  /*dd60*/  STL [R1+0xb60], R12 ;  /* 0x000b600c01007387 */ /* 0x000fe80000100800 */
[----:B------:R-:W-:Y:S01]  /*dd70*/  STL [R1+0xb5c], R13 ;  /* 0x000b5c0d01007387 */ /* 0x000fe20000100800 */
[----:B---3--:R-:W-:-:S03]  /*dd80*/  MOV R0, R247 ;  /* 0x000000f700007202 */ /* 0x008fc60000000f00 */
[----:B------:R-:W-:Y:S04]  /*dd90*/  STL [R1+0xb68], R246 ;  /* 0x000b68f601007387 */ /* 0x000fe80000100800 */
[----:B------:R4:W-:Y:S02]  /*dda0*/  STL [R1+0xb64], R0 ;  /* 0x000b640001007387 */ /* 0x0009e40000100800 */
[----:B----4-:R-:W-:Y:S02]  /*ddb0*/  IMAD.MOV.U32 R0, RZ, RZ, R157 ;  /* 0x000000ffff007224 */ /* 0x010fe400078e009d */
[----:B------:R-:W-:Y:S04]  /*ddc0*/  STL [R1+0xb70], R156 ;  /* 0x000b709c01007387 */ /* 0x000fe80000100800 */
[----:B--2---:R-:W-:Y:S04]  /*ddd0*/  STL [R1+0xb78], R158 ;  /* 0x000b789e01007387 */ /* 0x004fe80000100800 */
[----:B------:R1:W-:Y:S02]  /*dde0*/  STL [R1+0xb6c], R0 ;  /* 0x000b6c0001007387 */ /* 0x0003e40000100800 */
[----:B-1----:R-:W-:-:S05]  /*ddf0*/  IMAD.MOV.U32 R0, RZ, RZ, R159 ;  /* 0x000000ffff007224 */ /* 0x002fca00078e009f */
[----:B------:R1:W-:Y:S04]  /*de00*/  STL [R1+0xb74], R0 ;  /* 0x000b740001007387 */ /* 0x0003e80000100800 */
[----:B------:R2:W-:Y:S01]  /*de10*/  STL [R1+0xb80], R146 ;  /* 0x000b809201007387 */ /* 0x0005e20000100800 */
[----:B-1----:R-:W-:-:S03]  /*de20*/  IMAD.MOV.U32 R0, RZ, RZ, R147 ;  /* 0x000000ffff007224 */ /* 0x002fc600078e0093 */
[----:B------:R-:W-:Y:S04]  /*de30*/  STL [R1+0xb88], R152 ;  /* 0x000b889801007387 */ /* 0x000fe80000100800 */
[----:B------:R1:W-:Y:S04]  /*de40*/  STL [R1+0xb7c], R0 ;  /* 0x000b7c0001007387 */ /* 0x0003e80000100800 */
[----:B------:R-:W3:Y:S04]  /*de50*/  LDL.LU.64 R246, [R1+0x930] ;  /* 0x0009300001f67983 */ /* 0x000ee80000300a00 */
[----:B--2---:R-:W2:Y:S01]  /*de60*/  LDL.LU.64 R146, [R1+0x598] ;  /* 0x0005980001927983 */ /* 0x004ea20000300a00 */
[----:B-1----:R-:W-:-:S03]  /*de70*/  IMAD.MOV.U32 R0, RZ, RZ, R153 ;  /* 0x000000ffff007224 */ /* 0x002fc600078e0099 */
[----:B------:R-:W4:Y:S04]  /*de80*/  LDL.LU.64 R158, [R1+0x940] ;  /* 0x00094000019e7983 */ /* 0x000f280000300a00 */
[----:B------:R1:W-:Y:S04]  /*de90*/  STL [R1+0xb84], R0 ;  /* 0x000b840001007387 */ /* 0x0003e80000100800 */
[----:B------:R1:W-:Y:S04]  /*dea0*/  STL [R1+0xb90], R154 ;  /* 0x000b909a01007387 */ /* 0x0003e80000100800 */
[----:B------:R-:W2:Y:S01]  /*deb0*/  LDL.LU.64 R152, [R1+0x8d0] ;  /* 0x0008d00001987983 */ /* 0x000ea20000300a00 */
[----:B-1----:R-:W-:-:S03]  /*dec0*/  IMAD.MOV.U32 R0, RZ, RZ, R155 ;  /* 0x000000ffff007224 */ /* 0x002fc600078e009b */
[----:B------:R-:W2:Y:S04]  /*ded0*/  LDL.LU.64 R154, [R1+0x8e8] ;  /* 0x0008e800019a7983 */ /* 0x000ea80000300a00 */
[----:B------:R3:W-:Y:S04]  /*dee0*/  STL [R1+0xb8c], R0 ;  /* 0x000b8c0001007387 */ /* 0x0007e80000100800 */
[----:B------:R-:W-:Y:S04]  /*def0*/  STL [R1+0xb98], R14 ;  /* 0x000b980e01007387 */ /* 0x000fe80000100800 */
[----:B------:R-:W-:Y:S04]  /*df00*/  STL [R1+0xb94], R15 ;  /* 0x000b940f01007387 */ /* 0x000fe80000100800 */
[----:B------:R-:W2:Y:S04]  /*df10*/  LDL.LU.64 R156, [R1+0x5b0] ;  /* 0x0005b000019c7983 */ /* 0x000ea80000300a00 */
[----:B------:R-:W-:Y:S04]  /*df20*/  STL [R1+0xba0], R16 ;  /* 0x000ba01001007387 */ /* 0x000fe80000100800 */
[----:B------:R-:W-:Y:S01]  /*df30*/  STL [R1+0xb9c], R17 ;  /* 0x000b9c1101007387 */ /* 0x000fe20000100800 */
[----:B---3--:R-:W-:-:S03]  /*df40*/  MOV R0, R247 ;  /* 0x000000f700007202 */ /* 0x008fc60000000f00 */
[----:B------:R-:W-:Y:S04]  /*df50*/  STL [R1+0xba8], R246 ;  /* 0x000ba8f601007387 */ /* 0x000fe80000100800 */
[----:B----4-:R-:W-:Y:S04]  /*df60*/  STL [R1+0xbb0], R158 ;  /* 0x000bb09e01007387 */ /* 0x010fe80000100800 */
[----:B------:R1:W-:Y:S02]  /*df70*/  STL [R1+0xba4], R0 ;  /* 0x000ba40001007387 */ /* 0x0003e40000100800 */
[----:B-1----:R-:W-:-:S05]  /*df80*/  IMAD.MOV.U32 R0, RZ, RZ, R159 ;  /* 0x000000ffff007224 */ /* 0x002fca00078e009f */
[----:B------:R1:W-:Y:S04]  /*df90*/  STL [R1+0xbac], R0 ;  /* 0x000bac0001007387 */ /* 0x0003e80000100800 */
[----:B--2---:R-:W-:Y:S01]  /*dfa0*/  STL [R1+0xbb8], R152 ;  /* 0x000bb89801007387 */ /* 0x004fe20000100800 */
[----:B-1----:R-:W-:-:S03]  /*dfb0*/  IMAD.MOV.U32 R0, RZ, RZ, R153 ;  /* 0x000000ffff007224 */ /* 0x002fc600078e0099 */
[----:B------:R-:W-:Y:S04]  /*dfc0*/  STL [R1+0xbc0], R154 ;  /* 0x000bc09a01007387 */ /* 0x000fe80000100800 */
[----:B------:R1:W-:Y:S02]  /*dfd0*/  STL [R1+0xbb4], R0 ;  /* 0x000bb40001007387 */ /* 0x0003e40000100800 */
[----:B-1----:R-:W-:-:S05]  /*dfe0*/  IMAD.MOV.U32 R0, RZ, RZ, R155 ;  /* 0x000000ffff007224 */ /* 0x002fca00078e009b */
[----:B------:R1:W-:Y:S04]  /*dff0*/  STL [R1+0xbbc], R0 ;  /* 0x000bbc0001007387 */ /* 0x0003e80000100800 */
[----:B------:R2:W-:Y:S01]  /*e000*/  STL [R1+0xbc8], R146 ;  /* 0x000bc89201007387 */ /* 0x0005e20000100800 */
[----:B-1----:R-:W-:-:S05]  /*e010*/  IMAD.MOV.U32 R0, RZ, RZ, R147 ;  /* 0x000000ffff007224 */ /* 0x002fca00078e0093 */
[----:B------:R1:W-:Y:S04]  /*e020*/  STL [R1+0xbc4], R0 ;  /* 0x000bc40001007387 */ /* 0x0003e80000100800 */
[----:B------:R-:W3:Y:S04]  /*e030*/  LDL.LU.64 R154, [R1+0x2f0] ;  /* 0x0002f000019a7983 */ /* 0x000ee80000300a00 */
[----:B------:R-:W3:Y:S04]  /*e040*/  LDL.LU.64 R152, [R1+0x998] ;  /* 0x0009980001987983 */ /* 0x000ee80000300a00 */
[----:B------:R-:W3:Y:S04]  /*e050*/  LDL.LU.64 R158, [R1+0x988] ;  /* 0x00098800019e7983 */ /* 0x000ee80000300a00 */
[----:B--2---:R-:W2:Y:S04]  /*e060*/  LDL.LU.64 R146, [R1+0x9c8] ;  /* 0x0009c80001927983 */ /* 0x004ea80000300a00 */
[----:B------:R-:W2:Y:S04]  /*e070*/  LDL.LU.64 R226, [R1+0x960] ;  /* 0x0009600001e27983 */ /* 0x000ea80000300a00 */
[----:B------:R2:W-:Y:S04]  /*e080*/  STL [R1+0xbd0], R156 ;  /* 0x000bd09c01007387 */ /* 0x0005e80000100800 */
[----:B------:R-:W2:Y:S01]  /*e090*/  LDL.LU.64 R82, [R1+0x958] ;  /* 0x0009580001527983 */ /* 0x000ea20000300a00 */
[----:B-1----:R-:W-:-:S03]  /*e0a0*/  IMAD.MOV.U32 R0, RZ, RZ, R157 ;  /* 0x000000ffff007224 */ /* 0x002fc600078e009d */
[----:B------:R-:W3:Y:S04]  /*e0b0*/  LDL.LU.64 R244, [R1+0x908] ;  /* 0x0009080001f47983 */ /* 0x000ee80000300a00 */
[----:B------:R-:W3:Y:S04]  /*e0c0*/  LDL.LU.64 R224, [R1+0x918] ;  /* 0x0009180001e07983 */ /* 0x000ee80000300a00 */
[----:B------:R1:W-:Y:S04]  /*e0d0*/  STL [R1+0xbcc], R0 ;  /* 0x000bcc0001007387 */ /* 0x0003e80000100800 */
[----:B------:R-:W-:Y:S04]  /*e0e0*/  STL [R1+0xbd8], R18 ;  /* 0x000bd81201007387 */ /* 0x000fe80000100800 */
[----:B------:R-:W-:Y:S04]  /*e0f0*/  STL [R1+0xbd4], R19 ;  /* 0x000bd41301007387 */ /* 0x000fe80000100800 */
[----:B------:R-:W-:Y:S04]  /*e100*/  STL [R1+0xbe0], R20 ;  /* 0x000be01401007387 */ /* 0x000fe80000100800 */
[----:B------:R-:W3:Y:S04]  /*e110*/  LDL.LU.64 R246, [R1+0x678] ;  /* 0x0006780001f67983 */ /* 0x000ee80000300a00 */
[----:B------:R-:W-:Y:S04]  /*e120*/  STL [R1+0xbdc], R21 ;  /* 0x000bdc1501007387 */ /* 0x000fe80000100800 */
[----:B--2---:R-:W-:Y:S04]  /*e130*/  STL [R1+0xbe8], R82 ;  /* 0x000be85201007387 */ /* 0x004fe80000100800 */
[----:B------:R-:W2:Y:S01]  /*e140*/  LDL.LU.64 R156, [R1+0x880] ;  /* 0x00088000019c7983 */ /* 0x000ea20000300a00 */
[----:B-1----:R-:W-:-:S05]  /*e150*/  MOV R0, R83 ;  /* 0x0000005300007202 */ /* 0x002fca0000000f00 */
[----:B------:R1:W-:Y:S04]  /*e160*/  STL [R1+0xbe4], R0 ;  /* 0x000be40001007387 */ /* 0x0003e80000100800 */
[----:B------:R-:W-:Y:S01]  /*e170*/  STL [R1+0xbf0], R226 ;  /* 0x000bf0e201007387 */ /* 0x000fe20000100800 */
[----:B-1----:R-:W-:-:S05]  /*e180*/  IMAD.MOV.U32 R0, RZ, RZ, R227 ;  /* 0x000000ffff007224 */ /* 0x002fca00078e00e3 */
[----:B------:R1:W-:Y:S04]  /*e190*/  STL [R1+0xbec], R0 ;  /* 0x000bec0001007387 */ /* 0x0003e80000100800 */
[----:B---3--:R3:W-:Y:S01]  /*e1a0*/  STL [R1+0xbf8], R244 ;  /* 0x000bf8f401007387 */ /* 0x0087e20000100800 */
[----:B-1----:R-:W-:-:S03]  /*e1b0*/  IMAD.MOV.U32 R0, RZ, RZ, R245 ;  /* 0x000000ffff007224 */ /* 0x002fc600078e00f5 */
[----:B------:R-:W-:Y:S04]  /*e1c0*/  STL [R1+0xc00], R224 ;  /* 0x000c00e001007387 */ /* 0x000fe80000100800 */
[----:B------:R1:W-:Y:S04]  /*e1d0*/  STL [R1+0xbf4], R0 ;  /* 0x000bf40001007387 */ /* 0x0003e80000100800 */
[----:B---3--:R-:W3:Y:S04]  /*e1e0*/  LDL.LU.64 R244, [R1+0x90] ;  /* 0x0000900001f47983 */ /* 0x008ee80000300a00 */
[----:B------:R-:W3:Y:S01]  /*e1f0*/  LDL.LU.64 R226, [R1+0x968] ;  /* 0x0009680001e27983 */ /* 0x000ee20000300a00 */
[----:B-1----:R-:W-:-:S05]  /*e200*/  IMAD.MOV.U32 R0, RZ, RZ, R225 ;  /* 0x000000ffff007224 */ /* 0x002fca00078e00e1 */
[----:B------:R1:W-:Y:S04]  /*e210*/  STL [R1+0xbfc], R0 ;  /* 0x000bfc0001007387 */ /* 0x0003e80000100800 */
[----:B------:R-:W-:Y:S01]  /*e220*/  STL [R1+0xc08], R246 ;  /* 0x000c08f601007387 */ /* 0x000fe20000100800 */
[----:B-1----:R-:W-:-:S05]  /*e230*/  IMAD.MOV.U32 R0, RZ, RZ, R247 ;  /* 0x000000ffff007224 */ /* 0x002fca00078e00f7 */
[----:B------:R1:W-:Y:S04]  /*e240*/  STL [R1+0xc04], R0 ;  /* 0x000c040001007387 */ /* 0x0003e80000100800 */
[----:B--2---:R2:W-:Y:S01]  /*e250*/  STL [R1+0xc10], R156 ;  /* 0x000c109c01007387 */ /* 0x0045e20000100800 */
[----:B-1----:R-:W-:-:S03]  /*e260*/  IMAD.MOV.U32 R0, RZ, RZ, R157 ;  /* 0x000000ffff007224 */ /* 0x002fc600078e009d */
[----:B------:R-:W4:Y:S04]  /*e270*/  LDL.LU.64 R246, [R1+0x970] ;  /* 0x0009700001f67983 */ /* 0x000f280000300a00 */
[----:B------:R3:W-:Y:S04]  /*e280*/  STL [R1+0xc0c], R0 ;  /* 0x000c0c0001007387 */ /* 0x0007e80000100800 */
[----:B--2---:R-:W2:Y:S04]  /*e290*/  LDL.LU.64 R156, [R1+0x928] ;  /* 0x00092800019c7983 */ /* 0x004ea80000300a00 */
[----:B------:R-:W2:Y:S04]  /*e2a0*/  LDL.LU.64 R82, [R1+0x938] ;  /* 0x0009380001527983 */ /* 0x000ea80000300a00 */
[----:B------:R-:W-:Y:S04]  /*e2b0*/  STL [R1+0xc18], R22 ;  /* 0x000c181601007387 */ /* 0x000fe80000100800 */
[----:B------:R-:W-:Y:S01]  /*e2c0*/  STL [R1+0xc14], R23 ;  /* 0x000c141701007387 */ /* 0x000fe20000100800 */
[----:B---3--:R-:W-:-:S03]  /*e2d0*/  MOV R0, R245 ;  /* 0x000000f500007202 */ /* 0x008fc60000000f00 */
[----:B------:R1:W-:Y:S04]  /*e2e0*/  STL [R1+0xc20], R244 ;  /* 0x000c20f401007387 */ /* 0x0003e80000100800 */
[----:B------:R3:W-:Y:S04]  /*e2f0*/  STL [R1+0xc1c], R0 ;  /* 0x000c1c0001007387 */ /* 0x0007e80000100800 */
[----:B-1----:R-:W2:Y:S01]  /*e300*/  LDL.LU.64 R244, [R1+0x8c8] ;  /* 0x0008c80001f47983 */ /* 0x002ea20000300a00 */
[----:B---3--:R-:W-:-:S03]  /*e310*/  IMAD.MOV.U32 R0, RZ, RZ, R227 ;  /* 0x000000ffff007224 */ /* 0x008fc600078e00e3 */
[----:B------:R-:W-:Y:S04]  /*e320*/  STL [R1+0xc28], R226 ;  /* 0x000c28e201007387 */ /* 0x000fe80000100800 */
[----:B------:R-:W3:Y:S04]  /*e330*/  LDL.LU.64 R224, [R1+0x98] ;  /* 0x0000980001e07983 */ /* 0x000ee80000300a00 */
[----:B------:R4:W-:Y:S02]  /*e340*/  STL [R1+0xc24], R0 ;  /* 0x000c240001007387 */ /* 0x0009e40000100800 */
[----:B----4-:R-:W-:-:S02]  /*e350*/  IMAD.MOV.U32 R0, RZ, RZ, R247 ;  /* 0x000000ffff007224 */ /* 0x010fc400078e00f7 */
[----:B------:R1:W-:Y:S04]  /*e360*/  STL [R1+0xc30], R246 ;  /* 0x000c30f601007387 */ /* 0x0003e80000100800 */
[----:B------:R4:W-:Y:S04]  /*e370*/  STL [R1+0xc2c], R0 ;  /* 0x000c2c0001007387 */ /* 0x0009e80000100800 */
[----:B--2---:R2:W-:Y:S04]  /*e380*/  STL [R1+0xc38], R156 ;  /* 0x000c389c01007387 */ /* 0x0045e80000100800 */
[----:B-1----:R-:W3:Y:S01]  /*e390*/  LDL.LU.64 R246, [R1+0x8e0] ;  /* 0x0008e00001f67983 */ /* 0x002ee20000300a00 */
[----:B----4-:R-:W-:-:S05]  /*e3a0*/  IMAD.MOV.U32 R0, RZ, RZ, R157 ;  /* 0x000000ffff007224 */ /* 0x010fca00078e009d */
[----:B------:R1:W-:Y:S04]  /*e3b0*/  STL [R1+0xc34], R0 ;  /* 0x000c340001007387 */ /* 0x0003e80000100800 */
[----:B------:R-:W-:Y:S04]  /*e3c0*/  STL [R1+0xc40], R82 ;  /* 0x000c405201007387 */ /* 0x000fe80000100800 */
[----:B------:R-:W4:Y:S04]  /*e3d0*/  LDL.LU.64 R226, [R1+0xe0] ;  /* 0x0000e00001e27983 */ /* 0x000f280000300a00 */
[----:B--2---:R-:W4:Y:S01]  /*e3e0*/  LDL.LU.64 R156, [R1+0x350] ;  /* 0x00035000019c7983 */ /* 0x004f220000300a00 */
[----:B-1----:R-:W-:-:S05]  /*e3f0*/  IMAD.MOV.U32 R0, RZ, RZ, R83 ;  /* 0x000000ffff007224 */ /* 0x002fca00078e0053 */
[----:B------:R1:W-:Y:S02]  /*e400*/  STL [R1+0xc3c], R0 ;  /* 0x000c3c0001007387 */ /* 0x0003e40000100800 */
[----:B-1----:R-:W-:Y:S02]  /*e410*/  IMAD.MOV.U32 R0, RZ, RZ, R245 ;  /* 0x000000ffff007224 */ /* 0x002fe400078e00f5 */
[----:B------:R-:W-:Y:S04]  /*e420*/  STL [R1+0xc48], R244 ;  /* 0x000c48f401007387 */ /* 0x000fe80000100800 */
[----:B------:R3:W-:Y:S02]  /*e430*/  STL [R1+0xc44], R0 ;  /* 0x000c440001007387 */ /* 0x0007e40000100800 */
[----:B---3--:R-:W-:-:S02]  /*e440*/  MOV R0, R247 ;  /* 0x000000f700007202 */ /* 0x008fc40000000f00 */
[----:B------:R1:W-:Y:S04]  /*e450*/  STL [R1+0xc50], R246 ;  /* 0x000c50f601007387 */ /* 0x0003e80000100800 */
[----:B------:R3:W-:Y:S04]  /*e460*/  STL [R1+0xc4c], R0 ;  /* 0x000c4c0001007387 */ /* 0x0007e80000100800 */
[----:B------:R-:W2:Y:S04]  /*e470*/  LDL.LU.64 R244, [R1+0x340] ;  /* 0x0003400001f47983 */ /* 0x000ea80000300a00 */
[----:B------:R-:W-:Y:S04]  /*e480*/  STL [R1+0xc58], R224 ;  /* 0x000c58e001007387 */ /* 0x000fe80000100800 */
[----:B-1----:R-:W2:Y:S01]  /*e490*/  LDL.LU.64 R246, [R1+0x980] ;  /* 0x0009800001f67983 */ /* 0x002ea20000300a00 */
[----:B---3--:R-:W-:-:S05]  /*e4a0*/  IMAD.MOV.U32 R0, RZ, RZ, R225 ;  /* 0x000000ffff007224 */ /* 0x008fca00078e00e1 */
[----:B------:R1:W-:Y:S04]  /*e4b0*/  STL [R1+0xc54], R0 ;  /* 0x000c540001007387 */ /* 0x0003e80000100800 */
[----:B----4-:R-:W-:Y:S01]  /*e4c0*/  STL [R1+0xc60], R226 ;  /* 0x000c60e201007387 */ /* 0x010fe20000100800 */
[----:B-1----:R-:W-:-:S05]  /*e4d0*/  IMAD.MOV.U32 R0, RZ, RZ, R227 ;  /* 0x000000ffff007224 */ /* 0x002fca00078e00e3 */
[----:B------:R1:W-:Y:S04]  /*e4e0*/  STL [R1+0xc5c], R0 ;  /* 0x000c5c0001007387 */ /* 0x0003e80000100800 */
[----:B------:R3:W-:Y:S01]  /*e4f0*/  STL [R1+0xc68], R156 ;  /* 0x000c689c01007387 */ /* 0x0007e20000100800 */
[----:B-1----:R-:W-:-:S03]  /*e500*/  IMAD.MOV.U32 R0, RZ, RZ, R157 ;  /* 0x000000ffff007224 */ /* 0x002fc600078e009d */
[----:B------:R-:W-:Y:S04]  /*e510*/  STL [R1+0xc70], R128 ;  /* 0x000c708001007387 */ /* 0x000fe80000100800 */
[----:B------:R1:W-:Y:S01]  /*e520*/  STL [R1+0xc64], R0 ;  /* 0x000c640001007387 */ /* 0x0003e20000100800 */
[----:B---3--:R-:W-:Y:S02]  /*e530*/  IMAD.MOV.U32 R156, RZ, RZ, R158 ;  /* 0x000000ffff9c7224 */ /* 0x008fe400078e009e */
[----:B------:R-:W-:Y:S02]  /*e540*/  IMAD.MOV.U32 R157, RZ, RZ, R159 ;  /* 0x000000ffff9d7224 */ /* 0x000fe400078e009f */
[----:B------:R-:W3:Y:S01]  /*e550*/  LDL.LU.64 R158, [R1+0x990] ;  /* 0x00099000019e7983 */ /* 0x000ee20000300a00 */
[----:B-1----:R-:W-:Y:S01]  /*e560*/  MOV R0, R129 ;  /* 0x0000008100007202 */ /* 0x002fe20000000f00 */
[----:B------:R-:W-:-:S02]  /*e570*/  IMAD.MOV.U32 R128, RZ, RZ, R130 ;  /* 0x000000ffff807224 */ /* 0x000fc400078e0082 */
[----:B------:R-:W-:Y:S02]  /*e580*/  IMAD.MOV.U32 R129, RZ, RZ, R131 ;  /* 0x000000ffff817224 */ /* 0x000fe400078e0083 */
[----:B------:R-:W-:Y:S01]  /*e590*/  IMAD.MOV.U32 R130, RZ, RZ, R134 ;  /* 0x000000ffff827224 */ /* 0x000fe200078e0086 */
[----:B------:R2:W-:Y:S01]  /*e5a0*/  STL [R1+0xc6c], R0 ;  /* 0x000c6c0001007387 */ /* 0x0005e20000100800 */
[----:B------:R-:W-:-:S03]  /*e5b0*/  IMAD.MOV.U32 R131, RZ, RZ, R135 ;  /* 0x000000ffff837224 */ /* 0x000fc600078e0087 */
[----:B------:R-:W4:Y:S01]  /*e5c0*/  LDL.LU.64 R134, [R1+0x9a0] ;  /* 0x0009a00001867983 */ /* 0x000f220000300a00 */
[----:B--2---:R-:W-:-:S03]  /*e5d0*/  IMAD.MOV.U32 R0, RZ, RZ, R245 ;  /* 0x000000ffff007224 */ /* 0x004fc600078e00f5 */
[----:B------:R-:W-:Y:S04]  /*e5e0*/  STL [R1+0xc78], R244 ;  /* 0x000c78f401007387 */ /* 0x000fe80000100800 */
[----:B------:R1:W-:Y:S04]  /*e5f0*/  STL [R1+0xc74], R0 ;  /* 0x000c740001007387 */ /* 0x0003e80000100800 */
[----:B------:R2:W-:Y:S01]  /*e600*/  STL [R1+0xc80], R6 ;  /* 0x000c800601007387 */ /* 0x0005e20000100800 */
[----:B-1----:R-:W-:Y:S01]  /*e610*/  MOV R0, R7 ;  /* 0x0000000700007202 */ /* 0x002fe20000000f00 */
[----:B--2---:R-:W-:-:S02]  /*e620*/  IMAD.MOV.U32 R6, RZ, RZ, R8 ;  /* 0x000000ffff067224 */ /* 0x004fc400078e0008 */
[----:B------:R-:W-:Y:S02]  /*e630*/  IMAD.MOV.U32 R7, RZ, RZ, R9 ;  /* 0x000000ffff077224 */ /* 0x000fe400078e0009 */
[----:B------:R-:W-:Y:S02]  /*e640*/  IMAD.MOV.U32 R8, RZ, RZ, R10 ;  /* 0x000000ffff087224 */ /* 0x000fe400078e000a */
[----:B------:R-:W-:Y:S01]  /*e650*/  IMAD.MOV.U32 R9, RZ, RZ, R11 ;  /* 0x000000ffff097224 */ /* 0x000fe200078e000b */
[----:B------:R-:W-:Y:S01]  /*e660*/  MOV R11, R145 ;  /* 0x00000091000b7202 */ /* 0x000fe20000000f00 */
[----:B------:R-:W-:Y:S02]  /*e670*/  IMAD.MOV.U32 R10, RZ, RZ, R144 ;  /* 0x000000ffff0a7224 */ /* 0x000fe400078e0090 */
[----:B------:R-:W-:Y:S02]  /*e680*/  IMAD.MOV.U32 R144, RZ, RZ, R148 ;  /* 0x000000ffff907224 */ /* 0x000fe400078e0094 */
[----:B------:R-:W-:-:S02]  /*e690*/  IMAD.MOV.U32 R145, RZ, RZ, R149 ;  /* 0x000000ffff917224 */ /* 0x000fc400078e0095 */
[----:B------:R-:W-:Y:S02]  /*e6a0*/  IMAD.MOV.U32 R148, RZ, RZ, R150 ;  /* 0x000000ffff947224 */ /* 0x000fe400078e0096 */
[----:B------:R-:W-:Y:S01]  /*e6b0*/  IMAD.MOV.U32 R149, RZ, RZ, R151 ;  /* 0x000000ffff957224 */ /* 0x000fe200078e0097 */
[----:B------:R-:W-:Y:S01]  /*e6c0*/  MOV R151, R209 ;  /* 0x000000d100977202 */ /* 0x000fe20000000f00 */
[----:B------:R-:W-:Y:S01]  /*e6d0*/  IMAD.MOV.U32 R150, RZ, RZ, R208 ;  /* 0x000000ffff967224 */ /* 0x000fe200078e00d0 */
[----:B------:R1:W-:Y:S01]  /*e6e0*/  STL [R1+0xc7c], R0 ;  /* 0x000c7c0001007387 */ /* 0x0003e20000100800 */
[----:B------:R-:W-:Y:S02]  /*e6f0*/  IMAD.MOV.U32 R208, RZ, RZ, R200 ;  /* 0x000000ffffd07224 */ /* 0x000fe400078e00c8 */
[----:B------:R-:W-:Y:S01]  /*e700*/  IMAD.MOV.U32 R209, RZ, RZ, R201 ;  /* 0x000000ffffd17224 */ /* 0x000fe200078e00c9 */
[----:B------:R-:W-:Y:S01]  /*e710*/  STL [R1+0xc88], R246 ;  /* 0x000c88f601007387 */ /* 0x000fe20000100800 */
[----:B------:R-:W-:-:S02]  /*e720*/  IMAD.MOV.U32 R200, RZ, RZ, R202 ;  /* 0x000000ffffc87224 */ /* 0x000fc400078e00ca */
[----:B------:R-:W-:Y:S02]  /*e730*/  IMAD.MOV.U32 R201, RZ, RZ, R203 ;  /* 0x000000ffffc97224 */ /* 0x000fe400078e00cb */
[----:B------:R-:W2:Y:S01]  /*e740*/  LDL.LU.64 R202, [R1+0x2f8] ;  /* 0x0002f80001ca7983 */ /* 0x000ea20000300a00 */
[----:B-1----:R-:W-:-:S03]  /*e750*/  IMAD.MOV.U32 R0, RZ, RZ, R247 ;  /* 0x000000ffff007224 */ /* 0x002fc600078e00f7 */
[----:B------:R-:W-:Y:S04]  /*e760*/  STL [R1+0xc90], R156 ;  /* 0x000c909c01007387 */ /* 0x000fe80000100800 */
[----:B------:R1:W-:Y:S04]  /*e770*/  STL [R1+0xc84], R0 ;  /* 0x000c840001007387 */ /* 0x0003e80000100800 */
[----:B---3--:R-:W-:Y:S01]  /*e780*/  STL [R1+0xc98], R158 ;  /* 0x000c989e01007387 */ /* 0x008fe20000100800 */
[----:B-1----:R-:W-:-:S05]  /*e790*/  MOV R0, R157 ;  /* 0x0000009d00007202 */ /* 0x002fca0000000f00 */
[----:B------:R1:W-:Y:S02]  /*e7a0*/  STL [R1+0xc8c], R0 ;  /* 0x000c8c0001007387 */ /* 0x0003e40000100800 */
[----:B-1----:R-:W-:-:S05]  /*e7b0*/  IMAD.MOV.U32 R0, RZ, RZ, R159 ;  /* 0x000000ffff007224 */ /* 0x002fca00078e009f */
[----:B------:R1:W-:Y:S04]  /*e7c0*/  STL [R1+0xc94], R0 ;  /* 0x000c940001007387 */ /* 0x0003e80000100800 */
[----:B------:R-:W-:Y:S01]  /*e7d0*/  STL [R1+0xca0], R152 ;  /* 0x000ca09801007387 */ /* 0x000fe20000100800 */
[----:B-1----:R-:W-:-:S05]  /*e7e0*/  IMAD.MOV.U32 R0, RZ, RZ, R153 ;  /* 0x000000ffff007224 */ /* 0x002fca00078e0099 */
[----:B------:R1:W-:Y:S04]  /*e7f0*/  STL [R1+0xc9c], R0 ;  /* 0x000c9c0001007387 */ /* 0x0003e80000100800 */
[----:B----4-:R-:W-:Y:S01]  /*e800*/  STL [R1+0xca8], R134 ;  /* 0x000ca88601007387 */ /* 0x010fe20000100800 */
[----:B-1----:R-:W-:-:S05]  /*e810*/  IMAD.MOV.U32 R0, RZ, RZ, R135 ;  /* 0x000000ffff007224 */ /* 0x002fca00078e0087 */
[----:B------:R1:W-:Y:S04]  /*e820*/  STL [R1+0xca4], R0 ;  /* 0x000ca40001007387 */ /* 0x0003e80000100800 */
[----:B------:R-:W-:Y:S01]  /*e830*/  STL [R1+0xcb0], R84 ;  /* 0x000cb05401007387 */ /* 0x000fe20000100800 */
[----:B-1----:R-:W-:-:S05]  /*e840*/  IMAD.MOV.U32 R0, RZ, RZ, R85 ;  /* 0x000000ffff007224 */ /* 0x002fca00078e0055 */
[----:B------:R1:W-:Y:S01]  /*e850*/  STL [R1+0xcac], R0 ;  /* 0x000cac0001007387 */ /* 0x0003e20000100800 */
[----:B------:R-:W-:Y:S01]  /*e860*/  IMAD.MOV.U32 R134, RZ, RZ, R140 ;  /* 0x000000ffff867224 */ /* 0x000fe200078e008c */
[----:B------:R-:W-:Y:S01]  /*e870*/  MOV R140, R142 ;  /* 0x0000008e008c7202 */ /* 0x000fe20000000f00 */
[----:B------:R-:W-:Y:S01]  /*e880*/  IMAD.MOV.U32 R135, RZ, RZ, R141 ;  /* 0x000000ffff877224 */ /* 0x000fe200078e008d */
[----:B------:R3:W-:Y:S01]  /*e890*/  STL [R1+0xcb8], R146 ;  /* 0x000cb89201007387 */ /* 0x0007e20000100800 */
[----:B------:R-:W-:Y:S02]  /*e8a0*/  IMAD.MOV.U32 R141, RZ, RZ, R143 ;  /* 0x000000ffff8d7224 */ /* 0x000fe400078e008f */
[----:B-1----:R-:W-:Y:S02]  /*e8b0*/  IMAD.MOV.U32 R0, RZ, RZ, R147 ;  /* 0x000000ffff007224 */ /* 0x002fe400078e0093 */
[----:B------:R-:W-:Y:S02]  /*e8c0*/  IMAD.MOV.U32 R142, RZ, RZ, R86 ;  /* 0x000000ffff8e7224 */ /* 0x000fe400078e0056 */
[----:B------:R-:W-:Y:S01]  /*e8d0*/  IMAD.MOV.U32 R143, RZ, RZ, R87 ;  /* 0x000000ffff8f7224 */ /* 0x000fe200078e0057 */
[----:B------:R2:W-:Y:S01]  /*e8e0*/  STL [R1+0xcb4], R0 ;  /* 0x000cb40001007387 */ /* 0x0005e20000100800 */
[----:B------:R-:W-:Y:S01]  /*e8f0*/  IMAD.MOV.U32 R84, RZ, RZ, R6 ;  /* 0x000000ffff547224 */ /* 0x000fe200078e0006 */
[----:B------:R-:W-:Y:S01]  /*e900*/  MOV R87, R5 ;  /* 0x0000000500577202 */ /* 0x000fe20000000f00 */
[----:B------:R-:W-:Y:S01]  /*e910*/  IMAD.MOV.U32 R85, RZ, RZ, R7 ;  /* 0x000000ffff557224 */ /* 0x000fe200078e0007 */
[----:B------:R-:W-:Y:S01]  /*e920*/  MOV R7, R145 ;  /* 0x0000009100077202 */ /* 0x000fe20000000f00 */
[----:B------:R-:W-:-:S02]  /*e930*/  IMAD.MOV.U32 R86, RZ, RZ, R4 ;  /* 0x000000ffff567224 */ /* 0x000fc400078e0004 */
[----:B------:R-:W-:Y:S01]  /*e940*/  IMAD.MOV.U32 R6, RZ, RZ, R144 ;  /* 0x000000ffff067224 */ /* 0x000fe200078e0090 */
[----:B---3--:R-:W-:Y:S01]  /*e950*/  MOV R146, R208 ;  /* 0x000000d000927202 */ /* 0x008fe20000000f00 */
[----:B------:R-:W-:Y:S02]  /*e960*/  IMAD.MOV.U32 R4, RZ, RZ, R10 ;  /* 0x000000ffff047224 */ /* 0x000fe400078e000a */
[----:B------:R-:W-:Y:S02]  /*e970*/  IMAD.MOV.U32 R5, RZ, RZ, R11 ;  /* 0x000000ffff057224 */ /* 0x000fe400078e000b */
[----:B------:R-:W-:Y:S02]  /*e980*/  IMAD.MOV.U32 R144, RZ, RZ, R150 ;  /* 0x000000ffff907224 */ /* 0x000fe400078e0096 */
[----:B------:R-:W-:Y:S02]  /*e990*/  IMAD.MOV.U32 R145, RZ, RZ, R151 ;  /* 0x000000ffff917224 */ /* 0x000fe400078e0097 */
[----:B------:R-:W-:-:S02]  /*e9a0*/  IMAD.MOV.U32 R10, RZ, RZ, R148 ;  /* 0x000000ffff0a7224 */ /* 0x000fc400078e0094 */
[----:B------:R-:W-:Y:S02]  /*e9b0*/  IMAD.MOV.U32 R11, RZ, RZ, R149 ;  /* 0x000000ffff0b7224 */ /* 0x000fe400078e0095 */
[----:B------:R-:W-:Y:S02]  /*e9c0*/  IMAD.MOV.U32 R147, RZ, RZ, R209 ;  /* 0x000000ffff937224 */ /* 0x000fe400078e00d1 */
[----:B------:R-:W-:Y:S02]  /*e9d0*/  IMAD.MOV.U32 R148, RZ, RZ, R200 ;  /* 0x000000ffff947224 */ /* 0x000fe400078e00c8 */
[----:B------:R-:W-:Y:S02]  /*e9e0*/  IMAD.MOV.U32 R149, RZ, RZ, R201 ;  /* 0x000000ffff957224 */ /* 0x000fe400078e00c9 */
[----:B--2---:R-:W-:Y:S01]  /*e9f0*/  IMAD.MOV.U32 R0, RZ, RZ, R203 ;  /* 0x000000ffff007224 */ /* 0x004fe200078e00cb */
[----:B------:R1:W-:Y:S04]  /*ea00*/  STL [R1+0xcc0], R202 ;  /* 0x000cc0ca01007387 */ /* 0x0003e80000100800 */
[----:B------:R-:W2:Y:S04]  /*ea10*/  LDL.LU.64 R150, [R1+0xd70] ;  /* 0x000d700001967983 */ /* 0x000ea80000300a00 */
[----:B------:R-:W3:Y:S04]  /*ea20*/  LDL.LU.64 R208, [R1+0x270] ;  /* 0x0002700001d07983 */ /* 0x000ee80000300a00 */
[----:B------:R-:W4:Y:S04]  /*ea30*/  LDL.LU.64 R200, [R1+0xd68] ;  /* 0x000d680001c87983 */ /* 0x000f280000300a00 */
[----:B------:R1:W-:Y:S04]  /*ea40*/  STL [R1+0xcbc], R0 ;  /* 0x000cbc0001007387 */ /* 0x0003e80000100800 */
[----:B-1----:R-:W4:Y:S01]  /*ea50*/  LDL.LU.64 R202, [R1+0x2a0] ;  /* 0x0002a00001ca7983 */ /* 0x002f220000300a00 */
[----:B------:R-:W-:-:S03]  /*ea60*/  IMAD.MOV.U32 R0, RZ, RZ, R155 ;  /* 0x000000ffff007224 */ /* 0x000fc600078e009b */
[----:B------:R-:W-:Y:S04]  /*ea70*/  STL [R1+0xcc8], R154 ;  /* 0x000cc89a01007387 */ /* 0x000fe80000100800 */
[----:B------:R-:W-:Y:S04]  /*ea80*/  STL [R1+0xcd0], R128 ;  /* 0x000cd08001007387 */ /* 0x000fe80000100800 */
[----:B------:R1:W-:Y:S04]  /*ea90*/  STL [R1+0xcc4], R0 ;  /* 0x000cc40001007387 */ /* 0x0003e80000100800 */
[----:B------:R-:W-:Y:S01]  /*eaa0*/  STL [R1+0xcd8], R130 ;  /* 0x000cd88201007387 */ /* 0x000fe20000100800 */
[----:B-1----:R-:W-:-:S05]  /*eab0*/  MOV R0, R129 ;  /* 0x0000008100007202 */ /* 0x002fca0000000f00 */
[----:B------:R1:W-:Y:S04]  /*eac0*/  STL [R1+0xccc], R0 ;  /* 0x000ccc0001007387 */ /* 0x0003e80000100800 */
[----:B------:R-:W-:Y:S01]  /*ead0*/  STL [R1+0xce0], R132 ;  /* 0x000ce08401007387 */ /* 0x000fe20000100800 */
[----:B-1----:R-:W-:-:S05]  /*eae0*/  IMAD.MOV.U32 R0, RZ, RZ, R131 ;  /* 0x000000ffff007224 */ /* 0x002fca00078e0083 */
        /* <DEDUP_REMOVED lines=12> */
[----:B------:R1:W-:Y:S02]  /*ebb0*/  STL [R1+0xcf4], R0 ;  /* 0x000cf40001007387 */ /* 0x0003e40000100800 */
[----:B-1----:R-:W-:-:S05]  /*ebc0*/  IMAD.MOV.U32 R0, RZ, RZ, R87 ;  /* 0x000000ffff007224 */ /* 0x002fca00078e0057 */
[----:B------:R1:W-:Y:S04]  /*ebd0*/  STL [R1+0xcfc], R0 ;  /* 0x000cfc0001007387 */ /* 0x0003e80000100800 */
[----:B------:R-:W-:Y:S01]  /*ebe0*/  STL [R1+0xd08], R8 ;  /* 0x000d080801007387 */ /* 0x000fe20000100800 */
[----:B-1----:R-:W-:-:S05]  /*ebf0*/  IMAD.MOV.U32 R0, RZ, RZ, R9 ;  /* 0x000000ffff007224 */ /* 0x002fca00078e0009 */
[----:B------:R1:W-:Y:S01]  /*ec00*/  STL [R1+0xd04], R0 ;  /* 0x000d040001007387 */ /* 0x0003e20000100800 */
[----:B------:R-:W-:-:S03]  /*ec10*/  MOV R156, R84 ;  /* 0x00000054009c7202 */ /* 0x000fc60000000f00 */
[----:B------:R-:W-:Y:S01]  /*ec20*/  STL [R1+0xd10], R210 ;  /* 0x000d10d201007387 */ /* 0x000fe20000100800 */
[----:B-1----:R-:W-:Y:S02]  /*ec30*/  IMAD.MOV.U32 R0, RZ, RZ, R211 ;  /* 0x000000ffff007224 */ /* 0x002fe400078e00d3 */
[----:B------:R-:W-:-:S03]  /*ec40*/  IMAD.MOV.U32 R157, RZ, RZ, R85 ;  /* 0x000000ffff9d7224 */ /* 0x000fc600078e0055 */
[----:B------:R1:W-:Y:S01]  /*ec50*/  STL [R1+0xd0c], R0 ;  /* 0x000d0c0001007387 */ /* 0x0003e20000100800 */
[----:B------:R-:W-:Y:S01]  /*ec60*/  IMAD.MOV.U32 R158, RZ, RZ, R4 ;  /* 0x000000ffff9e7224 */ /* 0x000fe200078e0004 */
[----:B------:R-:W-:Y:S01]  /*ec70*/  MOV R153, R7 ;  /* 0x0000000700997202 */ /* 0x000fe20000000f00 */
[----:B------:R-:W-:Y:S02]  /*ec80*/  IMAD.MOV.U32 R159, RZ, RZ, R5 ;  /* 0x000000ffff9f7224 */ /* 0x000fe400078e0005 */
[----:B------:R-:W-:Y:S02]  /*ec90*/  IMAD.MOV.U32 R152, RZ, RZ, R6 ;  /* 0x000000ffff987224 */ /* 0x000fe400078e0006 */
[----:B------:R-:W-:Y:S02]  /*eca0*/  IMAD.MOV.U32 R154, RZ, RZ, R10 ;  /* 0x000000ffff9a7224 */ /* 0x000fe400078e000a */
[----:B------:R-:W-:Y:S02]  /*ecb0*/  IMAD.MOV.U32 R155, RZ, RZ, R11 ;  /* 0x000000ffff9b7224 */ /* 0x000fe400078e000b */
[----:B------:R-:W-:-:S02]  /*ecc0*/  IMAD.MOV.U32 R130, RZ, RZ, R148 ;  /* 0x000000ffff827224 */ /* 0x000fc400078e0094 */
[----:B------:R-:W-:Y:S01]  /*ecd0*/  IMAD.MOV.U32 R131, RZ, RZ, R149 ;  /* 0x000000ffff837224 */ /* 0x000fe200078e0095 */
[----:B------:R-:W-:Y:S01]  /*ece0*/  MOV R128, R146 ;  /* 0x0000009200807202 */ /* 0x000fe20000000f00 */
[----:B------:R-:W-:Y:S02]  /*ecf0*/  IMAD.MOV.U32 R134, RZ, RZ, R144 ;  /* 0x000000ffff867224 */ /* 0x000fe400078e0090 */
[----:B------:R-:W-:Y:S02]  /*ed00*/  IMAD.MOV.U32 R135, RZ, RZ, R145 ;  /* 0x000000ffff877224 */ /* 0x000fe400078e0091 */
[----:B------:R-:W-:Y:S02]  /*ed10*/  IMAD.MOV.U32 R129, RZ, RZ, R147 ;  /* 0x000000ffff817224 */ /* 0x000fe400078e0093 */
[----:B--2---:R-:W-:Y:S02]  /*ed20*/  IMAD.MOV.U32 R132, RZ, RZ, R150 ;  /* 0x000000ffff847224 */ /* 0x004fe400078e0096 */
[----:B------:R-:W-:Y:S01]  /*ed30*/  IMAD.MOV.U32 R133, RZ, RZ, R151 ;  /* 0x000000ffff857224 */ /* 0x000fe200078e0097 */
[----:B---3--:R-:W-:Y:S01]  /*ed40*/  MOV R142, R208 ;  /* 0x000000d0008e7202 */ /* 0x008fe20000000f00 */
[----:B------:R-:W-:Y:S01]  /*ed50*/  IMAD.MOV.U32 R143, RZ, RZ, R209 ;  /* 0x000000ffff8f7224 */ /* 0x000fe200078e00d1 */
[----:B----4-:R2:W-:Y:S01]  /*ed60*/  STL [R1+0xd18], R202 ;  /* 0x000d18ca01007387 */ /* 0x0105e20000100800 */
[----:B-1----:R-:W-:-:S03]  /*ed70*/  IMAD.MOV.U32 R0, RZ, RZ, R203 ;  /* 0x000000ffff007224 */ /* 0x002fc600078e00cb */
[----:B------:R-:W3:Y:S04]  /*ed80*/  LDL.LU.64 R8, [R1+0x1c8] ;  /* 0x0001c80001087983 */ /* 0x000ee80000300a00 */
[----:B------:R-:W4:Y:S04]  /*ed90*/  LDL.LU.64 R84, [R1+0x1b8] ;  /* 0x0001b80001547983 */ /* 0x000f280000300a00 */
[----:B------:R-:W3:Y:S04]  /*eda0*/  LDL.LU.64 R86, [R1+0x1b0] ;  /* 0x0001b00001567983 */ /* 0x000ee80000300a00 */
[----:B------:R-:W3:Y:S04]  /*edb0*/  LDL.LU.64 R4, [R1+0x1a8] ;  /* 0x0001a80001047983 */ /* 0x000ee80000300a00 */
[----:B------:R-:W3:Y:S04]  /*edc0*/  LDL.LU.64 R6, [R1+0x128] ;  /* 0x0001280001067983 */ /* 0x000ee80000300a00 */
[----:B------:R-:W3:Y:S04]  /*edd0*/  LDL.LU.64 R10, [R1+0x268] ;  /* 0x00026800010a7983 */ /* 0x000ee80000300a00 */
[----:B------:R-:W3:Y:S04]  /*ede0*/  LDL.LU.64 R148, [R1+0xe40] ;  /* 0x000e400001947983 */ /* 0x000ee80000300a00 */
[----:B------:R1:W-:Y:S04]  /*edf0*/  STL [R1+0xd14], R0 ;  /* 0x000d140001007387 */ /* 0x0003e80000100800 */
[----:B------:R-:W3:Y:S01]  /*ee00*/  LDL.LU.64 R144, [R1+0x120] ;  /* 0x0001200001907983 */ /* 0x000ee20000300a00 */
[----:B------:R-:W-:-:S03]  /*ee10*/  IMAD.MOV.U32 R140, RZ, RZ, R200 ;  /* 0x000000ffff8c7224 */ /* 0x000fc600078e00c8 */
[----:B------:R-:W3:Y:S01]  /*ee20*/  LDL.LU.64 R146, [R1+0x1a0] ;  /* 0x0001a00001927983 */ /* 0x000ee20000300a00 */
[----:B------:R-:W-:-:S03]  /*ee30*/  IMAD.MOV.U32 R141, RZ, RZ, R201 ;  /* 0x000000ffff8d7224 */ /* 0x000fc600078e00c9 */
[----:B------:R-:W3:Y:S04]  /*ee40*/  LDL.LU.64 R150, [R1+0xe48] ;  /* 0x000e480001967983 */ /* 0x000ee80000300a00 */
[----:B------:R-:W3:Y:S04]  /*ee50*/  LDL.LU.64 R208, [R1+0x118] ;  /* 0x0001180001d07983 */ /* 0x000ee80000300a00 */
[----:B------:R-:W3:Y:S04]  /*ee60*/  LDL.LU.64 R210, [R1+0x110] ;  /* 0x0001100001d27983 */ /* 0x000ee80000300a00 */
[----:B------:R-:W3:Y:S04]  /*ee70*/  LDL.LU.64 R200, [R1+0xe50] ;  /* 0x000e500001c87983 */ /* 0x000ee80000300a00 */
[----:B--2---:R-:W2:Y:S01]  /*ee80*/  LDL.LU.64 R202, [R1+0x260] ;  /* 0x0002600001ca7983 */ /* 0x004ea20000300a00 */
[----:B-1----:R-:W-:-:S03]  /*ee90*/  MOV R0, R157 ;  /* 0x0000009d00007202 */ /* 0x002fc60000000f00 */
[----:B------:R-:W-:Y:S04]  /*eea0*/  STL [R1+0xd20], R156 ;  /* 0x000d209c01007387 */ /* 0x000fe80000100800 */
[----:B------:R-:W-:Y:S04]  /*eeb0*/  STL [R1+0xd28], R158 ;  /* 0x000d289e01007387 */ /* 0x000fe80000100800 */
        /* <DEDUP_REMOVED lines=10> */
[----:B-1----:R-:W-:-:S03]  /*ef60*/  IMAD.MOV.U32 R0, RZ, RZ, R135 ;  /* 0x000000ffff007224 */ /* 0x002fc600078e0087 */
[----:B------:R-:W-:Y:S04]  /*ef70*/  STL [R1+0xd48], R142 ;  /* 0x000d488e01007387 */ /* 0x000fe80000100800 */
[----:B------:R1:W-:Y:S02]  /*ef80*/  STL [R1+0xd3c], R0 ;  /* 0x000d3c0001007387 */ /* 0x0003e40000100800 */
[----:B-1----:R-:W-:-:S05]  /*ef90*/  IMAD.MOV.U32 R0, RZ, RZ, R143 ;  /* 0x000000ffff007224 */ /* 0x002fca00078e008f */
[----:B------:R1:W-:Y:S01]  /*efa0*/  STL [R1+0xd44], R0 ;  /* 0x000d440001007387 */ /* 0x0003e20000100800 */
[----:B------:R-:W-:Y:S01]  /*efb0*/  IMAD.MOV.U32 R226, RZ, RZ, R128 ;  /* 0x000000ffffe27224 */ /* 0x000fe200078e0080 */
[----:B------:R-:W-:Y:S01]  /*efc0*/  MOV R128, R130 ;  /* 0x0000008200807202 */ /* 0x000fe20000000f00 */
[----:B------:R-:W-:Y:S01]  /*efd0*/  IMAD.MOV.U32 R227, RZ, RZ, R129 ;  /* 0x000000ffffe37224 */ /* 0x000fe200078e0081 */
[----:B------:R-:W-:Y:S01]  /*efe0*/  MOV R245, R141 ;  /* 0x0000008d00f57202 */ /* 0x000fe20000000f00 */
[----:B------:R-:W-:Y:S02]  /*eff0*/  IMAD.MOV.U32 R129, RZ, RZ, R131 ;  /* 0x000000ffff817224 */ /* 0x000fe400078e0083 */
[----:B------:R-:W-:Y:S02]  /*f000*/  IMAD.MOV.U32 R244, RZ, RZ, R140 ;  /* 0x000000fffff47224 */ /* 0x000fe400078e008c */
[----:B------:R-:W-:Y:S02]  /*f010*/  IMAD.MOV.U32 R246, RZ, RZ, R132 ;  /* 0x000000fffff67224 */ /* 0x000fe400078e0084 */
[----:B------:R-:W-:-:S02]  /*f020*/  IMAD.MOV.U32 R247, RZ, RZ, R133 ;  /* 0x000000fffff77224 */ /* 0x000fc400078e0085 */
[----:B----4-:R-:W-:Y:S02]  /*f030*/  IMAD.MOV.U32 R156, RZ, RZ, R84 ;  /* 0x000000ffff9c7224 */ /* 0x010fe400078e0054 */
[----:B------:R-:W-:Y:S02]  /*f040*/  IMAD.MOV.U32 R157, RZ, RZ, R85 ;  /* 0x000000ffff9d7224 */ /* 0x000fe400078e0055 */
[----:B---3--:R-:W-:Y:S02]  /*f050*/  IMAD.MOV.U32 R158, RZ, RZ, R86 ;  /* 0x000000ffff9e7224 */ /* 0x008fe400078e0056 */
[----:B------:R-:W-:Y:S02]  /*f060*/  IMAD.MOV.U32 R159, RZ, RZ, R87 ;  /* 0x000000ffff9f7224 */ /* 0x000fe400078e0057 */
[----:B-1----:R-:W-:Y:S01]  /*f070*/  IMAD.MOV.U32 R0, RZ, RZ, R11 ;  /* 0x000000ffff007224 */ /* 0x002fe200078e000b */
[----:B------:R-:W-:Y:S04]  /*f080*/  STL [R1+0xd50], R10 ;  /* 0x000d500a01007387 */ /* 0x000fe80000100800 */
[----:B------:R1:W-:Y:S01]  /*f090*/  STL [R1+0xd4c], R0 ;  /* 0x000d4c0001007387 */ /* 0x0003e20000100800 */
[----:B------:R-:W-:-:S02]  /*f0a0*/  IMAD.MOV.U32 R130, RZ, RZ, R6 ;  /* 0x000000ffff827224 */ /* 0x000fc400078e0006 */
[----:B------:R-:W-:Y:S01]  /*f0b0*/  IMAD.MOV.U32 R131, RZ, RZ, R7 ;  /* 0x000000ffff837224 */ /* 0x000fe200078e0007 */
[----:B------:R-:W-:Y:S01]  /*f0c0*/  MOV R152, R4 ;  /* 0x0000000400987202 */ /* 0x000fe20000000f00 */
[----:B------:R-:W-:Y:S02]  /*f0d0*/  IMAD.MOV.U32 R153, RZ, RZ, R5 ;  /* 0x000000ffff997224 */ /* 0x000fe400078e0005 */
[----:B------:R-:W-:Y:S01]  /*f0e0*/  IMAD.MOV.U32 R132, RZ, RZ, R144 ;  /* 0x000000ffff847224 */ /* 0x000fe200078e0090 */
[----:B------:R-:W-:Y:S01]  /*f0f0*/  MOV R133, R145 ;  /* 0x0000009100857202 */ /* 0x000fe20000000f00 */
[----:B------:R-:W-:Y:S02]  /*f100*/  IMAD.MOV.U32 R134, RZ, RZ, R208 ;  /* 0x000000ffff867224 */ /* 0x000fe400078e00d0 */
[----:B------:R-:W-:Y:S02]  /*f110*/  IMAD.MOV.U32 R135, RZ, RZ, R209 ;  /* 0x000000ffff877224 */ /* 0x000fe400078e00d1 */
[----:B------:R-:W-:-:S02]  /*f120*/  IMAD.MOV.U32 R208, RZ, RZ, R200 ;  /* 0x000000ffffd07224 */ /* 0x000fc400078e00c8 */
[----:B------:R-:W-:Y:S01]  /*f130*/  IMAD.MOV.U32 R209, RZ, RZ, R201 ;  /* 0x000000ffffd17224 */ /* 0x000fe200078e00c9 */
[----:B--2---:R2:W-:Y:S01]  /*f140*/  STL [R1+0xd58], R202 ;  /* 0x000d58ca01007387 */ /* 0x0045e20000100800 */
[----:B-1----:R-:W-:-:S03]  /*f150*/  IMAD.MOV.U32 R0, RZ, RZ, R203 ;  /* 0x000000ffff007224 */ /* 0x002fc600078e00cb */
[----:B------:R-:W3:Y:S04]  /*f160*/  LDL.LU.64 R200, [R1+0xe58] ;  /* 0x000e580001c87983 */ /* 0x000ee80000300a00 */
[----:B------:R-:W4:Y:S01]  /*f170*/  LDL.LU.64 R142, [R1+0x198] ;  /* 0x00019800018e7983 */ /* 0x000f220000300a00 */
[----:B------:R-:W-:-:S03]  /*f180*/  IMAD.MOV.U32 R140, RZ, RZ, R210 ;  /* 0x000000ffff8c7224 */ /* 0x000fc600078e00d2 */
[----:B------:R-:W3:Y:S01]  /*f190*/  LDL.LU.64 R84, [R1+0x108] ;  /* 0x0001080001547983 */ /* 0x000ee20000300a00 */
[----:B------:R-:W-:-:S03]  /*f1a0*/  MOV R141, R211 ;  /* 0x000000d3008d7202 */ /* 0x000fc60000000f00 */
[----:B------:R-:W3:Y:S04]  /*f1b0*/  LDL.LU.64 R86, [R1+0x100] ;  /* 0x0001000001567983 */ /* 0x000ee80000300a00 */
[----:B------:R1:W-:Y:S04]  /*f1c0*/  STL [R1+0xd54], R0 ;  /* 0x000d540001007387 */ /* 0x0003e80000100800 */
[----:B------:R-:W3:Y:S04]  /*f1d0*/  LDL.LU.64 R6, [R1+0x190] ;  /* 0x0001900001067983 */ /* 0x000ee80000300a00 */
[----:B------:R-:W3:Y:S01]  /*f1e0*/  LDL.64 R210, [R1+0xff0] ;  /* 0x000ff00001d27983 */ /* 0x000ee20000100a00 */
[----:B------:R-:W-:-:S03]  /*f1f0*/  IMAD.MOV.U32 R154, RZ, RZ, R146 ;  /* 0x000000ffff9a7224 */ /* 0x000fc600078e0092 */
[----:B------:R-:W3:Y:S01]  /*f200*/  LDL.LU.64 R4, [R1+0xf8] ;  /* 0x0000f80001047983 */ /* 0x000ee20000300a00 */
[----:B------:R-:W-:-:S03]  /*f210*/  IMAD.MOV.U32 R155, RZ, RZ, R147 ;  /* 0x000000ffff9b7224 */ /* 0x000fc600078e0093 */
[----:B------:R-:W-:Y:S04]  /*f220*/  STL [R1+0xd60], R226 ;  /* 0x000d60e201007387 */ /* 0x000fe80000100800 */
[----:B------:R-:W3:Y:S04]  /*f230*/  LDL.LU.64 R10, [R1+0xf0] ;  /* 0x0000f000010a7983 */ /* 0x000ee80000300a00 */
[----:B------:R-:W3:Y:S04]  /*f240*/  LDL.LU.64 R144, [R1+0x188] ;  /* 0x0001880001907983 */ /* 0x000ee80000300a00 */
[----:B------:R-:W3:Y:S04]  /*f250*/  LDL.LU.64 R146, [R1+0xe8] ;  /* 0x0000e80001927983 */ /* 0x000ee80000300a00 */
[----:B--2---:R-:W2:Y:S01]  /*f260*/  LDL.LU.64 R202, [R1+0x1c0] ;  /* 0x0001c00001ca7983 */ /* 0x004ea20000300a00 */
[----:B-1----:R-:W-:-:S03]  /*f270*/  IMAD.MOV.U32 R0, RZ, RZ, R227 ;  /* 0x000000ffff007224 */ /* 0x002fc600078e00e3 */
[----:B------:R-:W-:Y:S04]  /*f280*/  STL [R1+0xd68], R244 ;  /* 0x000d68f401007387 */ /* 0x000fe80000100800 */
[----:B------:R1:W-:Y:S04]  /*f290*/  STL [R1+0xd5c], R0 ;  /* 0x000d5c0001007387 */ /* 0x0003e80000100800 */
[----:B------:R-:W-:Y:S01]  /*f2a0*/  STL [R1+0xd70], R246 ;  /* 0x000d70f601007387 */ /* 0x000fe20000100800 */
[----:B-1----:R-:W-:-:S05]  /*f2b0*/  IMAD.MOV.U32 R0, RZ, RZ, R245 ;  /* 0x000000ffff007224 */ /* 0x002fca00078e00f5 */
[----:B------:R1:W-:Y:S04]  /*f2c0*/  STL [R1+0xd64], R0 ;  /* 0x000d640001007387 */ /* 0x0003e80000100800 */
[----:B------:R-:W-:Y:S01]  /*f2d0*/  STL [R1+0xd78], R128 ;  /* 0x000d788001007387 */ /* 0x000fe20000100800 */
[----:B-1----:R-:W-:-:S05]  /*f2e0*/  MOV R0, R247 ;  /* 0x000000f700007202 */ /* 0x002fca0000000f00 */
[----:B------:R1:W-:Y:S02]  /*f2f0*/  STL [R1+0xd6c], R0 ;  /* 0x000d6c0001007387 */ /* 0x0003e40000100800 */
[----:B-1----:R-:W-:-:S05]  /*f300*/  IMAD.MOV.U32 R0, RZ, RZ, R129 ;  /* 0x000000ffff007224 */ /* 0x002fca00078e0081 */
[----:B------:R1:W-:Y:S04]  /*f310*/  STL [R1+0xd74], R0 ;  /* 0x000d740001007387 */ /* 0x0003e80000100800 */
[----:B------:R3:W-:Y:S01]  /*f320*/  STL [R1+0xd80], R8 ;  /* 0x000d800801007387 */ /* 0x0007e20000100800 */
[----:B-1----:R-:W-:-:S05]  /*f330*/  IMAD.MOV.U32 R0, RZ, RZ, R9 ;  /* 0x000000ffff007224 */ /* 0x002fca00078e0009 */
[----:B------:R2:W-:Y:S01]  /*f340*/  STL [R1+0xd7c], R0 ;  /* 0x000d7c0001007387 */ /* 0x0005e20000100800 */
[----:B----4-:R-:W-:Y:S02]  /*f350*/  IMAD.MOV.U32 R128, RZ, RZ, R142 ;  /* 0x000000ffff807224 */ /* 0x010fe400078e008e */
[----:B------:R-:W-:Y:S02]  /*f360*/  IMAD.MOV.U32 R129, RZ, RZ, R143 ;  /* 0x000000ffff817224 */ /* 0x000fe400078e008f */
[----:B---3--:R-:W-:Y:S02]  /*f370*/  IMAD.MOV.U32 R142, RZ, RZ, R84 ;  /* 0x000000ffff8e7224 */ /* 0x008fe400078e0054 */
[----:B------:R-:W-:Y:S01]  /*f380*/  IMAD.MOV.U32 R143, RZ, RZ, R85 ;  /* 0x000000ffff8f7224 */ /* 0x000fe200078e0055 */
[----:B------:R-:W-:Y:S01]  /*f390*/  MOV R84, R86 ;  /* 0x0000005600547202 */ /* 0x000fe20000000f00 */
[----:B------:R-:W-:Y:S02]  /*f3a0*/  IMAD.MOV.U32 R85, RZ, RZ, R87 ;  /* 0x000000ffff557224 */ /* 0x000fe400078e0057 */
[----:B------:R-:W-:-:S02]  /*f3b0*/  IMAD.MOV.U32 R86, RZ, RZ, R4 ;  /* 0x000000ffff567224 */ /* 0x000fc400078e0004 */
[----:B------:R-:W-:Y:S02]  /*f3c0*/  IMAD.MOV.U32 R87, RZ, RZ, R5 ;  /* 0x000000ffff577224 */ /* 0x000fe400078e0005 */
[----:B------:R-:W-:Y:S01]  /*f3d0*/  IMAD.MOV.U32 R4, RZ, RZ, R10 ;  /* 0x000000ffff047224 */ /* 0x000fe200078e000a */
[----:B------:R-:W-:Y:S01]  /*f3e0*/  MOV R5, R11 ;  /* 0x0000000b00057202 */ /* 0x000fe20000000f00 */
[----:B------:R-:W-:Y:S02]  /*f3f0*/  IMAD.MOV.U32 R8, RZ, RZ, R146 ;  /* 0x000000ffff087224 */ /* 0x000fe400078e0092 */
[----:B--2---:R-:W-:Y:S01]  /*f400*/  IMAD.MOV.U32 R0, RZ, RZ, R203 ;  /* 0x000000ffff007224 */ /* 0x004fe200078e00cb */
[----:B------:R1:W-:Y:S01]  /*f410*/  STL [R1+0xd88], R202 ;  /* 0x000d88ca01007387 */ /* 0x0003e20000100800 */
[----:B------:R-:W-:-:S03]  /*f420*/  IMAD.MOV.U32 R9, RZ, RZ, R147 ;  /* 0x000000ffff097224 */ /* 0x000fc600078e0093 */
[----:B------:R-:W2:Y:S04]  /*f430*/  LDL.LU.64 R10, [R1+0xe18] ;  /* 0x000e1800010a7983 */ /* 0x000ea80000300a00 */
[----:B------:R-:W3:Y:S04]  /*f440*/  LDL.LU.64 R146, [R1+0xe20] ;  /* 0x000e200001927983 */ /* 0x000ee80000300a00 */
[----:B------:R4:W-:Y:S04]  /*f450*/  STL [R1+0xd84], R0 ;  /* 0x000d840001007387 */ /* 0x0009e80000100800 */
[----:B-1----:R-:W3:Y:S01]  /*f460*/  LDL.LU.64 R202, [R1+0x180] ;  /* 0x0001800001ca7983 */ /* 0x002ee20000300a00 */
[----:B----4-:R-:W-:-:S03]  /*f470*/  IMAD.MOV.U32 R0, RZ, RZ, R157 ;  /* 0x000000ffff007224 */ /* 0x010fc600078e009d */
[----:B------:R-:W-:Y:S04]  /*f480*/  STL [R1+0xd90], R156 ;  /* 0x000d909c01007387 */ /* 0x000fe80000100800 */
[----:B------:R-:W-:Y:S04]  /*f490*/  STL [R1+0xd98], R158 ;  /* 0x000d989e01007387 */ /* 0x000fe80000100800 */
[----:B------:R1:W-:Y:S04]  /*f4a0*/  STL [R1+0xd8c], R0 ;  /* 0x000d8c0001007387 */ /* 0x0003e80000100800 */
[----:B------:R-:W-:Y:S01]  /*f4b0*/  STL [R1+0xda0], R152 ;  /* 0x000da09801007387 */ /* 0x000fe20000100800 */
[----:B-1----:R-:W-:-:S05]  /*f4c0*/  IMAD.MOV.U32 R0, RZ, RZ, R159 ;  /* 0x000000ffff007224 */ /* 0x002fca00078e009f */
[----:B------:R1:W-:Y:S02]  /*f4d0*/  STL [R1+0xd94], R0 ;  /* 0x000d940001007387 */ /* 0x0003e40000100800 */
        /* <DEDUP_REMOVED lines=11> */
[----:B------:R4:W-:Y:S01]  /*f590*/  STL [R1+0xdc0], R144 ;  /* 0x000dc09001007387 */ /* 0x0009e20000100800 */
[----:B-1----:R-:W-:-:S05]  /*f5a0*/  IMAD.MOV.U32 R0, RZ, RZ, R145 ;  /* 0x000000ffff007224 */ /* 0x002fca00078e0091 */
[----:B------:R1:W-:Y:S01]  /*f5b0*/  STL [R1+0xdbc], R0 ;  /* 0x000dbc0001007387 */ /* 0x0003e20000100800 */
[----:B------:R-:W-:Y:S02]  /*f5c0*/  IMAD.MOV.U32 R6, RZ, RZ, R8 ;  /* 0x000000ffff067224 */ /* 0x000fe400078e0008 */
[----:B------:R-:W-:Y:S01]  /*f5d0*/  IMAD.MOV.U32 R7, RZ, RZ, R9 ;  /* 0x000000ffff077224 */ /* 0x000fe200078e0009 */
[----:B--2---:R-:W-:Y:S01]  /*f5e0*/  MOV R8, R10 ;  /* 0x0000000a00087202 */ /* 0x004fe20000000f00 */
[----:B------:R-:W-:Y:S02]  /*f5f0*/  IMAD.MOV.U32 R9, RZ, RZ, R11 ;  /* 0x000000ffff097224 */ /* 0x000fe400078e000b */
[----:B---3--:R-:W-:Y:S02]  /*f600*/  IMAD.MOV.U32 R10, RZ, RZ, R146 ;  /* 0x000000ffff0a7224 */ /* 0x008fe400078e0092 */
[----:B------:R-:W-:Y:S01]  /*f610*/  IMAD.MOV.U32 R11, RZ, RZ, R147 ;  /* 0x000000ffff0b7224 */ /* 0x000fe200078e0093 */
[----:B------:R2:W-:Y:S04]  /*f620*/  STL [R1+0xdc8], R202 ;  /* 0x000dc8ca01007387 */ /* 0x0005e80000100800 */
[----:B----4-:R-:W3:Y:S01]  /*f630*/  LDL.LU.64 R144, [R1+0xe28] ;  /* 0x000e280001907983 */ /* 0x010ee20000300a00 */
[----:B-1----:R-:W-:-:S03]  /*f640*/  IMAD.MOV.U32 R0, RZ, RZ, R203 ;  /* 0x000000ffff007224 */ /* 0x002fc600078e00cb */
[----:B------:R-:W4:Y:S04]  /*f650*/  LDL.LU.64 R146, [R1+0xe30] ;  /* 0x000e300001927983 */ /* 0x000f280000300a00 */
[----:B------:R1:W-:Y:S04]  /*f660*/  STL [R1+0xdc4], R0 ;  /* 0x000dc40001007387 */ /* 0x0003e80000100800 */
[----:B------:R-:W-:Y:S04]  /*f670*/  STL [R1+0xdd0], R130 ;  /* 0x000dd08201007387 */ /* 0x000fe80000100800 */
[----:B--2---:R-:W2:Y:S01]  /*f680*/  LDL.LU.64 R202, [R1+0xe38] ;  /* 0x000e380001ca7983 */ /* 0x004ea20000300a00 */
        /* <DEDUP_REMOVED lines=9> */
[----:B-1----:R-:W-:-:S03]  /*f720*/  IMAD.MOV.U32 R0, RZ, RZ, R141 ;  /* 0x000000ffff007224 */ /* 0x002fc600078e008d */
[----:B------:R-:W-:Y:S04]  /*f730*/  STL [R1+0xdf0], R142 ;  /* 0x000df08e01007387 */ /* 0x000fe80000100800 */
[----:B------:R1:W-:Y:S04]  /*f740*/  STL [R1+0xde4], R0 ;  /* 0x000de40001007387 */ /* 0x0003e80000100800 */
[----:B------:R-:W-:Y:S01]  /*f750*/  STL [R1+0xdf8], R84 ;  /* 0x000df85401007387 */ /* 0x000fe20000100800 */
[----:B-1----:R-:W-:-:S05]  /*f760*/  IMAD.MOV.U32 R0, RZ, RZ, R143 ;  /* 0x000000ffff007224 */ /* 0x002fca00078e008f */
[----:B------:R1:W-:Y:S02]  /*f770*/  STL [R1+0xdec], R0 ;  /* 0x000dec0001007387 */ /* 0x0003e40000100800 */
[----:B-1----:R-:W-:-:S05]  /*f780*/  IMAD.MOV.U32 R0, RZ, RZ, R85 ;  /* 0x000000ffff007224 */ /* 0x002fca00078e0055 */
[----:B------:R1:W-:Y:S04]  /*f790*/  STL [R1+0xdf4], R0 ;  /* 0x000df40001007387 */ /* 0x0003e80000100800 */
[----:B------:R-:W-:Y:S01]  /*f7a0*/  STL [R1+0xe00], R86 ;  /* 0x000e005601007387 */ /* 0x000fe20000100800 */
[----:B-1----:R-:W-:-:S03]  /*f7b0*/  MOV R0, R87 ;  /* 0x0000005700007202 */ /* 0x002fc60000000f00 */
[----:B------:R-:W-:Y:S04]  /*f7c0*/  STL [R1+0xe08], R4 ;  /* 0x000e080401007387 */ /* 0x000fe80000100800 */
        /* <DEDUP_REMOVED lines=10> */
[----:B-1----:R-:W-:Y:S02]  /*f870*/  IMAD.MOV.U32 R0, RZ, RZ, R11 ;  /* 0x000000ffff007224 */ /* 0x002fe400078e000b */
[----:B------:R-:W-:Y:S02]  /*f880*/  IMAD.MOV.U32 R2, RZ, RZ, R151 ;  /* 0x000000ffff027224 */ /* 0x000fe400078e0097 */
[----:B------:R-:W-:Y:S01]  /*f890*/  IMAD.MOV.U32 R4, RZ, RZ, R211 ;  /* 0x000000ffff047224 */ /* 0x000fe200078e00d3 */
[----:B---3--:R-:W-:Y:S04]  /*f8a0*/  STL [R1+0xe28], R144 ;  /* 0x000e289001007387 */ /* 0x008fe80000100800 */
[----:B------:R1:W-:Y:S04]  /*f8b0*/  STL [R1+0xe1c], R0 ;  /* 0x000e1c0001007387 */ /* 0x0003e80000100800 */
[----:B----4-:R-:W-:Y:S01]  /*f8c0*/  STL [R1+0xe30], R146 ;  /* 0x000e309201007387 */ /* 0x010fe20000100800 */
[----:B-1----:R-:W-:-:S05]  /*f8d0*/  IMAD.MOV.U32 R0, RZ, RZ, R145 ;  /* 0x000000ffff007224 */ /* 0x002fca00078e0091 */
[----:B------:R1:W-:Y:S04]  /*f8e0*/  STL [R1+0xe24], R0 ;  /* 0x000e240001007387 */ /* 0x0003e80000100800 */
[----:B--2---:R-:W-:Y:S01]  /*f8f0*/  STL [R1+0xe38], R202 ;  /* 0x000e38ca01007387 */ /* 0x004fe20000100800 */
[----:B-1----:R-:W-:-:S05]  /*f900*/  MOV R0, R147 ;  /* 0x0000009300007202 */ /* 0x002fca0000000f00 */
[----:B------:R1:W-:Y:S02]  /*f910*/  STL [R1+0xe2c], R0 ;  /* 0x000e2c0001007387 */ /* 0x0003e40000100800 */
[----:B-1----:R-:W-:Y:S02]  /*f920*/  IMAD.MOV.U32 R0, RZ, RZ, R203 ;  /* 0x000000ffff007224 */ /* 0x002fe400078e00cb */
[----:B------:R-:W1:Y:S04]  /*f930*/  S2R R203, SR_TID.X ;  /* 0x0000000000cb7919 */ /* 0x000e680000002100 */
[----:B------:R-:W-:Y:S04]  /*f940*/  STL [R1+0xe40], R148 ;  /* 0x000e409401007387 */ /* 0x000fe80000100800 */
[----:B------:R2:W-:Y:S04]  /*f950*/  STL [R1+0xe34], R0 ;  /* 0x000e340001007387 */ /* 0x0005e80000100800 */
[----:B------:R-:W-:Y:S01]  /*f960*/  STL [R1+0xe48], R150 ;  /* 0x000e489601007387 */ /* 0x000fe20000100800 */
[----:B--2---:R-:W-:-:S05]  /*f970*/  IMAD.MOV.U32 R0, RZ, RZ, R149 ;  /* 0x000000ffff007224 */ /* 0x004fca00078e0095 */
[----:B------:R1:W-:Y:S04]  /*f980*/  STL [R1+0xe3c], R0 ;  /* 0x000e3c0001007387 */ /* 0x0003e80000100800 */
[----:B------:R2:W-:Y:S01]  /*f990*/  STL [R1+0xe44], R2 ;  /* 0x000e440201007387 */ /* 0x0005e20000100800 */
[----:B------:R-:W-:-:S03]  /*f9a0*/  IMAD.MOV.U32 R202, RZ, RZ, c[0x0][0x18c] ;  /* 0x00006300ffca7624 */ /* 0x000fc600078e00ff */
[----:B------:R-:W-:Y:S01]  /*f9b0*/  STL [R1+0xe50], R208 ;  /* 0x000e50d001007387 */ /* 0x000fe20000100800 */
[C---:B-1----:R-:W-:Y:S01]  /*f9c0*/  LOP3.LUT R0, R203.reuse, 0x7, RZ, 0xc0, !PT ;  /* 0x00000007cb007812 */ /* 0x042fe200078ec0ff */
[----:B--2---:R-:W-:Y:S02]  /*f9d0*/  IMAD.MOV.U32 R2, RZ, RZ, R209 ;  /* 0x000000ffff027224 */ /* 0x004fe400078e00d1 */
[----:B------:R-:W-:Y:S02]  /*f9e0*/  STL [R1+0xe58], R200 ;  /* 0x000e58c801007387 */ /* 0x000fe40000100800 */
[----:B------:R-:W-:Y:S02]  /*f9f0*/  IMAD R0, R0, 0x110, RZ ;  /* 0x0000011000007824 */ /* 0x000fe400078e02ff */
[----:B------:R-:W-:Y:S01]  /*fa00*/  IMAD.SHL.U32 R3, R203, 0x2, RZ ;  /* 0x00000002cb037824 */ /* 0x000fe200078e00ff */
[----:B------:R1:W-:Y:S01]  /*fa10*/  STL [R1+0xe4c], R2 ;  /* 0x000e4c0201007387 */ /* 0x0003e20000100800 */
[----:B------:R-:W-:-:S02]  /*fa20*/  IMAD.SHL.U32 R202, R202, 0x40, RZ ;  /* 0x00000040caca7824 */ /* 0x000fc400078e00ff */
[----:B------:R-:W-:Y:S01]  /*fa30*/  IMAD.SHL.U32 R5, R203, 0x40, RZ ;  /* 0x00000040cb057824 */ /* 0x000fe200078e00ff */
[----:B------:R-:W-:Y:S01]  /*fa40*/  LOP3.LUT R0, R0, 0x30, R3, 0x78, !PT ;  /* 0x0000003000007812 */ /* 0x000fe200078e7803 */
[----:B-1----:R-:W-:Y:S01]  /*fa50*/  IMAD.MOV.U32 R2, RZ, RZ, R201 ;  /* 0x000000ffff027224 */ /* 0x002fe200078e00c9 */
[----:B------:R-:W-:-:S04]  /*fa60*/  SHF.R.S32.HI R3, RZ, 0x1f, R252 ;  /* 0x0000001fff037819 */ /* 0x000fc800000114fc */
[----:B------:R-:W-:Y:S01]  /*fa70*/  STL [R1+0xe54], R2 ;  /* 0x000e540201007387 */ /* 0x000fe20000100800 */
[----:B------:R-:W-:-:S03]  /*fa80*/  LOP3.LUT R13, R0, 0x800, R5, 0xf8, !PT ;  /* 0x00000800000d7812 */ /* 0x000fc600078ef805 */
[----:B------:R-:W-:Y:S04]  /*fa90*/  STL [R1+0xe60], R210 ;  /* 0x000e60d201007387 */ /* 0x000fe80000100800 */
[----:B------:R1:W-:Y:S01]  /*faa0*/  STL [R1+0xe5c], R4 ;  /* 0x000e5c0401007387 */ /* 0x0003e20000100800 */
[----:B------:R-:W-:Y:S02]  /*fab0*/  SHF.L.U64.HI R0, R252, 0x2, R3 ;  /* 0x00000002fc007819 */ /* 0x000fe40000010203 */
[----:B------:R-:W-:Y:S01]  /*fac0*/  MOV R5, 0x1 ;  /* 0x0000000100057802 */ /* 0x000fe20000000f00 */
[----:B------:R-:W-:Y:S01]  /*fad0*/  STL [R1+0xfec], R13 ;  /* 0x000fec0d01007387 */ /* 0x000fe20000100800 */
[----:B-1----:R-:W-:-:S03]  /*fae0*/  SHF.R.S32.HI R4, RZ, 0x1f, R202 ;  /* 0x0000001fff047819 */ /* 0x002fc600000114ca */
[----:B------:R-:W-:Y:S01]  /*faf0*/  STL [R1+0x9d4], RZ ;  /* 0x0009d4ff01007387 */ /* 0x000fe20000100800 */
[----:B------:R-:W-:Y:S01]  /*fb00*/  SHF.L.U64.HI R3, R202, 0x2, R4 ;  /* 0x00000002ca037819 */ /* 0x000fe20000010204 */
[----:B------:R-:W-:Y:S02]  /*fb10*/  IMAD.MOV.U32 R4, RZ, RZ, -0x1 ;  /* 0xffffffffff047424 */ /* 0x000fe400078e00ff */
[----:B------:R-:W-:Y:S04]  /*fb20*/  STL [R1+0x9c4], R5 ;  /* 0x0009c40501007387 */ /* 0x000fe80000100800 */
[----:B------:R-:W-:Y:S04]  /*fb30*/  STL [R1+0x80], RZ ;  /* 0x000080ff01007387 */ /* 0x000fe80000100800 */
[----:B------:R1:W-:Y:S04]  /*fb40*/  STL [R1+0x9b8], R4 ;  /* 0x0009b80401007387 */ /* 0x0003e80000100800 */
        /* <DEDUP_REMOVED lines=63> */
[----:B------:R2:W-:Y:S04]  /*ff40*/  STL [R1], RZ ;  /* 0x000000ff01007387 */ /* 0x0005e80000100800 */
        /* <DEDUP_REMOVED lines=249> */
[----:B------:R2:W-:Y:S01]  /*10ee0*/  STL [R1+0x338], RZ ;  /* 0x000338ff01007387 */ /* 0x0005e20000100800 */
[----:B------:R-:W-:-:S03]  /*10ef0*/  MOV R201, 0x3f ;  /* 0x0000003f00c97802 */ /* 0x000fc60000000f00 */
[----:B------:R2:W-:Y:S04]  /*10f00*/  STL [R1+0x33c], RZ ;  /* 0x00033cff01007387 */ /* 0x0005e80000100800 */
[----:B------:R2:W-:Y:S04]  /*10f10*/  STL [R1+0x320], RZ ;  /* 0x000320ff01007387 */ /* 0x0005e80000100800 */
[----:B------:R2:W-:Y:S04]  /*10f20*/  STL [R1+0x324], RZ ;  /* 0x000324ff01007387 */ /* 0x0005e80000100800 */
[----:B------:R2:W-:Y:S01]  /*10f30*/  STL [R1+0x328], RZ ;  /* 0x000328ff01007387 */ /* 0x0005e20000100800 */
[----:B------:R-:W-:-:S03]  /*10f40*/  IADD3 R201, R201, c[0x0][0x180], RZ ;  /* 0x00006000c9c97a10 */ /* 0x000fc60007ffe0ff */
[----:B------:R2:W-:Y:S04]  /*10f50*/  STL [R1+0x32c], RZ ;  /* 0x00032cff01007387 */ /* 0x0005e80000100800 */
[----:B------:R2:W-:Y:S04]  /*10f60*/  STL [R1+0x310], RZ ;  /* 0x000310ff01007387 */ /* 0x0005e80000100800 */
[----:B------:R2:W-:Y:S04]  /*10f70*/  STL [R1+0x314], RZ ;  /* 0x000314ff01007387 */ /* 0x0005e80000100800 */
[----:B------:R2:W-:Y:S01]  /*10f80*/  STL [R1+0x318], RZ ;  /* 0x000318ff01007387 */ /* 0x0005e20000100800 */
[----:B------:R-:W-:-:S03]  /*10f90*/  SHF.R.S32.HI R2, RZ, 0x1f, R201 ;  /* 0x0000001fff027819 */ /* 0x000fc600000114c9 */
[----:B------:R2:W-:Y:S04]  /*10fa0*/  STL [R1+0x31c], RZ ;  /* 0x00031cff01007387 */ /* 0x0005e80000100800 */
[----:B------:R2:W-:Y:S04]  /*10fb0*/  STL [R1+0x300], RZ ;  /* 0x000300ff01007387 */ /* 0x0005e80000100800 */
[----:B------:R2:W-:Y:S04]  /*10fc0*/  STL [R1+0x304], RZ ;  /* 0x000304ff01007387 */ /* 0x0005e80000100800 */
[----:B------:R2:W-:Y:S01]  /*10fd0*/  STL [R1+0x308], RZ ;  /* 0x000308ff01007387 */ /* 0x0005e20000100800 */
[----:B------:R-:W-:-:S03]  /*10fe0*/  LEA.HI R2, R2, R201, RZ, 0x6 ;  /* 0x000000c902027211 */ /* 0x000fc600078f30ff */
        /* <DEDUP_REMOVED lines=9> */
[----:B------:R-:W-:-:S03]  /*11080*/  IADD3 R15, R2, -0x2, RZ ;  /* 0xfffffffe020f7810 */ /* 0x000fc60007ffe0ff */
[----:B------:R2:W-:Y:S01]  /*11090*/  STL [R1+0x2dc], RZ ;  /* 0x0002dcff01007387 */ /* 0x0005e20000100800 */
[----:B------:R-:W-:-:S03]  /*110a0*/  LOP3.LUT R2, R13, 0x40, RZ, 0x3c, !PT ;  /* 0x000000400d027812 */ /* 0x000fc600078e3cff */
        /* <DEDUP_REMOVED lines=8> */
[----:B------:R2:W-:Y:S01]  /*11130*/  STL [R1+0xff8], R2 ;  /* 0x000ff80201007387 */ /* 0x0005e20000100800 */
[----:B------:R-:W-:-:S05]  /*11140*/  LOP3.LUT R12, R203, 0x3, RZ, 0xc0, !PT ;  /* 0x00000003cb0c7812 */ /* 0x000fca00078ec0ff */
[----:B------:R-:W-:Y:S01]  /*11150*/  IMAD R12, R12, 0x820, RZ ;  /* 0x000008200c0c7824 */ /* 0x000fe200078e02ff */
[----:B------:R-:W-:-:S04]  /*11160*/  CS2R R104, SRZ ;  /* 0x0000000000687805 */ /* 0x000fc8000001ff00 */
[----:B------:R-:W-:Y:S01]  /*11170*/  LOP3.LUT R14, R12, 0xdc, R203, 0x78, !PT ;  /* 0x000000dc0c0e7812 */ /* 0x000fe200078e78cb */
        /* <DEDUP_REMOVED lines=71> */
[----:B-1----:R-:W-:Y:S01]  /*115f0*/  CS2R R4, SRZ ;  /* 0x0000000000047805 */ /* 0x002fe2000001ff00 */
        /* <DEDUP_REMOVED lines=11> */
[----:B--2---:R-:W-:-:S02]  /*116b0*/  LOP3.LUT R12, R14, 0x20, RZ, 0x3c, !PT ;  /* 0x000000200e0c7812 */ /* 0x004fc400078e3cff */
.L_x_1:
[----:B------:R-:W2:Y:S01]  /*116c0*/  LDL.LU R2, [R1+0x9b8] ;  /* 0x0009b80001027983 */ /* 0x000ea20000300800 */
[----:B------:R-:W-:-:S04]  /*116d0*/  DEPBAR.LE SB0, 0x2 ;  /* 0x000080800000791a */ /* 0x000fc80000000000 */
[----:B---3--:R-:W3:Y:S04]  /*116e0*/  LDL R12, [R1+0xfec] ;  /* 0x000fec00010c7983 */ /* 0x008ee80000100800 */
[----:B------:R-:W-:Y:S04]  /*116f0*/  STL [R1+0x1038], R0 ;  /* 0x0010380001007387 */ /* 0x000fe80000100800 */
[----:B------:R1:W-:Y:S04]  /*11700*/  STL [R1+0x1004], R3 ;  /* 0x0010040301007387 */ /* 0x0003e80000100800 */
[----:B------:R-:W4:Y:S02]  /*11710*/  S2R R15, SR_TID.X ;  /* 0x00000000000f7919 */ /* 0x000f240000002100 */
[----:B----4-:R-:W-:-:S02]  /*11720*/  LOP3.LUT R13, R15, 0x3, RZ, 0xc0, !PT ;  /* 0x000000030f0d7812 */ /* 0x010fc400078ec0ff */
[----:B------:R-:W-:-:S03]  /*11730*/  LOP3.LUT R14, R15, 0x3, RZ, 0xc0, !PT ;  /* 0x000000030f0e7812 */ /* 0x000fc600078ec0ff */
[----:B------:R-:W-:Y:S02]  /*11740*/  IMAD R13, R13, 0x820, RZ ;  /* 0x000008200d0d7824 */ /* 0x000fe400078e02ff */
[----:B------:R-:W-:-:S03]  /*11750*/  IMAD R14, R14, 0x820, RZ ;  /* 0x000008200e0e7824 */ /* 0x000fc600078e02ff */
[--C-:B------:R-:W-:Y:S02]  /*11760*/  LOP3.LUT R13, R13, 0xdc, R15.reuse, 0x78, !PT ;  /* 0x000000dc0d0d7812 */ /* 0x100fe400078e780f */
[----:B------:R-:W-:Y:S02]  /*11770*/  LOP3.LUT R14, R14, 0xdc, R15, 0x78, !PT ;  /* 0x000000dc0e0e7812 */ /* 0x000fe400078e780f */
[----:B------:R-:W-:Y:S01]  /*11780*/  LOP3.LUT R13, R13, 0x20, RZ, 0x3c, !PT ;  /* 0x000000200d0d7812 */ /* 0x000fe200078e3cff */
[----:B------:R-:W-:Y:S01]  /*11790*/  BAR.SYNC.DEFER_BLOCKING 0x0 ;  /* 0x0000000000007b1d */ /* 0x000fe20000010000 */
[----:B--2---:R-:W-:-:S04]  /*117a0*/  IADD3 R2, R2, 0x1, RZ ;  /* 0x0000000102027810 */ /* 0x004fc80007ffe0ff */
[----:B------:R-:W-:-:S04]  /*117b0*/  ISETP.GT.AND P0, PT, R2, 0x1, PT ;  /* 0x000000010200780c */ /* 0x000fc80003f04270 */
[----:B-1----:R-:W-:-:S05]  /*117c0*/  SEL R3, R2, RZ, !P0 ;  /* 0x000000ff02037207 */ /* 0x002fca0004000000 */
[----:B------:R-:W-:Y:S01]  /*117d0*/  STL [R1+0x9b8], R3 ;  /* 0x0009b80301007387 */ /* 0x000fe20000100800 */
[C---:B------:R-:W-:Y:S02]  /*117e0*/  IMAD R2, R3.reuse, 0x20000, R13 ;  /* 0x0002000003027824 */ /* 0x040fe400078e020d */
[C---:B---3--:R-:W-:Y:S01]  /*117f0*/  IMAD R0, R3.reuse, 0x10000, R12 ;  /* 0x0001000003007824 */ /* 0x048fe200078e020c */
[----:B------:R-:W2:Y:S01]  /*11800*/  LDL.LU.64 R28, [R1+0x80] ;  /* 0x00008000011c7983 */ /* 0x000ea20000300a00 */
[----:B------:R-:W-:-:S03]  /*11810*/  IMAD R252, R3, 0x20000, R14 ;  /* 0x0002000003fc7824 */ /* 0x000fc600078e020e */
[----:B------:R-:W2:Y:S04]  /*11820*/  LDL.LU.64 R30, [R1+0x88] ;  /* 0x00008800011e7983 */ /* 0x000ea80000300a00 */
[----:B------:R-:W3:Y:S04]  /*11830*/  LDL.LU.64 R16, [R1] ;  /* 0x0000000001107983 */ /* 0x000ee80000300a00 */
[----:B------:R-:W3:Y:S04]  /*11840*/  LDL.LU.64 R18, [R1+0x8] ;  /* 0x0000080001127983 */ /* 0x000ee80000300a00 */
[----:B------:R-:W4:Y:S04]  /*11850*/  LDL.LU.64 R12, [R1+0x70] ;  /* 0x00007000010c7983 */ /* 0x000f280000300a00 */
[----:B------:R-:W4:Y:S04]  /*11860*/  LDL.LU.64 R14, [R1+0x78] ;  /* 0x00007800010e7983 */ /* 0x000f280000300a00 */
[----:B------:R-:W-:Y:S04]  /*11870*/  LDS R96, [R252] ;  /* 0x00000000fc607984 */ /* 0x000fe80000000800 */
[----:B------:R-:W-:Y:S04]  /*11880*/  LDS R98, [R252+0x2000] ;  /* 0x00200000fc627984 */ /* 0x000fe80000000800 */
[----:B------:R-:W-:Y:S04]  /*11890*/  LDS R97, [R2] ;  /* 0x0000000002617984 */ /* 0x000fe80000000800 */
[----:B------:R-:W-:Y:S04]  /*118a0*/  LDS R99, [R2+0x2000] ;  /* 0x0020000002637984 */ /* 0x000fe80000000800 */
[----:B------:R-:W1:Y:S04]  /*118b0*/  LDSM.16.M88.4 R24, [R0+0x40000] ;  /* 0x040000000018783b */ /* 0x000e680000000200 */
[----:B------:R-:W-:Y:S04]  /*118c0*/  LDS R136, [R252+0x100] ;  /* 0x00010000fc887984 */ /* 0x000fe80000000800 */
[----:B------:R-:W-:Y:S04]  /*118d0*/  LDS R138, [R252+0x2100] ;  /* 0x00210000fc8a7984 */ /* 0x000fe80000000800 */
[----:B------:R-:W-:Y:S04]  /*118e0*/  LDS R137, [R2+0x100] ;  /* 0x0001000002897984 */ /* 0x000fe80000000800 */
[----:B------:R-:W-:Y:S04]  /*118f0*/  LDS R139, [R2+0x2100] ;  /* 0x00210000028b7984 */ /* 0x000fe80000000800 */
[----:B------:R-:W-:Y:S04]  /*11900*/  LDSM.16.M88.4 R20, [R0+0x41000] ;  /* 0x041000000014783b */ /* 0x000fe80000000200 */
[----:B------:R-:W-:Y:S04]  /*11910*/  LDS R176, [R252+0x200] ;  /* 0x00020000fcb07984 */ /* 0x000fe80000000800 */
[----:B------:R-:W-:Y:S04]  /*11920*/  LDS R178, [R252+0x2200] ;  /* 0x00220000fcb27984 */ /* 0x000fe80000000800 */
[----:B------:R-:W-:Y:S04]  /*11930*/  LDS R177, [R2+0x200] ;  /* 0x0002000002b17984 */ /* 0x000fe80000000800 */
[----:B------:R-:W1:Y:S04]  /*11940*/  LDS R179, [R2+0x2200] ;  /* 0x0022000002b37984 */ /* 0x000e680000000800 */
        /* <DEDUP_REMOVED lines=15> */
[----:B------:R-:W2:Y:S04]  /*11a40*/  LDS R35, [R2+0x2600] ;  /* 0x0026000002237984 */ /* 0x000ea80000000800 */
[----:B------:R-:W-:Y:S04]  /*11a50*/  LDS R36, [R252+0x700] ;  /* 0x00070000fc247984 */ /* 0x000fe80000000800 */
[----:B------:R-:W-:Y:S04]  /*11a60*/  LDS R38, [R252+0x2700] ;  /* 0x00270000fc267984 */ /* 0x000fe80000000800 */
[----:B------:R-:W-:Y:S04]  /*11a70*/  LDS R37, [R2+0x700] ;  /* 0x0007000002257984 */ /* 0x000fe80000000800 */
[----:B------:R-:W2:Y:S04]  /*11a80*/  LDS R39, [R2+0x2700] ;  /* 0x0027000002277984 */ /* 0x000ea80000000800 */
[----:B------:R-:W-:Y:S04]  /*11a90*/  STL [R1+0x9b0], R0 ;  /* 0x0009b00001007387 */ /* 0x000fe80000100800 */
[----:B-1----:R-:W-:Y:S01]  /*11aa0*/  STL [R1+0x1ce0], R26 ;  /* 0x001ce01a01007387 */ /* 0x002fe20000100800 */
[-C--:B-----5:R-:W-:Y:S03]  /*11ab0*/  HMMA.1688.F32.TF32 R40, R176, R24.reuse, R164 ;  /* 0x00000018b028723c */ /* 0x0a0fe600000810a4 */
[----:B------:R-:W-:Y:S04]  /*11ac0*/  STL [R1+0x1cdc], R27 ;  /* 0x001cdc1b01007387 */ /* 0x000fe80000100800 */
[----:B------:R-:W-:Y:S04]  /*11ad0*/  STL [R1+0x1cd4], R22 ;  /* 0x001cd41601007387 */ /* 0x000fe80000100800 */
[----:B------:R-:W-:Y:S04]  /*11ae0*/  STL [R1+0x1cd0], R23 ;  /* 0x001cd01701007387 */ /* 0x000fe80000100800 */
[----:B------:R-:W-:Y:S04]  /*11af0*/  LDSM.16.M88.4 R64, [R0+0x49000] ;  /* 0x049000000040783b */ /* 0x000fe80000000200 */
[----:B------:R-:W-:Y:S04]  /*11b00*/  LDSM.16.M88.4 R60, [R0+0x4a000] ;  /* 0x04a00000003c783b */ /* 0x000fe80000000200 */
[----:B------:R-:W-:Y:S04]  /*11b10*/  LDSM.16.M88.4 R56, [R0+0x4b000] ;  /* 0x04b000000038783b */ /* 0x000fe80000000200 */
[----:B------:R-:W-:Y:S01]  /*11b20*/  LDSM.16.M88.4 R52, [R0+0x4c000] ;  /* 0x04c000000034783b */ /* 0x000fe20000000200 */
[-C--:B--2---:R-:W-:Y:S08]  /*11b30*/  HMMA.1688.F32.TF32 R28, R96, R24.reuse, R28 ;  /* 0x00000018601c723c */ /* 0x084ff0000008101c */
[-C--:B---3--:R-:W-:Y:S11]  /*11b40*/  HMMA.1688.F32.TF32 R16, R136, R24.reuse, R16 ;  /* 0x000000188810723c */ /* 0x088ff60000081010 */
[----:B------:R-:W-:Y:S04]  /*11b50*/  @!UPT UIADD3 URZ, URZ, URZ, URZ ;  /* 0x0000003f3f3ff290 */ /* 0x000fe8000fffe03f */
[----:B------:R-:W-:Y:S04]  /*11b60*/  STL.64 [R1+0x3a0], R28 ;  /* 0x0003a01c01007387 */ /* 0x000fe80000100a00 */
[----:B------:R1:W-:Y:S04]  /*11b70*/  STL.64 [R1+0x3a8], R30 ;  /* 0x0003a81e01007387 */ /* 0x0003e80000100a00 */
[----:B------:R-:W-:Y:S04]  /*11b80*/  STL.64 [R1+0x390], R16 ;  /* 0x0003901001007387 */ /* 0x000fe80000100a00 */
[----:B------:R2:W-:Y:S01]  /*11b90*/  STL.64 [R1+0x398], R18 ;  /* 0x0003981201007387 */ /* 0x0005e20000100a00 */
[-C--:B-1----:R-:W-:Y:S08]  /*11ba0*/  HMMA.1688.F32.TF32 R28, R204, R24.reuse, R228 ;  /* 0x00000018cc1c723c */ /* 0x082ff000000810e4 */
[-C--:B--2---:R-:W-:Y:S01]  /*11bb0*/  HMMA.1688.F32.TF32 R16, R220, R24.reuse, R196 ;  /* 0x00000018dc10723c */ /* 0x084fe200000810c4 */
[----:B------:R-:W-:Y:S04]  /*11bc0*/  STL.64 [R1+0x3c0], R40 ;  /* 0x0003c02801007387 */ /* 0x000fe80000100a00 */
[----:B------:R1:W-:Y:S10]  /*11bd0*/  STL.64 [R1+0x3c8], R42 ;  /* 0x0003c82a01007387 */ /* 0x0003f40000100a00 */
[----:B------:R-:W-:Y:S01]  /*11be0*/  STL.64 [R1+0x4b0], R28 ;  /* 0x0004b01c01007387 */ /* 0x000fe20000100a00 */
[-C--:B-1----:R-:W-:Y:S03]  /*11bf0*/  HMMA.1688.F32.TF32 R40, R240, R24.reuse, R188 ;  /* 0x00000018f028723c */ /* 0x082fe600000810bc */
[----:B------:R1:W-:Y:S04]  /*11c00*/  STL.64 [R1+0x4b8], R30 ;  /* 0x0004b81e01007387 */ /* 0x0003e80000100a00 */
[----:B------:R-:W-:Y:S04]  /*11c10*/  STL.64 [R1+0x8c0], R16 ;  /* 0x0008c01001007387 */ /* 0x000fe80000100a00 */
[----:B------:R2:W-:Y:S01]  /*11c20*/  STL.64 [R1+0x8c8], R18 ;  /* 0x0008c81201007387 */ /* 0x0005e20000100a00 */
[-C--:B-1----:R-:W-:Y:S08]  /*11c30*/  HMMA.1688.F32.TF32 R28, R32, R24.reuse, R156 ;  /* 0x00000018201c723c */ /* 0x082ff0000008109c */
[----:B--2---:R-:W-:Y:S08]  /*11c40*/  HMMA.1688.F32.TF32 R16, R36, R24, R4 ;  /* 0x000000182410723c */ /* 0x004ff00000081004 */
[-C--:B----4-:R-:W-:Y:S01]  /*11c50*/  HMMA.1688.F32.TF32 R4, R96, R20.reuse, R12 ;  /* 0x000000146004723c */ /* 0x090fe2000008100c */
[----:B------:R-:W-:Y:S04]  /*11c60*/  STL.64 [R1+0x910], R40 ;  /* 0x0009102801007387 */ /* 0x000fe80000100a00 */
[----:B------:R-:W-:Y:S04]  /*11c70*/  STL.64 [R1+0x918], R42 ;  /* 0x0009182a01007387 */ /* 0x000fe80000100a00 */
[----:B------:R1:W-:Y:S04]  /*11c80*/  STL.64 [R1+0x970], R28 ;  /* 0x0009701c01007387 */ /* 0x0003e80000100a00 */
[----:B------:R2:W-:Y:S04]  /*11c90*/  STL.64 [R1+0x978], R30 ;  /* 0x0009781e01007387 */ /* 0x0005e80000100a00 */
[----:B------:R-:W3:Y:S04]  /*11ca0*/  LDL.LU.64 R44, [R1+0x60] ;  /* 0x00006000012c7983 */ /* 0x000ee80000300a00 */
[----:B------:R-:W-:Y:S04]  /*11cb0*/  STL.64 [R1+0x9a0], R16 ;  /* 0x0009a01001007387 */ /* 0x000fe80000100a00 */
[----:B------:R4:W-:Y:S04]  /*11cc0*/  STL.64 [R1+0x9a8], R18 ;  /* 0x0009a81201007387 */ /* 0x0009e80000100a00 */
[----:B------:R-:W3:Y:S04]  /*11cd0*/  LDL.LU.64 R46, [R1+0x68] ;  /* 0x00006800012e7983 */ /* 0x000ee80000300a00 */
[----:B------:R-:W-:Y:S04]  /*11ce0*/  STL.64 [R1+0x340], R4 ;  /* 0x0003400401007387 */ /* 0x000fe80000100a00 */
[----:B------:R4:W-:Y:S04]  /*11cf0*/  STL.64 [R1+0x348], R6 ;  /* 0x0003480601007387 */ /* 0x0009e80000100a00 */
[----:B-1----:R-:W3:Y:S04]  /*11d00*/  LDL.LU.64 R28, [R1+0x20] ;  /* 0x00002000011c7983 */ /* 0x002ee80000300a00 */
[----:B--2---:R-:W2:Y:S01]  /*11d10*/  LDL.LU.64 R30, [R1+0x28] ;  /* 0x00002800011e7983 */ /* 0x004ea20000300a00 */
[-C--:B----4-:R-:W-:Y:S08]  /*11d20*/  HMMA.1688.F32.TF32 R16, R136, R20.reuse, R104 ;  /* 0x000000148810723c */ /* 0x090ff00000081068 */
[-C--:B------:R-:W-:Y:S08]  /*11d30*/  HMMA.1688.F32.TF32 R12, R176, R20.reuse, R168 ;  /* 0x00000014b00c723c */ /* 0x080ff000000810a8 */
[-C--:B------:R-:W-:Y:S07]  /*11d40*/  HMMA.1688.F32.TF32 R4, R204, R20.reuse, R232 ;  /* 0x00000014cc04723c */ /* 0x080fee00000810e8 */
[----:B------:R-:W-:Y:S04]  /*11d50*/  STL.64 [R1+0x350], R16 ;  /* 0x0003501001007387 */ /* 0x000fe80000100a00 */
[----:B------:R1:W-:Y:S04]  /*11d60*/  STL.64 [R1+0x358], R18 ;  /* 0x0003581201007387 */ /* 0x0003e80000100a00 */
[----:B------:R-:W4:Y:S04]  /*11d70*/  LDL.LU.64 R40, [R1+0x660] ;  /* 0x0006600001287983 */ /* 0x000f280000300a00 */
[----:B------:R-:W-:Y:S04]  /*11d80*/  STL.64 [R1+0x380], R12 ;  /* 0x0003800c01007387 */ /* 0x000fe80000100a00 */
[----:B------:R-:W-:Y:S04]  /*11d90*/  STL.64 [R1+0x388], R14 ;  /* 0x0003880e01007387 */ /* 0x000fe80000100a00 */
[----:B------:R-:W4:Y:S04]  /*11da0*/  LDL.LU.64 R42, [R1+0x668] ;  /* 0x00066800012a7983 */ /* 0x000f280000300a00 */
[----:B------:R-:W-:Y:S04]  /*11db0*/  STL.64 [R1+0x3b0], R4 ;  /* 0x0003b00401007387 */ /* 0x000fe80000100a00 */
[----:B------:R1:W-:Y:S04]  /*11dc0*/  STL.64 [R1+0x3b8], R6 ;  /* 0x0003b80601007387 */ /* 0x0003e80000100a00 */
[----:B------:R-:W4:Y:S04]  /*11dd0*/  LDL.LU.64 R24, [R1+0x10] ;  /* 0x0000100001187983 */ /* 0x000f280000300a00 */
[----:B------:R-:W4:Y:S01]  /*11de0*/  LDL.LU.64 R26, [R1+0x18] ;  /* 0x00001800011a7983 */ /* 0x000f220000300a00 */
[-C--:B-1----:R-:W-:Y:S08]  /*11df0*/  HMMA.1688.F32.TF32 R16, R240, R20.reuse, R160 ;  /* 0x00000014f010723c */ /* 0x082ff000000810a0 */
[-C--:B------:R-:W-:Y:S08]  /*11e00*/  HMMA.1688.F32.TF32 R4, R220, R20.reuse, R192 ;  /* 0x00000014dc04723c */ /* 0x080ff000000810c0 */
[-C--:B------:R-:W-:Y:S11]  /*11e10*/  HMMA.1688.F32.TF32 R12, R32, R20.reuse, R152 ;  /* 0x00000014200c723c */ /* 0x080ff60000081098 */
[----:B------:R-:W-:Y:S04]  /*11e20*/  @!UPT UIADD3 URZ, URZ, URZ, URZ ;  /* 0x0000003f3f3ff290 */ /* 0x000fe8000fffe03f */
[----:B------:R-:W-:Y:S04]  /*11e30*/  STL.64 [R1+0x890], R4 ;  /* 0x0008900401007387 */ /* 0x000fe80000100a00 */
[----:B------:R1:W-:Y:S04]  /*11e40*/  STL.64 [R1+0x898], R6 ;  /* 0x0008980601007387 */ /* 0x0003e80000100a00 */
[----:B------:R-:W-:Y:S04]  /*11e50*/  STL.64 [R1+0x8f0], R16 ;  /* 0x0008f01001007387 */ /* 0x000fe80000100a00 */
[----:B------:R-:W-:Y:S04]  /*11e60*/  STL.64 [R1+0x8f8], R18 ;  /* 0x0008f81201007387 */ /* 0x000fe80000100a00 */
[----:B------:R-:W1:Y:S04]  /*11e70*/  LDSM.16.M88.4 R16, [R0+0x42000] ;  /* 0x042000000010783b */ /* 0x000e680000000200 */
[----:B------:R-:W-:Y:S04]  /*11e80*/  STL.64 [R1+0x940], R12 ;  /* 0x0009400c01007387 */ /* 0x000fe80000100a00 */
[----:B------:R-:W-:Y:S04]  /*11e90*/  STL.64 [R1+0x948], R14 ;  /* 0x0009480e01007387 */ /* 0x000fe80000100a00 */
[----:B------:R-:W1:Y:S02]  /*11ea0*/  LDSM.16.M88.4 R12, [R0+0x43000] ;  /* 0x04300000000c783b */ /* 0x000e640000000200 */
[----:B-1----:R-:W-:Y:S02]  /*11eb0*/  HMMA.1688.F32.TF32 R4, R36, R20, R8 ;  /* 0x000000142404723c */ /* 0x002fe40000081008 */
[----:B------:R-:W-:Y:S04]  /*11ec0*/  LDSM.16.M88.4 R8, [R0+0x45000] ;  /* 0x045000000008783b */ /* 0x000fe80000000200 */
[----:B------:R-:W-:Y:S11]  /*11ed0*/  STL [R1+0x1ce4], R18 ;  /* 0x001ce41201007387 */ /* 0x000ff60000100800 */
[----:B------:R-:W-:Y:S06]  /*11ee0*/  @!UPT UIADD3 URZ, URZ, URZ, URZ ;  /* 0x0000003f3f3ff290 */ /* 0x000fec000fffe03f */
[----:B------:R-:W-:Y:S04]  /*11ef0*/  STL.64 [R1+0x990], R4 ;  /* 0x0009900401007387 */ /* 0x000fe80000100a00 */
[----:B------:R-:W-:Y:S04]  /*11f00*/  STL.64 [R1+0x998], R6 ;  /* 0x0009980601007387 */ /* 0x000fe80000100a00 */
[----:B------:R-:W-:Y:S04]  /*11f10*/  STL [R1+0x1cd8], R19 ;  /* 0x001cd81301007387 */ /* 0x000fe80000100800 */
[----:B------:R-:W-:Y:S04]  /*11f20*/  STL [R1+0x1cec], R14 ;  /* 0x001cec0e01007387 */ /* 0x000fe80000100800 */
[----:B------:R-:W-:Y:S01]  /*11f30*/  STL [R1+0x1ce8], R15 ;  /* 0x001ce80f01007387 */ /* 0x000fe20000100800 */
[-C--:B------:R-:W-:Y:S03]  /*11f40*/  HMMA.1688.F32.TF32 R48, R204, R16.reuse, R236 ;  /* 0x00000010cc30723c */ /* 0x080fe600000810ec */
[----:B------:R-:W1:Y:S05]  /*11f50*/  LDSM.16.M88.4 R4, [R0+0x44000] ;  /* 0x044000000004783b */ /* 0x000e6a0000000200 */
[-C--:B---3--:R-:W-:Y:S08]  /*11f60*/  HMMA.1688.F32.TF32 R44, R96, R16.reuse, R44 ;  /* 0x00000010602c723c */ /* 0x088ff0000008102c */
[-C--:B--2---:R-:W-:Y:S01]  /*11f70*/  HMMA.1688.F32.TF32 R20, R136, R16.reuse, R28 ;  /* 0x000000108814723c */ /* 0x084fe2000008101c */
[----:B------:R-:W2:Y:S11]  /*11f80*/  LDL.LU.64 R28, [R1+0x40] ;  /* 0x00004000011c7983 */ /* 0x000eb60000300a00 */
[----:B------:R-:W-:Y:S03]  /*11f90*/  @!UPT UIADD3 URZ, URZ, URZ, URZ ;  /* 0x0000003f3f3ff290 */ /* 0x000fe6000fffe03f */
[----:B------:R-:W-:Y:S04]  /*11fa0*/  STL.64 [R1+0x2b0], R44 ;  /* 0x0002b02c01007387 */ /* 0x000fe80000100a00 */
[----:B------:R-:W-:Y:S04]  /*11fb0*/  STL.64 [R1+0x2b8], R46 ;  /* 0x0002b82e01007387 */ /* 0x000fe80000100a00 */
[----:B------:R-:W2:Y:S04]  /*11fc0*/  LDL.LU.64 R30, [R1+0x48] ;  /* 0x00004800011e7983 */ /* 0x000ea80000300a00 */
[----:B------:R-:W-:Y:S04]  /*11fd0*/  STL.64 [R1+0x2a0], R20 ;  /* 0x0002a01401007387 */ /* 0x000fe80000100a00 */
[----:B------:R3:W-:Y:S02]  /*11fe0*/  STL.64 [R1+0x2a8], R22 ;  /* 0x0002a81601007387 */ /* 0x0007e40000100a00 */
[-C--:B---3--:R-:W-:Y:S08]  /*11ff0*/  HMMA.1688.F32.TF32 R20, R176, R16.reuse, R172 ;  /* 0x00000010b014723c */ /* 0x088ff000000810ac */
[-C--:B------:R-:W-:Y:S11]  /*12000*/  HMMA.1688.F32.TF32 R44, R220, R16.reuse, R100 ;  /* 0x00000010dc2c723c */ /* 0x080ff60000081064 */
[----:B------:R-:W-:Y:S04]  /*12010*/  @!UPT UIADD3 URZ, URZ, URZ, URZ ;  /* 0x0000003f3f3ff290 */ /* 0x000fe8000fffe03f */
[----:B------:R-:W-:Y:S04]  /*12020*/  STL.64 [R1+0x2f0], R20 ;  /* 0x0002f01401007387 */ /* 0x000fe80000100a00 */
[----:B------:R3:W-:Y:S02]  /*12030*/  STL.64 [R1+0x2f8], R22 ;  /* 0x0002f81601007387 */ /* 0x0007e40000100a00 */
[-C--:B---3--:R-:W-:Y:S02]  /*12040*/  HMMA.1688.F32.TF32 R20, R240, R16.reuse, R116 ;  /* 0x00000010f014723c */ /* 0x088fe40000081074 */
[----:B------:R-:W-:Y:S04]  /*12050*/  STL.64 [R1+0x360], R48 ;  /* 0x0003603001007387 */ /* 0x000fe80000100a00 */
[----:B------:R3:W-:Y:S04]  /*12060*/  STL.64 [R1+0x368], R50 ;  /* 0x0003683201007387 */ /* 0x0007e80000100a00 */
[----:B------:R-:W-:Y:S04]  /*12070*/  STL.64 [R1+0x870], R44 ;  /* 0x0008702c01007387 */ /* 0x000fe80000100a00 */
[----:B------:R1:W-:Y:S01]  /*12080*/  STL.64 [R1+0x878], R46 ;  /* 0x0008782e01007387 */ /* 0x0003e20000100a00 */
[-C--:B---3--:R-:W-:Y:S08]  /*12090*/  HMMA.1688.F32.TF32 R48, R32, R16.reuse, R128 ;  /* 0x000000102030723c */ /* 0x088ff00000081080 */
[----:B------:R-:W-:Y:S01]  /*120a0*/  STL.64 [R1+0x8d0], R20 ;  /* 0x0008d01401007387 */ /* 0x000fe20000100a00 */
[----:B-1----:R-:W-:Y:S03]  /*120b0*/  HMMA.1688.F32.TF32 R44, R36, R16, R144 ;  /* 0x00000010242c723c */ /* 0x002fe60000081090 */
[----:B------:R4:W-:Y:S05]  /*120c0*/  STL.64 [R1+0x8d8], R22 ;  /* 0x0008d81601007387 */ /* 0x0009ea0000100a00 */
[-C--:B----4-:R-:W-:Y:S08]  /*120d0*/  HMMA.1688.F32.TF32 R20, R96, R12.reuse, R40 ;  /* 0x0000000c6014723c */ /* 0x090ff00000081028 */
[-C--:B------:R-:W-:Y:S01]  /*120e0*/  HMMA.1688.F32.TF32 R16, R136, R12.reuse, R24 ;  /* 0x0000000c8810723c */ /* 0x080fe20000081018 */
[----:B------:R-:W-:Y:S04]  /*120f0*/  STL.64 [R1+0x920], R48 ;  /* 0x0009203001007387 */ /* 0x000fe80000100a00 */
[----:B------:R-:W-:Y:S04]  /*12100*/  STL.64 [R1+0x928], R50 ;  /* 0x0009283201007387 */ /* 0x000fe80000100a00 */
[----:B------:R-:W-:Y:S04]  /*12110*/  STL.64 [R1+0x980], R44 ;  /* 0x0009802c01007387 */ /* 0x000fe80000100a00 */
[----:B------:R-:W-:Y:S04]  /*12120*/  STL.64 [R1+0x988], R46 ;  /* 0x0009882e01007387 */ /* 0x000fe80000100a00 */
[----:B------:R-:W3:Y:S04]  /*12130*/  LDL.LU.64 R24, [R1+0x720] ;  /* 0x0007200001187983 */ /* 0x000ee80000300a00 */
[----:B------:R1:W-:Y:S04]  /*12140*/  STL.64 [R1+0x1b0], R20 ;  /* 0x0001b01401007387 */ /* 0x0003e80000100a00 */
[----:B------:R4:W-:Y:S04]  /*12150*/  STL.64 [R1+0x1b8], R22 ;  /* 0x0001b81601007387 */ /* 0x0009e80000100a00 */
[----:B------:R-:W3:Y:S04]  /*12160*/  LDL.LU.64 R26, [R1+0x728] ;  /* 0x00072800011a7983 */ /* 0x000ee80000300a00 */
[----:B------:R-:W-:Y:S04]  /*12170*/  STL.64 [R1+0x1a0], R16 ;  /* 0x0001a01001007387 */ /* 0x000fe80000100a00 */
[----:B------:R4:W-:Y:S04]  /*12180*/  STL.64 [R1+0x1a8], R18 ;  /* 0x0001a81201007387 */ /* 0x0009e80000100a00 */
[----:B-1----:R-:W3:Y:S04]  /*12190*/  LDL.LU.64 R20, [R1+0x30] ;  /* 0x0000300001147983 */ /* 0x002ee80000300a00 */
[----:B----4-:R-:W4:Y:S01]  /*121a0*/  LDL.LU.64 R22, [R1+0x38] ;  /* 0x0000380001167983 */ /* 0x010f220000300a00 */
[-C--:B------:R-:W-:Y:S03]  /*121b0*/  HMMA.1688.F32.TF32 R44, R176, R12.reuse, R68 ;  /* 0x0000000cb02c723c */ /* 0x080fe60000081044 */
[----:B------:R-:W-:Y:S04]  /*121c0*/  LDSM.16.M88.4 R68, [R0+0x48000] ;  /* 0x048000000044783b */ /* 0x000fe80000000200 */
[----:B------:R-:W-:Y:S01]  /*121d0*/  LDSM.16.M88.4 R48, [R0+0x4d000] ;  /* 0x04d000000030783b */ /* 0x000fe20000000200 */
[-C--:B------:R-:W-:Y:S08]  /*121e0*/  HMMA.1688.F32.TF32 R40, R204, R12.reuse, R92 ;  /* 0x0000000ccc28723c */ /* 0x080ff0000008105c */
[-C--:B------:R-:W-:Y:S07]  /*121f0*/  HMMA.1688.F32.TF32 R16, R220, R12.reuse, R108 ;  /* 0x0000000cdc10723c */ /* 0x080fee000008106c */
[----:B------:R-:W-:Y:S04]  /*12200*/  STL.64 [R1+0x1c0], R44 ;  /* 0x0001c02c01007387 */ /* 0x000fe80000100a00 */
[----:B------:R1:W-:Y:S04]  /*12210*/  STL.64 [R1+0x1c8], R46 ;  /* 0x0001c82e01007387 */ /* 0x0003e80000100a00 */
[----:B------:R-:W-:Y:S04]  /*12220*/  STL.64 [R1+0x280], R40 ;  /* 0x0002802801007387 */ /* 0x000fe80000100a00 */
[----:B------:R1:W-:Y:S02]  /*12230*/  STL.64 [R1+0x288], R42 ;  /* 0x0002882a01007387 */ /* 0x0003e40000100a00 */
[-C--:B-1----:R-:W-:Y:S02]  /*12240*/  HMMA.1688.F32.TF32 R44, R240, R12.reuse, R120 ;  /* 0x0000000cf02c723c */ /* 0x082fe40000081078 */
[----:B------:R-:W-:Y:S04]  /*12250*/  STL.64 [R1+0x410], R16 ;  /* 0x0004101001007387 */ /* 0x000fe80000100a00 */
[----:B------:R1:W-:Y:S02]  /*12260*/  STL.64 [R1+0x418], R18 ;  /* 0x0004181201007387 */ /* 0x0003e40000100a00 */
[-C--:B------:R-:W-:Y:S08]  /*12270*/  HMMA.1688.F32.TF32 R40, R32, R12.reuse, R132 ;  /* 0x0000000c2028723c */ /* 0x080ff00000081084 */
[----:B-1----:R-:W-:Y:S07]  /*12280*/  HMMA.1688.F32.TF32 R16, R36, R12, R148 ;  /* 0x0000000c2410723c */ /* 0x002fee0000081094 */
[----:B------:R-:W-:Y:S04]  /*12290*/  STL.64 [R1+0x8a0], R44 ;  /* 0x0008a02c01007387 */ /* 0x000fe80000100a00 */
[----:B------:R-:W-:Y:S04]  /*122a0*/  STL.64 [R1+0x8a8], R46 ;  /* 0x0008a82e01007387 */ /* 0x000fe80000100a00 */
[----:B------:R-:W-:Y:S04]  /*122b0*/  STL.64 [R1+0x900], R40 ;  /* 0x0009002801007387 */ /* 0x000fe80000100a00 */
[----:B------:R-:W-:Y:S04]  /*122c0*/  STL.64 [R1+0x908], R42 ;  /* 0x0009082a01007387 */ /* 0x000fe80000100a00 */
[----:B------:R-:W-:Y:S04]  /*122d0*/  LDSM.16.M88.4 R44, [R0+0x4e000] ;  /* 0x04e00000002c783b */ /* 0x000fe80000000200 */
[----:B------:R-:W-:Y:S04]  /*122e0*/  STL.64 [R1+0x950], R16 ;  /* 0x0009501001007387 */ /* 0x000fe80000100a00 */
[----:B------:R1:W-:Y:S04]  /*122f0*/  STL.64 [R1+0x958], R18 ;  /* 0x0009581201007387 */ /* 0x0003e80000100a00 */
[----:B------:R-:W-:Y:S01]  /*12300*/  LDSM.16.M88.4 R40, [R0+0x4f000] ;  /* 0x04f000000028783b */ /* 0x000fe20000000200 */
[-C--:B-1----:R-:W-:Y:S08]  /*12310*/  HMMA.1688.F32.TF32 R16, R176, R4.reuse, R180 ;  /* 0x00000004b010723c */ /* 0x082ff000000810b4 */
[-C--:B--2---:R-:W-:Y:S08]  /*12320*/  HMMA.1688.F32.TF32 R12, R96, R4.reuse, R28 ;  /* 0x00000004600c723c */ /* 0x084ff0000008101c */
[-C--:B------:R-:W-:Y:S11]  /*12330*/  HMMA.1688.F32.TF32 R28, R136, R4.reuse, R248 ;  /* 0x00000004881c723c */ /* 0x080ff600000810f8 */
        /* <DEDUP_REMOVED lines=15> */
[----:B--2---:R-:W-:Y:S03]  /*12430*/  HMMA.1688.F32.TF32 R28, R36, R4, R208 ;  /* 0x00000004241c723c */ /* 0x004fe600000810d0 */
[----:B------:R1:W-:Y:S04]  /*12440*/  STL.64 [R1+0x880], R16 ;  /* 0x0008801001007387 */ /* 0x0003e80000100a00 */
[----:B------:R-:W-:Y:S08]  /*12450*/  STL.64 [R1+0x888], R18 ;  /* 0x0008881201007387 */ /* 0x000ff00000100a00 */
[----:B------:R2:W-:Y:S04]  /*12460*/  STL.64 [R1+0x8e0], R12 ;  /* 0x0008e00c01007387 */ /* 0x0005e80000100a00 */
[----:B------:R-:W-:Y:S04]  /*12470*/  STL.64 [R1+0x8e8], R14 ;  /* 0x0008e80e01007387 */ /* 0x000fe80000100a00 */
[----:B------:R4:W-:Y:S01]  /*12480*/  STL.64 [R1+0x1cb0], R6 ;  /* 0x001cb00601007387 */ /* 0x0009e20000100a00 */
[----:B-1----:R-:W-:Y:S01]  /*12490*/  IMAD.MOV.U32 R17, RZ, RZ, R28 ;  /* 0x000000ffff117224 */ /* 0x002fe200078e001c */
[----:B------:R-:W-:Y:S01]  /*124a0*/  MOV R16, R29 ;  /* 0x0000001d00107202 */ /* 0x000fe20000000f00 */
[----:B--2---:R-:W-:-:S02]  /*124b0*/  IMAD.MOV.U32 R13, RZ, RZ, R30 ;  /* 0x000000ffff0d7224 */ /* 0x004fc400078e001e */
[----:B------:R-:W-:Y:S02]  /*124c0*/  IMAD.MOV.U32 R12, RZ, RZ, R31 ;  /* 0x000000ffff0c7224 */ /* 0x000fe400078e001f */
[-C--:B------:R-:W-:Y:S08]  /*124d0*/  HMMA.1688.F32.TF32 R28, R176, R8.reuse, R184 ;  /* 0x00000008b01c723c */ /* 0x080ff000000810b8 */
[-C--:B---3--:R-:W-:Y:S01]  /*124e0*/  HMMA.1688.F32.TF32 R24, R96, R8.reuse, R24 ;  /* 0x000000086018723c */ /* 0x088fe20000081018 */
[----:B------:R-:W-:Y:S07]  /*124f0*/  STL [R1+0x1aec], R12 ;  /* 0x001aec0c01007387 */ /* 0x000fee0000100800 */
[-C--:B----4-:R-:W-:Y:S01]  /*12500*/  HMMA.1688.F32.TF32 R4, R136, R8.reuse, R20 ;  /* 0x000000088804723c */ /* 0x090fe20000081014 */
[----:B------:R-:W-:Y:S04]  /*12510*/  STL [R1+0x1ae8], R16 ;  /* 0x001ae81001007387 */ /* 0x000fe80000100800 */
[----:B------:R-:W-:Y:S11]  /*12520*/  STL [R1+0x1ae4], R17 ;  /* 0x001ae41101007387 */ /* 0x000ff60000100800 */
[----:B------:R-:W-:Y:S01]  /*12530*/  IMAD.MOV.U32 R14, RZ, RZ, R27 ;  /* 0x000000ffff0e7224 */ /* 0x000fe200078e001b */
[----:B------:R-:W-:Y:S04]  /*12540*/  STL [R1+0x1ae0], R13 ;  /* 0x001ae00d01007387 */ /* 0x000fe80000100800 */
[----:B------:R-:W-:Y:S04]  /*12550*/  STL.64 [R1+0x40], R24 ;  /* 0x0000401801007387 */ /* 0x000fe80000100a00 */
[----:B------:R-:W-:Y:S04]  /*12560*/  STL [R1+0x48], R26 ;  /* 0x0000481a01007387 */ /* 0x000fe80000100800 */
[----:B------:R1:W-:Y:S04]  /*12570*/  STL [R1+0x1cf0], R14 ;  /* 0x001cf00e01007387 */ /* 0x0003e80000100800 */
[----:B------:R-:W-:Y:S04]  /*12580*/  STL [R1+0x1c38], R28 ;  /* 0x001c381c01007387 */ /* 0x000fe80000100800 */
[----:B------:R-:W-:Y:S04]  /*12590*/  STL.64 [R1+0xe0], R4 ;  /* 0x0000e00401007387 */ /* 0x000fe80000100a00 */
[----:B------:R2:W-:Y:S01]  /*125a0*/  STL.64 [R1+0xe8], R6 ;  /* 0x0000e80601007387 */ /* 0x0005e20000100a00 */
[-C--:B-1----:R-:W-:Y:S08]  /*125b0*/  HMMA.1688.F32.TF32 R12, R220, R8.reuse, R72 ;  /* 0x00000008dc0c723c */ /* 0x082ff00000081048 */
[-C--:B--2---:R-:W-:Y:S08]  /*125c0*/  HMMA.1688.F32.TF32 R4, R204, R8.reuse, R76 ;  /* 0x00000008cc04723c */ /* 0x084ff0000008104c */
[-C--:B------:R-:W-:Y:S01]  /*125d0*/  HMMA.1688.F32.TF32 R16, R240, R8.reuse, R80 ;  /* 0x00000008f010723c */ /* 0x080fe20000081050 */
[----:B------:R-:W-:Y:S04]  /*125e0*/  STL [R1+0x1c34], R29 ;  /* 0x001c341d01007387 */ /* 0x000fe80000100800 */
[----:B------:R-:W-:Y:S04]  /*125f0*/  STL [R1+0x1c30], R30 ;  /* 0x001c301e01007387 */ /* 0x000fe80000100800 */
[----:B------:R-:W-:Y:S04]  /*12600*/  STL [R1+0x1c2c], R31 ;  /* 0x001c2c1f01007387 */ /* 0x000fe80000100800 */
[----:B------:R-:W1:Y:S04]  /*12610*/  LDSM.16.M88.4 R76, [R0+0x46000] ;  /* 0x04600000004c783b */ /* 0x000e680000000200 */
[----:B------:R-:W-:Y:S04]  /*12620*/  STL.64 [R1+0xf0], R4 ;  /* 0x0000f00401007387 */ /* 0x000fe80000100a00 */
[----:B------:R2:W-:Y:S04]  /*12630*/  STL.64 [R1+0xf8], R6 ;  /* 0x0000f80601007387 */ /* 0x0005e80000100a00 */
[----:B------:R3:W-:Y:S04]  /*12640*/  STL.64 [R1+0x180], R12 ;  /* 0x0001800c01007387 */ /* 0x0007e80000100a00 */
[----:B------:R4:W-:Y:S01]  /*12650*/  STL.64 [R1+0x188], R14 ;  /* 0x0001880e01007387 */ /* 0x0009e20000100a00 */
[-C--:B--2---:R-:W-:Y:S03]  /*12660*/  HMMA.1688.F32.TF32 R4, R32, R8.reuse, R84 ;  /* 0x000000082004723c */ /* 0x084fe60000081054 */
[----:B------:R-:W2:Y:S04]  /*12670*/  LDSM.16.M88.4 R72, [R0+0x47000] ;  /* 0x047000000048783b */ /* 0x000ea80000000200 */
[----:B---3--:R-:W1:Y:S04]  /*12680*/  LDL.LU.64 R12, [R1+0x860] ;  /* 0x00086000010c7983 */ /* 0x008e680000300a00 */
[----:B------:R3:W-:Y:S04]  /*12690*/  STL.64 [R1+0x5d0], R16 ;  /* 0x0005d01001007387 */ /* 0x0007e80000100a00 */
[----:B------:R3:W-:Y:S04]  /*126a0*/  STL.64 [R1+0x5d8], R18 ;  /* 0x0005d81201007387 */ /* 0x0007e80000100a00 */
[----:B----4-:R-:W1:Y:S04]  /*126b0*/  LDL.LU.64 R14, [R1+0x868] ;  /* 0x00086800010e7983 */ /* 0x010e680000300a00 */
[----:B------:R-:W-:Y:S04]  /*126c0*/  STL.64 [R1+0x8b0], R4 ;  /* 0x0008b00401007387 */ /* 0x000fe80000100a00 */
[----:B------:R4:W-:Y:S04]  /*126d0*/  STL.64 [R1+0x8b8], R6 ;  /* 0x0008b80601007387 */ /* 0x0009e80000100a00 */
[----:B---3--:R-:W2:Y:S04]  /*126e0*/  LDL.LU.64 R16, [R1+0x850] ;  /* 0x0008500001107983 */ /* 0x008ea80000300a00 */
[----:B------:R-:W2:Y:S04]  /*126f0*/  LDL.LU.64 R18, [R1+0x858] ;  /* 0x0008580001127983 */ /* 0x000ea80000300a00 */
[----:B------:R-:W3:Y:S04]  /*12700*/  LDL.LU.64 R88, [R1+0x840] ;  /* 0x0008400001587983 */ /* 0x000ee80000300a00 */
[----:B------:R-:W3:Y:S01]  /*12710*/  LDL.LU.64 R90, [R1+0x848] ;  /* 0x00084800015a7983 */ /* 0x000ee20000300a00 */
[----:B----4-:R-:W-:Y:S11]  /*12720*/  HMMA.1688.F32.TF32 R4, R36, R8, R200 ;  /* 0x000000082404723c */ /* 0x010ff600000810c8 */
[----:B------:R-:W-:Y:S11]  /*12730*/  @!UPT UIADD3 URZ, URZ, URZ, URZ ;  /* 0x0000003f3f3ff290 */ /* 0x000ff6000fffe03f */
[----:B------:R-:W-:Y:S02]  /*12740*/  @!UPT UIADD3 URZ, URZ, URZ, URZ ;  /* 0x0000003f3f3ff290 */ /* 0x000fe4000fffe03f */
[----:B------:R-:W-:Y:S01]  /*12750*/  IMAD.MOV.U32 R25, RZ, RZ, R4 ;  /* 0x000000ffff197224 */ /* 0x000fe200078e0004 */
[----:B------:R-:W-:Y:S01]  /*12760*/  MOV R21, R6 ;  /* 0x0000000600157202 */ /* 0x000fe20000000f00 */
[----:B------:R-:W-:Y:S02]  /*12770*/  IMAD.MOV.U32 R24, RZ, RZ, R5 ;  /* 0x000000ffff187224 */ /* 0x000fe400078e0005 */
[----:B------:R-:W-:Y:S01]  /*12780*/  IMAD.MOV.U32 R20, RZ, RZ, R7 ;  /* 0x000000ffff147224 */ /* 0x000fe200078e0007 */
[----:B------:R-:W4:Y:S04]  /*12790*/  LDL.LU.64 R4, [R1+0x830] ;  /* 0x0008300001047983 */ /* 0x000f280000300a00 */
[----:B------:R-:W4:Y:S04]  /*127a0*/  LDL.LU.64 R6, [R1+0x838] ;  /* 0x0008380001067983 */ /* 0x000f280000300a00 */
[----:B------:R1:W-:Y:S04]  /*127b0*/  STL.64 [R1+0x1cb8], R10 ;  /* 0x001cb80a01007387 */ /* 0x0003e80000100a00 */
[----:B------:R-:W-:Y:S04]  /*127c0*/  STL [R1+0x1afc], R20 ;  /* 0x001afc1401007387 */ /* 0x000fe80000100800 */
[----:B------:R-:W-:Y:S04]  /*127d0*/  STL [R1+0x1af8], R21 ;  /* 0x001af81501007387 */ /* 0x000fe80000100800 */
[----:B------:R-:W-:Y:S04]  /*127e0*/  STL [R1+0x1af4], R24 ;  /* 0x001af41801007387 */ /* 0x000fe80000100800 */
[----:B------:R-:W-:Y:S04]  /*127f0*/  STL [R1+0x1af0], R25 ;  /* 0x001af01901007387 */ /* 0x000fe80000100800 */
[----:B------:R-:W4:Y:S04]  /*12800*/  LDL.LU.64 R80, [R1+0x820] ;  /* 0x0008200001507983 */ /* 0x000f280000300a00 */
[----:B------:R-:W4:Y:S04]  /*12810*/  LDL.LU.64 R82, [R1+0x828] ;  /* 0x0008280001527983 */ /* 0x000f280000300a00 */
[----:B------:R-:W4:Y:S04]  /*12820*/  LDL.LU.64 R28, [R1+0x810] ;  /* 0x00081000011c7983 */ /* 0x000f280000300a00 */
[----:B------:R-:W4:Y:S04]  /*12830*/  LDL.LU.64 R30, [R1+0x818] ;  /* 0x00081800011e7983 */ /* 0x000f280000300a00 */
[----:B------:R-:W-:Y:S01]  /*12840*/  STL [R1+0x1bb8], R3 ;  /* 0x001bb80301007387 */ /* 0x000fe20000100800 */
[----:B-1----:R-:W-:Y:S11]  /*12850*/  HMMA.1688.F32.TF32 R8, R96, R76, R12 ;  /* 0x0000004c6008723c */ /* 0x002ff6000008100c */
[----:B------:R-:W-:Y:S11]  /*12860*/  @!UPT UIADD3 URZ, URZ, URZ, URZ ;  /* 0x0000003f3f3ff290 */ /* 0x000ff6000fffe03f */
[----:B------:R-:W-:Y:S01]  /*12870*/  @!UPT UIADD3 URZ, URZ, URZ, URZ ;  /* 0x0000003f3f3ff290 */ /* 0x000fe2000fffe03f */
[----:B------:R-:W-:Y:S01]  /*12880*/  STL.64 [R1+0x30], R8 ;  /* 0x0000300801007387 */ /* 0x000fe20000100a00 */
[----:B------:R-:W-:-:S03]  /*12890*/  IMAD.MOV.U32 R14, RZ, RZ, R11 ;  /* 0x000000ffff0e7224 */ /* 0x000fc600078e000b */
[----:B------:R2:W-:Y:S02]  /*128a0*/  STL [R1+0x38], R10 ;  /* 0x0000380a01007387 */ /* 0x0005e40000100800 */
[C---:B--2---:R-:W-:Y:S11]  /*128b0*/  HMMA.1688.F32.TF32 R8, R96.reuse, R72, R16 ;  /* 0x000000486008723c */ /* 0x044ff60000081010 */
[----:B------:R-:W-:Y:S11]  /*128c0*/  @!UPT UIADD3 URZ, URZ, URZ, URZ ;  /* 0x0000003f3f3ff290 */ /* 0x000ff6000fffe03f */
[----:B------:R-:W-:Y:S02]  /*128d0*/  @!UPT UIADD3 URZ, URZ, URZ, URZ ;  /* 0x0000003f3f3ff290 */ /* 0x000fe4000fffe03f */
[----:B------:R-:W-:Y:S01]  /*128e0*/  IMAD.MOV.U32 R15, RZ, RZ, R8 ;  /* 0x000000ffff0f7224 */ /* 0x000fe200078e0008 */
[----:B------:R-:W-:Y:S01]  /*128f0*/  MOV R27, R11 ;  /* 0x0000000b001b7202 */ /* 0x000fe20000000f00 */
[----:B------:R-:W-:Y:S02]  /*12900*/  IMAD.MOV.U32 R18, RZ, RZ, R9 ;  /* 0x000000ffff127224 */ /* 0x000fe400078e0009 */
[----:B------:R-:W-:Y:S02]  /*12910*/  IMAD.MOV.U32 R26, RZ, RZ, R10 ;  /* 0x000000ffff1a7224 */ /* 0x000fe400078e000a */
[----:B---3--:R-:W-:Y:S11]  /*12920*/  HMMA.1688.F32.TF32 R8, R96, R68, R88 ;  /* 0x000000446008723c */ /* 0x008ff60000081058 */
[----:B------:R-:W-:Y:S11]  /*12930*/  @!UPT UIADD3 URZ, URZ, URZ, URZ ;  /* 0x0000003f3f3ff290 */ /* 0x000ff6000fffe03f */
[----:B------:R-:W-:Y:S02]  /*12940*/  @!UPT UIADD3 URZ, URZ, URZ, URZ ;  /* 0x0000003f3f3ff290 */ /* 0x000fe4000fffe03f */
[----:B------:R-:W-:Y:S02]  /*12950*/  IMAD.MOV.U32 R19, RZ, RZ, R8 ;  /* 0x000000ffff137224 */ /* 0x000fe400078e0008 */
[----:B------:R-:W-:Y:S02]  /*12960*/  IMAD.MOV.U32 R22, RZ, RZ, R9 ;  /* 0x000000ffff167224 */ /* 0x000fe400078e0009 */
[----:B------:R-:W-:Y:S01]  /*12970*/  IMAD.MOV.U32 R23, RZ, RZ, R10 ;  /* 0x000000ffff177224 */ /* 0x000fe200078e000a */
[----:B------:R-:W2:Y:S01]  /*12980*/  LDL.LU.64 R8, [R1+0x800] ;  /* 0x0008000001087983 */ /* 0x000ea20000300a00 */
[----:B------:R-:W-:-:S03]  /*12990*/  IMAD.MOV.U32 R0, RZ, RZ, R11 ;  /* 0x000000ffff007224 */ /* 0x000fc600078e000b */
[----:B------:R-:W2:Y:S04]  /*129a0*/  LDL.LU.64 R10, [R1+0x808] ;  /* 0x00080800010a7983 */ /* 0x000ea80000300a00 */
[----:B------:R-:W3:Y:S04]  /*129b0*/  LDL.LU.64 R88, [R1+0x7f0] ;  /* 0x0007f00001587983 */ /* 0x000ee80000300a00 */
[----:B------:R-:W3:Y:S04]  /*129c0*/  LDL.LU.64 R90, [R1+0x7f8] ;  /* 0x0007f800015a7983 */ /* 0x000ee80000300a00 */
[----:B------:R-:W3:Y:S04]  /*129d0*/  LDL.LU.64 R92, [R1+0x7e0] ;  /* 0x0007e000015c7983 */ /* 0x000ee80000300a00 */
[----:B------:R-:W3:Y:S04]  /*129e0*/  LDL.LU.64 R94, [R1+0x7e8] ;  /* 0x0007e800015e7983 */ /* 0x000ee80000300a00 */
[----:B------:R-:W3:Y:S04]  /*129f0*/  LDL.LU.64 R116, [R1+0x7d0] ;  /* 0x0007d00001747983 */ /* 0x000ee80000300a00 */
[----:B------:R-:W3:Y:S04]  /*12a00*/  LDL.LU.64 R118, [R1+0x7d8] ;  /* 0x0007d80001767983 */ /* 0x000ee80000300a00 */
[----:B------:R-:W3:Y:S04]  /*12a10*/  LDL.LU.64 R100, [R1+0x7c0] ;  /* 0x0007c00001647983 */ /* 0x000ee80000300a00 */
[----:B------:R-:W3:Y:S01]  /*12a20*/  LDL.LU.64 R102, [R1+0x7c8] ;  /* 0x0007c80001667983 */ /* 0x000ee20000300a00 */
[C---:B----4-:R-:W-:Y:S08]  /*12a30*/  HMMA.1688.F32.TF32 R248, R96.reuse, R60, R80 ;  /* 0x0000003c60f8723c */ /* 0x050ff00000081050 */
[C---:B------:R-:W-:Y:S08]  /*12a40*/  HMMA.1688.F32.TF32 R84, R96.reuse, R64, R4 ;  /* 0x000000406054723c */ /* 0x040ff00000081004 */
[----:B------:R-:W-:Y:S07]  /*12a50*/  HMMA.1688.F32.TF32 R80, R96, R56, R28 ;  /* 0x000000386050723c */ /* 0x000fee000008101c */
[----:B------:R-:W-:Y:S04]  /*12a60*/  STL.64 [R1+0x1c58], R250 ;  /* 0x001c58fa01007387 */ /* 0x000fe80000100a00 */
[----:B------:R-:W-:Y:S04]  /*12a70*/  STL.64 [R1+0x1c50], R248 ;  /* 0x001c50f801007387 */ /* 0x000fe80000100a00 */
[----:B------:R-:W4:Y:S04]  /*12a80*/  LDL.LU.64 R104, [R1+0x7b0] ;  /* 0x0007b00001687983 */ /* 0x000f280000300a00 */
[----:B------:R-:W4:Y:S04]  /*12a90*/  LDL.LU.64 R106, [R1+0x7b8] ;  /* 0x0007b800016a7983 */ /* 0x000f280000300a00 */
[----:B------:R-:W4:Y:S04]  /*12aa0*/  LDL.LU.64 R108, [R1+0x7a0] ;  /* 0x0007a000016c7983 */ /* 0x000f280000300a00 */
[----:B------:R-:W4:Y:S04]  /*12ab0*/  LDL.LU.64 R110, [R1+0x7a8] ;  /* 0x0007a800016e7983 */ /* 0x000f280000300a00 */
[----:B------:R-:W4:Y:S01]  /*12ac0*/  LDL.LU.64 R112, [R1+0x790] ;  /* 0x0007900001707983 */ /* 0x000f220000300a00 */
[----:B------:R-:W-:-:S03]  /*12ad0*/  IMAD.MOV.U32 R7, RZ, RZ, R84 ;  /* 0x000000ffff077224 */ /* 0x000fc600078e0054 */
[----:B------:R-:W4:Y:S01]  /*12ae0*/  LDL.LU.64 R114, [R1+0x798] ;  /* 0x0007980001727983 */ /* 0x000f220000300a00 */
[----:B------:R-:W-:Y:S01]  /*12af0*/  MOV R6, R85 ;  /* 0x0000005500067202 */ /* 0x000fe20000000f00 */
[----:B------:R-:W-:Y:S02]  /*12b00*/  IMAD.MOV.U32 R5, RZ, RZ, R86 ;  /* 0x000000ffff057224 */ /* 0x000fe400078e0056 */
[----:B------:R-:W4:Y:S01]  /*12b10*/  LDL.LU.64 R28, [R1+0x780] ;  /* 0x00078000011c7983 */ /* 0x000f220000300a00 */
[----:B------:R-:W-:-:S03]  /*12b20*/  IMAD.MOV.U32 R4, RZ, RZ, R87 ;  /* 0x000000ffff047224 */ /* 0x000fc600078e0057 */
[----:B------:R-:W4:Y:S04]  /*12b30*/  LDL.LU.64 R30, [R1+0x788] ;  /* 0x00078800011e7983 */ /* 0x000f280000300a00 */
[----:B------:R-:W-:Y:S04]  /*12b40*/  STL.64 [R1+0x1c68], R82 ;  /* 0x001c685201007387 */ /* 0x000fe80000100a00 */
[----:B------:R-:W-:Y:S01]  /*12b50*/  STL.64 [R1+0x1c60], R80 ;  /* 0x001c605001007387 */ /* 0x000fe20000100a00 */
[C---:B--2---:R-:W-:Y:S03]  /*12b60*/  HMMA.1688.F32.TF32 R84, R96.reuse, R52, R8 ;  /* 0x000000346054723c */ /* 0x044fe60000081008 */
[----:B------:R-:W2:Y:S04]  /*12b70*/  LDL.LU.64 R8, [R1+0x770] ;  /* 0x0007700001087983 */ /* 0x000ea80000300a00 */
[----:B------:R-:W2:Y:S01]  /*12b80*/  LDL.LU.64 R10, [R1+0x778] ;  /* 0x00077800010a7983 */ /* 0x000ea20000300a00 */
[C---:B---3--:R-:W-:Y:S08]  /*12b90*/  HMMA.1688.F32.TF32 R88, R96.reuse, R48, R88 ;  /* 0x000000306058723c */ /* 0x048ff00000081058 */
[C---:B------:R-:W-:Y:S08]  /*12ba0*/  HMMA.1688.F32.TF32 R92, R96.reuse, R44, R92 ;  /* 0x0000002c605c723c */ /* 0x040ff0000008105c */
[----:B------:R-:W-:Y:S01]  /*12bb0*/  HMMA.1688.F32.TF32 R96, R96, R40, R116 ;  /* 0x000000286060723c */ /* 0x000fe20000081074 */
[----:B------:R-:W-:Y:S04]  /*12bc0*/  STL.64 [R1+0x1c78], R86 ;  /* 0x001c785601007387 */ /* 0x000fe80000100a00 */
[----:B------:R-:W-:Y:S04]  /*12bd0*/  STL.64 [R1+0x1c70], R84 ;  /* 0x001c705401007387 */ /* 0x000fe80000100a00 */
[----:B------:R-:W-:Y:S04]  /*12be0*/  STL.64 [R1+0x1c88], R90 ;  /* 0x001c885a01007387 */ /* 0x000fe80000100a00 */
[----:B------:R1:W-:Y:S04]  /*12bf0*/  STL.64 [R1+0x1c80], R88 ;  /* 0x001c805801007387 */ /* 0x0003e80000100a00 */
[----:B------:R-:W-:Y:S04]  /*12c00*/  STL.64 [R1+0x1c98], R94 ;  /* 0x001c985e01007387 */ /* 0x000fe80000100a00 */
[----:B------:R-:W-:Y:S04]  /*12c10*/  STL.64 [R1+0x1c90], R92 ;  /* 0x001c905c01007387 */ /* 0x000fe80000100a00 */
[----:B------:R-:W-:Y:S04]  /*12c20*/  STL.64 [R1+0x1ca8], R98 ;  /* 0x001ca86201007387 */ /* 0x000fe80000100a00 */
[----:B------:R-:W-:Y:S04]  /*12c30*/  STL.64 [R1+0x1ca0], R96 ;  /* 0x001ca06001007387 */ /* 0x000fe80000100a00 */
[----:B------:R-:W3:Y:S04]  /*12c40*/  LDL.LU.64 R124, [R1+0x760] ;  /* 0x00076000017c7983 */ /* 0x000ee80000300a00 */
[----:B------:R-:W3:Y:S04]  /*12c50*/  LDL.LU.64 R126, [R1+0x768] ;  /* 0x00076800017e7983 */ /* 0x000ee80000300a00 */
[----:B------:R-:W3:Y:S04]  /*12c60*/  LDL.LU.64 R128, [R1+0x750] ;  /* 0x0007500001807983 */ /* 0x000ee80000300a00 */
[----:B------:R-:W3:Y:S04]  /*12c70*/  LDL.LU.64 R130, [R1+0x758] ;  /* 0x0007580001827983 */ /* 0x000ee80000300a00 */
[----:B------:R-:W3:Y:S04]  /*12c80*/  LDL.LU.64 R132, [R1+0x740] ;  /* 0x0007400001847983 */ /* 0x000ee80000300a00 */
[----:B------:R-:W3:Y:S01]  /*12c90*/  LDL.LU.64 R134, [R1+0x748] ;  /* 0x0007480001867983 */ /* 0x000ee20000300a00 */
[C---:B------:R-:W-:Y:S03]  /*12ca0*/  HMMA.1688.F32.TF32 R100, R136.reuse, R76, R100 ;  /* 0x0000004c8864723c */ /* 0x040fe60000081064 */
[----:B------:R-:W3:Y:S04]  /*12cb0*/  LDL.LU.64 R140, [R1+0x730] ;  /* 0x00073000018c7983 */ /* 0x000ee80000300a00 */
[----:B------:R-:W3:Y:S04]  /*12cc0*/  LDL.LU.64 R142, [R1+0x738] ;  /* 0x00073800018e7983 */ /* 0x000ee80000300a00 */
[----:B-1----:R-:W3:Y:S04]  /*12cd0*/  LDL.LU.64 R88, [R1+0x710] ;  /* 0x0007100001587983 */ /* 0x002ee80000300a00 */
[----:B------:R-:W3:Y:S08]  /*12ce0*/  LDL.LU.64 R90, [R1+0x718] ;  /* 0x00071800015a7983 */ /* 0x000ef00000300a00 */
[----:B------:R-:W-:Y:S04]  /*12cf0*/  STL.64 [R1+0x1cc8], R102 ;  /* 0x001cc86601007387 */ /* 0x000fe80000100a00 */
[----:B------:R1:W-:Y:S04]  /*12d00*/  STL.64 [R1+0x1cc0], R100 ;  /* 0x001cc06401007387 */ /* 0x0003e80000100a00 */
[----:B------:R-:W3:Y:S04]  /*12d10*/  LDL.LU.64 R84, [R1+0x700] ;  /* 0x0007000001547983 */ /* 0x000ee80000300a00 */
[----:B------:R-:W3:Y:S04]  /*12d20*/  LDL.LU.64 R86, [R1+0x708] ;  /* 0x0007080001567983 */ /* 0x000ee80000300a00 */
[----:B------:R-:W3:Y:S04]  /*12d30*/  LDL.LU.64 R148, [R1+0x6f0] ;  /* 0x0006f00001947983 */ /* 0x000ee80000300a00 */
[----:B------:R-:W3:Y:S04]  /*12d40*/  LDL.LU.64 R150, [R1+0x6f8] ;  /* 0x0006f80001967983 */ /* 0x000ee80000300a00 */
[----:B------:R-:W3:Y:S04]  /*12d50*/  LDL.LU.64 R80, [R1+0x6e0] ;  /* 0x0006e00001507983 */ /* 0x000ee80000300a00 */
[----:B------:R-:W3:Y:S01]  /*12d60*/  LDL.LU.64 R82, [R1+0x6e8] ;  /* 0x0006e80001527983 */ /* 0x000ee20000300a00 */
[C---:B--2---:R-:W-:Y:S03]  /*12d70*/  HMMA.1688.F32.TF32 R120, R136.reuse, R56, R8 ;  /* 0x000000388878723c */ /* 0x044fe60000081008 */
[----:B------:R-:W2:Y:S04]  /*12d80*/  LDL.LU.64 R8, [R1+0x6d0] ;  /* 0x0006d00001087983 */ /* 0x000ea80000300a00 */
[----:B------:R-:W2:Y:S04]  /*12d90*/  LDL.LU.64 R10, [R1+0x6d8] ;  /* 0x0006d800010a7983 */ /* 0x000ea80000300a00 */
[----:B------:R-:W2:Y:S04]  /*12da0*/  LDL.LU.64 R160, [R1+0x6c0] ;  /* 0x0006c00001a07983 */ /* 0x000ea80000300a00 */
[----:B------:R-:W2:Y:S04]  /*12db0*/  LDL.LU.64 R162, [R1+0x6c8] ;  /* 0x0006c80001a27983 */ /* 0x000ea80000300a00 */
[----:B------:R-:W2:Y:S04]  /*12dc0*/  LDL.LU.64 R164, [R1+0x6b0] ;  /* 0x0006b00001a47983 */ /* 0x000ea80000300a00 */
[----:B------:R-:W2:Y:S04]  /*12dd0*/  LDL.LU.64 R166, [R1+0x6b8] ;  /* 0x0006b80001a67983 */ /* 0x000ea80000300a00 */
[----:B-1----:R-:W2:Y:S04]  /*12de0*/  LDL.LU.64 R100, [R1+0x6a0] ;  /* 0x0006a00001647983 */ /* 0x002ea80000300a00 */
[----:B------:R-:W2:Y:S01]  /*12df0*/  LDL.LU.64 R102, [R1+0x6a8] ;  /* 0x0006a80001667983 */ /* 0x000ea20000300a00 */
[C---:B----4-:R-:W-:Y:S03]  /*12e00*/  HMMA.1688.F32.TF32 R116, R136.reuse, R60, R28 ;  /* 0x0000003c8874723c */ /* 0x050fe6000008101c */
[----:B------:R-:W4:Y:S04]  /*12e10*/  LDL.LU.64 R96, [R1+0x690] ;  /* 0x0006900001607983 */ /* 0x000f280000300a00 */
[----:B------:R-:W4:Y:S04]  /*12e20*/  LDL.LU.64 R98, [R1+0x698] ;  /* 0x0006980001627983 */ /* 0x000f280000300a00 */
[----:B------:R-:W4:Y:S01]  /*12e30*/  LDL.LU.64 R92, [R1+0x680] ;  /* 0x00068000015c7983 */ /* 0x000f220000300a00 */
[C---:B------:R-:W-:Y:S03]  /*12e40*/  HMMA.1688.F32.TF32 R104, R136.reuse, R72, R104 ;  /* 0x000000488868723c */ /* 0x040fe60000081068 */
[----:B------:R-:W4:Y:S04]  /*12e50*/  LDL.LU.64 R94, [R1+0x688] ;  /* 0x00068800015e7983 */ /* 0x000f280000300a00 */
[----:B------:R-:W4:Y:S01]  /*12e60*/  LDL.LU.64 R28, [R1+0x650] ;  /* 0x00065000011c7983 */ /* 0x000f220000300a00 */
[C---:B------:R-:W-:Y:S03]  /*12e70*/  HMMA.1688.F32.TF32 R108, R136.reuse, R68, R108 ;  /* 0x00000044886c723c */ /* 0x040fe6000008106c */
[----:B------:R-:W4:Y:S05]  /*12e80*/  LDL.LU.64 R30, [R1+0x658] ;  /* 0x00065800011e7983 */ /* 0x000f2a0000300a00 */
[C---:B------:R-:W-:Y:S08]  /*12e90*/  HMMA.1688.F32.TF32 R112, R136.reuse, R64, R112 ;  /* 0x000000408870723c */ /* 0x040ff00000081070 */
[C---:B---3--:R-:W-:Y:S08]  /*12ea0*/  HMMA.1688.F32.TF32 R124, R136.reuse, R52, R124 ;  /* 0x00000034887c723c */ /* 0x048ff0000008107c */
[C---:B------:R-:W-:Y:S08]  /*12eb0*/  HMMA.1688.F32.TF32 R128, R136.reuse, R48, R128 ;  /* 0x000000308880723c */ /* 0x040ff00000081080 */
[C---:B------:R-:W-:Y:S08]  /*12ec0*/  HMMA.1688.F32.TF32 R132, R136.reuse, R44, R132 ;  /* 0x0000002c8884723c */ /* 0x040ff00000081084 */
[----:B------:R-:W-:Y:S08]  /*12ed0*/  HMMA.1688.F32.TF32 R136, R136, R40, R140 ;  /* 0x000000288888723c */ /* 0x000ff0000008108c */
[C---:B------:R-:W-:Y:S01]  /*12ee0*/  HMMA.1688.F32.TF32 R140, R176.reuse, R76, R88 ;  /* 0x0000004cb08c723c */ /* 0x040fe20000081058 */
[----:B------:R-:W3:Y:S04]  /*12ef0*/  LDL.LU.64 R88, [R1+0x640] ;  /* 0x0006400001587983 */ /* 0x000ee80000300a00 */
[----:B------:R-:W3:Y:S03]  /*12f00*/  LDL.LU.64 R90, [R1+0x648] ;  /* 0x00064800015a7983 */ /* 0x000ee60000300a00 */
[C---:B------:R-:W-:Y:S11]  /*12f10*/  HMMA.1688.F32.TF32 R144, R176.reuse, R72, R84 ;  /* 0x00000048b090723c */ /* 0x040ff60000081054 */
[----:B------:R-:W-:Y:S04]  /*12f20*/  @!UPT UIADD3 URZ, URZ, URZ, URZ ;  /* 0x0000003f3f3ff290 */ /* 0x000fe8000fffe03f */
[----:B------:R-:W-:Y:S04]  /*12f30*/  STL [R1+0x1c44], R140 ;  /* 0x001c448c01007387 */ /* 0x000fe80000100800 */
[----:B------:R-:W-:Y:S04]  /*12f40*/  STL [R1+0x1c40], R141 ;  /* 0x001c408d01007387 */ /* 0x000fe80000100800 */
[----:B------:R-:W-:Y:S04]  /*12f50*/  STL [R1+0x1c3c], R142 ;  /* 0x001c3c8e01007387 */ /* 0x000fe80000100800 */
[----:B------:R1:W-:Y:S04]  /*12f60*/  STL [R1+0x1c28], R143 ;  /* 0x001c288f01007387 */ /* 0x0003e80000100800 */
[----:B------:R-:W3:Y:S04]  /*12f70*/  LDL.LU.64 R84, [R1+0x50] ;  /* 0x0000500001547983 */ /* 0x000ee80000300a00 */
[----:B------:R-:W3:Y:S01]  /*12f80*/  LDL.LU.64 R86, [R1+0x58] ;  /* 0x0000580001567983 */ /* 0x000ee20000300a00 */
[C---:B------:R-:W-:Y:S03]  /*12f90*/  HMMA.1688.F32.TF32 R152, R176.reuse, R64, R80 ;  /* 0x00000040b098723c */ /* 0x040fe60000081050 */
[----:B------:R-:W-:Y:S04]  /*12fa0*/  STL [R1+0x1c48], R146 ;  /* 0x001c489201007387 */ /* 0x000fe80000100800 */
[----:B------:R1:W-:Y:S04]  /*12fb0*/  STL [R1+0x1c24], R147 ;  /* 0x001c249301007387 */ /* 0x0003e80000100800 */
[----:B------:R-:W3:Y:S04]  /*12fc0*/  LDL.LU.64 R80, [R1+0x630] ;  /* 0x0006300001507983 */ /* 0x000ee80000300a00 */
[----:B------:R-:W3:Y:S08]  /*12fd0*/  LDL.LU.64 R82, [R1+0x638] ;  /* 0x0006380001527983 */ /* 0x000ef00000300a00 */
[----:B------:R1:W-:Y:S04]  /*12fe0*/  STL [R1+0x1c20], R154 ;  /* 0x001c209a01007387 */ /* 0x0003e80000100800 */
[----:B------:R1:W-:Y:S01]  /*12ff0*/  STL [R1+0x1c1c], R155 ;  /* 0x001c1c9b01007387 */ /* 0x0003e20000100800 */
[C---:B--2---:R-:W-:Y:S03]  /*13000*/  HMMA.1688.F32.TF32 R156, R176.reuse, R60, R8 ;  /* 0x0000003cb09c723c */ /* 0x044fe60000081008 */
[----:B------:R-:W2:Y:S04]  /*13010*/  LDL.LU.64 R8, [R1+0x620] ;  /* 0x0006200001087983 */ /* 0x000ea80000300a00 */
[----:B------:R-:W2:Y:S01]  /*13020*/  LDL.LU.64 R10, [R1+0x628] ;  /* 0x00062800010a7983 */ /* 0x000ea20000300a00 */
[C---:B------:R-:W-:Y:S08]  /*13030*/  HMMA.1688.F32.TF32 R148, R176.reuse, R68, R148 ;  /* 0x00000044b094723c */ /* 0x040ff00000081094 */
[C---:B------:R-:W-:Y:S08]  /*13040*/  HMMA.1688.F32.TF32 R160, R176.reuse, R56, R160 ;  /* 0x00000038b0a0723c */ /* 0x040ff000000810a0 */
[C---:B------:R-:W-:Y:S08]  /*13050*/  HMMA.1688.F32.TF32 R164, R176.reuse, R52, R164 ;  /* 0x00000034b0a4723c */ /* 0x040ff000000810a4 */
[C---:B------:R-:W-:Y:S01]  /*13060*/  HMMA.1688.F32.TF32 R168, R176.reuse, R48, R100 ;  /* 0x00000030b0a8723c */ /* 0x040fe20000081064 */
[----:B------:R-:W2:Y:S04]  /*13070*/  LDL.LU.64 R100, [R1+0x610] ;  /* 0x0006100001647983 */ /* 0x000ea80000300a00 */
[----:B------:R-:W2:Y:S03]  /*13080*/  LDL.LU.64 R102, [R1+0x618] ;  /* 0x0006180001667983 */ /* 0x000ea60000300a00 */
[C---:B----4-:R-:W-:Y:S01]  /*13090*/  HMMA.1688.F32.TF32 R172, R176.reuse, R44, R96 ;  /* 0x0000002cb0ac723c */ /* 0x050fe20000081060 */
[----:B------:R-:W4:Y:S04]  /*130a0*/  LDL.LU.64 R96, [R1+0x600] ;  /* 0x0006000001607983 */ /* 0x000f280000300a00 */
[----:B------:R-:W4:Y:S03]  /*130b0*/  LDL.LU.64 R98, [R1+0x608] ;  /* 0x0006080001627983 */ /* 0x000f260000300a00 */
[----:B------:R-:W-:Y:S08]  /*130c0*/  HMMA.1688.F32.TF32 R176, R176, R40, R92 ;  /* 0x00000028b0b0723c */ /* 0x000ff0000008105c */
[C---:B------:R-:W-:Y:S11]  /*130d0*/  HMMA.1688.F32.TF32 R92, R204.reuse, R76, R28 ;  /* 0x0000004ccc5c723c */ /* 0x040ff6000008101c */
[----:B------:R-:W-:Y:S11]  /*130e0*/  @!UPT UIADD3 URZ, URZ, URZ, URZ ;  /* 0x0000003f3f3ff290 */ /* 0x000ff6000fffe03f */
[----:B------:R-:W-:Y:S02]  /*130f0*/  @!UPT UIADD3 URZ, URZ, URZ, URZ ;  /* 0x0000003f3f3ff290 */ /* 0x000fe4000fffe03f */
[----:B------:R-:W-:Y:S01]  /*13100*/  IMAD.MOV.U32 R28, RZ, RZ, R92 ;  /* 0x000000ffff1c7224 */ /* 0x000fe200078e005c */
[----:B---3--:R-:W-:Y:S01]  /*13110*/  HMMA.1688.F32.TF32 R88, R204, R72, R88 ;  /* 0x00000048cc58723c */ /* 0x008fe20000081058 */
[----:B------:R-:W-:Y:S01]  /*13120*/  IMAD.MOV.U32 R29, RZ, RZ, R93 ;  /* 0x000000ffff1d7224 */ /* 0x000fe200078e005d */
[----:B------:R-:W-:Y:S01]  /*13130*/  MOV R31, R95 ;  /* 0x0000005f001f7202 */ /* 0x000fe20000000f00 */
[----:B------:R-:W-:Y:S01]  /*13140*/  IMAD.MOV.U32 R30, RZ, RZ, R94 ;  /* 0x000000ffff1e7224 */ /* 0x000fe200078e005e */
[----:B------:R-:W3:Y:S04]  /*13150*/  LDL.LU.64 R92, [R1+0x5f0] ;  /* 0x0005f000015c7983 */ /* 0x000ee80000300a00 */
[----:B------:R-:W3:Y:S04]  /*13160*/  LDL.LU.64 R94, [R1+0x5f8] ;  /* 0x0005f800015e7983 */ /* 0x000ee80000300a00 */
[----:B------:R-:W3:Y:S04]  /*13170*/  LDL.LU.64 R200, [R1+0x5e0] ;  /* 0x0005e00001c87983 */ /* 0x000ee80000300a00 */
[----:B------:R-:W3:Y:S04]  /*13180*/  LDL.LU.64 R202, [R1+0x5e8] ;  /* 0x0005e80001ca7983 */ /* 0x000ee80000300a00 */
[----:B------:R-:W3:Y:S04]  /*13190*/  LDL.LU.64 R208, [R1+0x5c0] ;  /* 0x0005c00001d07983 */ /* 0x000ee80000300a00 */
[----:B-1----:R-:W-:Y:S01]  /*131a0*/  IMAD.MOV.U32 R143, RZ, RZ, R88 ;  /* 0x000000ffff8f7224 */ /* 0x002fe200078e0058 */
[----:B------:R-:W3:Y:S01]  /*131b0*/  LDL.LU.64 R210, [R1+0x5c8] ;  /* 0x0005c80001d27983 */ /* 0x000ee20000300a00 */
[----:B------:R-:W-:-:S02]  /*131c0*/  IMAD.MOV.U32 R147, RZ, RZ, R89 ;  /* 0x000000ffff937224 */ /* 0x000fc400078e0059 */
[----:B------:R-:W-:Y:S01]  /*131d0*/  IMAD.MOV.U32 R154, RZ, RZ, R90 ;  /* 0x000000ffff9a7224 */ /* 0x000fe200078e005a */
[----:B------:R-:W3:Y:S01]  /*131e0*/  LDL.LU.64 R88, [R1+0xd0] ;  /* 0x0000d00001587983 */ /* 0x000ee20000300a00 */
[----:B------:R-:W-:-:S03]  /*131f0*/  IMAD.MOV.U32 R155, RZ, RZ, R91 ;  /* 0x000000ffff9b7224 */ /* 0x000fc600078e005b */
[----:B------:R-:W3:Y:S01]  /*13200*/  LDL.LU.64 R90, [R1+0xd8] ;  /* 0x0000d800015a7983 */ /* 0x000ee20000300a00 */
[C---:B------:R-:W-:Y:S08]  /*13210*/  HMMA.1688.F32.TF32 R84, R204.reuse, R68, R84 ;  /* 0x00000044cc54723c */ /* 0x040ff00000081054 */
[----:B------:R-:W-:Y:S11]  /*13220*/  HMMA.1688.F32.TF32 R180, R204, R64, R80 ;  /* 0x00000040ccb4723c */ /* 0x000ff60000081050 */
[----:B------:R-:W-:Y:S05]  /*13230*/  @!UPT UIADD3 URZ, URZ, URZ, URZ ;  /* 0x0000003f3f3ff290 */ /* 0x000fea000fffe03f */
[----:B------:R-:W-:Y:S01]  /*13240*/  IMAD.MOV.U32 R146, RZ, RZ, R84 ;  /* 0x000000ffff927224 */ /* 0x000fe200078e0054 */
[----:B------:R-:W-:Y:S01]  /*13250*/  MOV R140, R85 ;  /* 0x00000055008c7202 */ /* 0x000fe20000000f00 */
[----:B------:R-:W-:Y:S01]  /*13260*/  IMAD.MOV.U32 R141, RZ, RZ, R86 ;  /* 0x000000ffff8d7224 */ /* 0x000fe200078e0056 */
[----:B------:R-:W3:Y:S01]  /*13270*/  LDL.LU.64 R84, [R1+0xc0] ;  /* 0x0000c00001547983 */ /* 0x000ee20000300a00 */
[----:B------:R-:W-:-:S03]  /*13280*/  IMAD.MOV.U32 R142, RZ, RZ, R87 ;  /* 0x000000ffff8e7224 */ /* 0x000fc600078e0057 */
[----:B------:R-:W3:Y:S04]  /*13290*/  LDL.LU.64 R86, [R1+0xc8] ;  /* 0x0000c80001567983 */ /* 0x000ee80000300a00 */
[----:B------:R-:W3:Y:S04]  /*132a0*/  LDL.LU.64 R80, [R1+0xb0] ;  /* 0x0000b00001507983 */ /* 0x000ee80000300a00 */
[----:B------:R-:W3:Y:S01]  /*132b0*/  LDL.LU.64 R82, [R1+0xb8] ;  /* 0x0000b80001527983 */ /* 0x000ee20000300a00 */
[C---:B--2---:R-:W-:Y:S03]  /*132c0*/  HMMA.1688.F32.TF32 R184, R204.reuse, R60, R8 ;  /* 0x0000003cccb8723c */ /* 0x044fe60000081008 */
[----:B------:R-:W2:Y:S04]  /*132d0*/  LDL.LU.64 R8, [R1+0xa0] ;  /* 0x0000a00001087983 */ /* 0x000ea80000300a00 */
[----:B------:R-:W2:Y:S01]  /*132e0*/  LDL.LU.64 R10, [R1+0xa8] ;  /* 0x0000a800010a7983 */ /* 0x000ea20000300a00 */
[C---:B------:R-:W-:Y:S03]  /*132f0*/  HMMA.1688.F32.TF32 R188, R204.reuse, R56, R100 ;  /* 0x00000038ccbc723c */ /* 0x040fe60000081064 */
[----:B------:R-:W2:Y:S04]  /*13300*/  LDL.LU.64 R100, [R1+0x500] ;  /* 0x0005000001647983 */ /* 0x000ea80000300a00 */
[----:B------:R-:W2:Y:S01]  /*13310*/  LDL.LU.64 R102, [R1+0x508] ;  /* 0x0005080001667983 */ /* 0x000ea20000300a00 */
[C---:B----4-:R-:W-:Y:S03]  /*13320*/  HMMA.1688.F32.TF32 R192, R204.reuse, R52, R96 ;  /* 0x00000034ccc0723c */ /* 0x050fe60000081060 */
[----:B------:R-:W4:Y:S04]  /*13330*/  LDL.LU.64 R96, [R1+0x170] ;  /* 0x0001700001607983 */ /* 0x000f280000300a00 */
[----:B------:R-:W4:Y:S01]  /*13340*/  LDL.LU.64 R98, [R1+0x178] ;  /* 0x0001780001627983 */ /* 0x000f220000300a00 */
[C---:B---3--:R-:W-:Y:S03]  /*13350*/  HMMA.1688.F32.TF32 R196, R204.reuse, R48, R92 ;  /* 0x00000030ccc4723c */ /* 0x048fe6000008105c */
[----:B------:R-:W3:Y:S04]  /*13360*/  LDL.LU.64 R92, [R1+0x160] ;  /* 0x00016000015c7983 */ /* 0x000ee80000300a00 */
[----:B------:R-:W3:Y:S01]  /*13370*/  LDL.LU.64 R94, [R1+0x168] ;  /* 0x00016800015e7983 */ /* 0x000ee20000300a00 */
[C---:B------:R-:W-:Y:S08]  /*13380*/  HMMA.1688.F32.TF32 R200, R204.reuse, R44, R200 ;  /* 0x0000002cccc8723c */ /* 0x040ff000000810c8 */
[----:B------:R-:W-:Y:S08]  /*13390*/  HMMA.1688.F32.TF32 R204, R204, R40, R208 ;  /* 0x00000028cccc723c */ /* 0x000ff000000810d0 */
[C---:B------:R-:W-:Y:S01]  /*133a0*/  HMMA.1688.F32.TF32 R208, R220.reuse, R76, R88 ;  /* 0x0000004cdcd0723c */ /* 0x040fe20000081058 */
[----:B------:R-:W3:Y:S04]  /*133b0*/  LDL.LU.64 R88, [R1+0x150] ;  /* 0x0001500001587983 */ /* 0x000ee80000300a00 */
[----:B------:R-:W3:Y:S11]  /*133c0*/  LDL.LU.64 R90, [R1+0x158] ;  /* 0x00015800015a7983 */ /* 0x000ef60000300a00 */
[----:B------:R-:W-:Y:S07]  /*133d0*/  @!UPT UIADD3 URZ, URZ, URZ, URZ ;  /* 0x0000003f3f3ff290 */ /* 0x000fee000fffe03f */
[----:B------:R-:W-:Y:S04]  /*133e0*/  STL.64 [R1+0xd0], R208 ;  /* 0x0000d0d001007387 */ /* 0x000fe80000100a00 */
[----:B------:R1:W-:Y:S02]  /*133f0*/  STL.64 [R1+0xd8], R210 ;  /* 0x0000d8d201007387 */ /* 0x0003e40000100a00 */
[C---:B-1----:R-:W-:Y:S08]  /*13400*/  HMMA.1688.F32.TF32 R208, R220.reuse, R72, R84 ;  /* 0x00000048dcd0723c */ /* 0x042ff00000081054 */
[C---:B------:R-:W-:Y:S11]  /*13410*/  HMMA.1688.F32.TF32 R84, R220.reuse, R68, R80 ;  /* 0x00000044dc54723c */ /* 0x040ff60000081050 */
[----:B------:R-:W-:Y:S04]  /*13420*/  @!UPT UIADD3 URZ, URZ, URZ, URZ ;  /* 0x0000003f3f3ff290 */ /* 0x000fe8000fffe03f */
[----:B------:R-:W-:Y:S04]  /*13430*/  STL.64 [R1+0xc0], R208 ;  /* 0x0000c0d001007387 */ /* 0x000fe80000100a00 */
[----:B------:R-:W-:Y:S01]  /*13440*/  STL.64 [R1+0xc8], R210 ;  /* 0x0000c8d201007387 */ /* 0x000fe20000100a00 */
[C---:B--2---:R-:W-:Y:S03]  /*13450*/  HMMA.1688.F32.TF32 R80, R220.reuse, R64, R8 ;  /* 0x00000040dc50723c */ /* 0x044fe60000081008 */
[----:B------:R-:W2:Y:S04]  /*13460*/  LDL.LU.64 R8, [R1+0x130] ;  /* 0x0001300001087983 */ /* 0x000ea80000300a00 */
[----:B------:R1:W-:Y:S04]  /*13470*/  STL.64 [R1+0xb0], R84 ;  /* 0x0000b05401007387 */ /* 0x0003e80000100a00 */
[----:B------:R1:W-:Y:S04]  /*13480*/  STL.64 [R1+0xb8], R86 ;  /* 0x0000b85601007387 */ /* 0x0003e80000100a00 */
[----:B------:R-:W2:Y:S01]  /*13490*/  LDL.LU.64 R10, [R1+0x138] ;  /* 0x00013800010a7983 */ /* 0x000ea20000300a00 */
[C---:B------:R-:W-:Y:S08]  /*134a0*/  HMMA.1688.F32.TF32 R228, R220.reuse, R60, R100 ;  /* 0x0000003cdce4723c */ /* 0x040ff00000081064 */
[----:B----4-:R-:W-:Y:S01]  /*134b0*/  HMMA.1688.F32.TF32 R100, R220, R56, R96 ;  /* 0x00000038dc64723c */ /* 0x010fe20000081060 */
[----:B------:R4:W-:Y:S04]  /*134c0*/  STL.64 [R1+0xa0], R80 ;  /* 0x0000a05001007387 */ /* 0x0009e80000100a00 */
[----:B------:R4:W-:Y:S04]  /*134d0*/  STL.64 [R1+0xa8], R82 ;  /* 0x0000a85201007387 */ /* 0x0009e80000100a00 */
[----:B-1----:R-:W2:Y:S04]  /*134e0*/  LDL.LU.64 R84, [R1+0x140] ;  /* 0x0001400001547983 */ /* 0x002ea80000300a00 */
[----:B------:R-:W2:Y:S04]  /*134f0*/  LDL.LU.64 R86, [R1+0x148] ;  /* 0x0001480001567983 */ /* 0x000ea80000300a00 */
[----:B----4-:R-:W4:Y:S04]  /*13500*/  LDL.LU.64 R80, [R1+0x1f0] ;  /* 0x0001f00001507983 */ /* 0x010f280000300a00 */
[----:B------:R-:W4:Y:S04]  /*13510*/  LDL.LU.64 R82, [R1+0x1f8] ;  /* 0x0001f80001527983 */ /* 0x000f280000300a00 */
[----:B------:R-:W-:Y:S04]  /*13520*/  STL.64 [R1+0x80], R228 ;  /* 0x000080e401007387 */ /* 0x000fe80000100a00 */
[----:B------:R-:W-:Y:S04]  /*13530*/  STL.64 [R1+0x88], R230 ;  /* 0x000088e601007387 */ /* 0x000fe80000100a00 */
[----:B------:R-:W4:Y:S04]  /*13540*/  LDL.LU.64 R96, [R1+0x200] ;  /* 0x0002000001607983 */ /* 0x000f280000300a00 */
[----:B------:R-:W-:Y:S04]  /*13550*/  STL.64 [R1+0x70], R100 ;  /* 0x0000706401007387 */ /* 0x000fe80000100a00 */
[----:B------:R1:W-:Y:S04]  /*13560*/  STL.64 [R1+0x78], R102 ;  /* 0x0000786601007387 */ /* 0x0003e80000100a00 */
[----:B------:R-:W4:Y:S01]  /*13570*/  LDL.LU.64 R98, [R1+0x208] ;  /* 0x0002080001627983 */ /* 0x000f220000300a00 */
[----:B------:R-:W-:Y:S08]  /*13580*/  HMMA.1688.F32.TF32 R224, R240, R76, R224 ;  /* 0x0000004cf0e0723c */ /* 0x000ff000000810e0 */
[C---:B------:R-:W-:Y:S08]  /*13590*/  HMMA.1688.F32.TF32 R212, R220.reuse, R48, R212 ;  /* 0x00000030dcd4723c */ /* 0x040ff000000810d4 */
[C---:B---3--:R-:W-:Y:S08]  /*135a0*/  HMMA.1688.F32.TF32 R208, R220.reuse, R52, R92 ;  /* 0x00000034dcd0723c */ /* 0x048ff0000008105c */
[----:B------:R-:W-:Y:S08]  /*135b0*/  HMMA.1688.F32.TF32 R216, R220, R44, R216 ;  /* 0x0000002cdcd8723c */ /* 0x000ff000000810d8 */
[----:B-1----:R-:W-:Y:S01]  /*135c0*/  HMMA.1688.F32.TF32 R100, R240, R72, R244 ;  /* 0x00000048f064723c */ /* 0x002fe200000810f4 */
[----:B------:R-:W-:Y:S01]  /*135d0*/  IMAD.MOV.U32 R248, RZ, RZ, R19 ;  /* 0x000000fffff87224 */ /* 0x000fe200078e0013 */
[----:B------:R-:W-:Y:S01]  /*135e0*/  MOV R250, R23 ;  /* 0x0000001700fa7202 */ /* 0x000fe20000000f00 */
[----:B------:R-:W-:Y:S01]  /*135f0*/  IMAD.MOV.U32 R249, RZ, RZ, R22 ;  /* 0x000000fffff97224 */ /* 0x000fe200078e0016 */
[----:B------:R-:W-:Y:S04]  /*13600*/  LDS R244, [R252+0x4000] ;  /* 0x00400000fcf47984 */ /* 0x000fe80000000800 */
[----:B------:R-:W-:Y:S01]  /*13610*/  HMMA.1688.F32.TF32 R220, R220, R40, R88 ;  /* 0x00000028dcdc723c */ /* 0x000fe20000081058 */
[----:B------:R-:W3:Y:S04]  /*13620*/  LDL.LU.64 R88, [R1+0x210] ;  /* 0x0002100001587983 */ /* 0x000ee80000300a00 */
[----:B------:R-:W3:Y:S04]  /*13630*/  LDL.LU.64 R90, [R1+0x218] ;  /* 0x00021800015a7983 */ /* 0x000ee80000300a00 */
[----:B------:R-:W-:Y:S04]  /*13640*/  STL.64 [R1+0x170], R224 ;  /* 0x000170e001007387 */ /* 0x000fe80000100a00 */
[----:B------:R-:W-:Y:S04]  /*13650*/  STL.64 [R1+0x178], R226 ;  /* 0x000178e201007387 */ /* 0x000fe80000100a00 */
[----:B------:R-:W-:Y:S04]  /*13660*/  LDS R246, [R252+0x6000] ;  /* 0x00600000fcf67984 */ /* 0x000fe80000000800 */
[----:B------:R-:W-:Y:S04]  /*13670*/  LDS R245, [R2+0x4000] ;  /* 0x0040000002f57984 */ /* 0x000fe80000000800 */
[----:B------:R-:W1:Y:S01]  /*13680*/  LDS R247, [R2+0x6000] ;  /* 0x0060000002f77984 */ /* 0x000e620000000800 */
[C---:B--2---:R-:W-:Y:S03]  /*13690*/  HMMA.1688.F32.TF32 R92, R240.reuse, R68, R8 ;  /* 0x00000044f05c723c */ /* 0x044fe60000081008 */
[----:B------:R-:W2:Y:S04]  /*136a0*/  LDL.LU.64 R8, [R1+0x220] ;  /* 0x0002200001087983 */ /* 0x000ea80000300a00 */
[----:B------:R-:W-:Y:S04]  /*136b0*/  STL.64 [R1+0x160], R100 ;  /* 0x0001606401007387 */ /* 0x000fe80000100a00 */
[----:B------:R-:W-:Y:S04]  /*136c0*/  STL.64 [R1+0x168], R102 ;  /* 0x0001686601007387 */ /* 0x000fe80000100a00 */
[----:B------:R-:W2:Y:S08]  /*136d0*/  LDL.LU.64 R10, [R1+0x228] ;  /* 0x00022800010a7983 */ /* 0x000eb00000300a00 */
[----:B------:R-:W-:Y:S04]  /*136e0*/  STL.64 [R1+0x150], R92 ;  /* 0x0001505c01007387 */ /* 0x000fe80000100a00 */
[----:B------:R1:W-:Y:S02]  /*136f0*/  STL.64 [R1+0x158], R94 ;  /* 0x0001585e01007387 */ /* 0x0003e40000100a00 */
[C---:B-1----:R-:W-:Y:S02]  /*13700*/  HMMA.1688.F32.TF32 R92, R240.reuse, R64, R84 ;  /* 0x00000040f05c723c */ /* 0x042fe40000081054 */
[----:B------:R-:W2:Y:S06]  /*13710*/  LDL.LU.64 R84, [R1+0x240] ;  /* 0x0002400001547983 */ /* 0x000eac0000300a00 */
[C---:B----4-:R-:W-:Y:S08]  /*13720*/  HMMA.1688.F32.TF32 R80, R240.reuse, R60, R80 ;  /* 0x0000003cf050723c */ /* 0x050ff00000081050 */
[C---:B------:R-:W-:Y:S07]  /*13730*/  HMMA.1688.F32.TF32 R224, R240.reuse, R56, R96 ;  /* 0x00000038f0e0723c */ /* 0x040fee0000081060 */
[----:B------:R1:W-:Y:S04]  /*13740*/  STL.64 [R1+0x140], R92 ;  /* 0x0001405c01007387 */ /* 0x0003e80000100a00 */
[----:B------:R4:W-:Y:S04]  /*13750*/  STL.64 [R1+0x148], R94 ;  /* 0x0001485e01007387 */ /* 0x0009e80000100a00 */
[----:B------:R-:W2:Y:S04]  /*13760*/  LDL.LU.64 R86, [R1+0x248] ;  /* 0x0002480001567983 */ /* 0x000ea80000300a00 */
[----:B------:R4:W-:Y:S04]  /*13770*/  STL.64 [R1+0x130], R80 ;  /* 0x0001305001007387 */ /* 0x0009e80000100a00 */
[----:B------:R4:W-:Y:S04]  /*13780*/  STL.64 [R1+0x138], R82 ;  /* 0x0001385201007387 */ /* 0x0009e80000100a00 */
[----:B-1----:R-:W2:Y:S04]  /*13790*/  LDL.LU.64 R92, [R1+0x230] ;  /* 0x00023000015c7983 */ /* 0x002ea80000300a00 */
[----:B----4-:R-:W4:Y:S04]  /*137a0*/  LDL.LU.64 R94, [R1+0x238] ;  /* 0x00023800015e7983 */ /* 0x010f280000300a00 */
[----:B------:R-:W4:Y:S04]  /*137b0*/  LDL.LU.64 R80, [R1+0x250] ;  /* 0x0002500001507983 */ /* 0x000f280000300a00 */
[----:B------:R-:W4:Y:S01]  /*137c0*/  LDL.LU.64 R82, [R1+0x258] ;  /* 0x0002580001527983 */ /* 0x000f220000300a00 */
[C---:B---3--:R-:W-:Y:S03]  /*137d0*/  HMMA.1688.F32.TF32 R228, R240.reuse, R52, R88 ;  /* 0x00000034f0e4723c */ /* 0x048fe60000081058 */
[----:B------:R-:W-:Y:S04]  /*137e0*/  STL.64 [R1+0x1b90], R226 ;  /* 0x001b90e201007387 */ /* 0x000fe80000100a00 */
[----:B------:R1:W-:Y:S04]  /*137f0*/  STL.64 [R1+0x1b88], R224 ;  /* 0x001b88e001007387 */ /* 0x0003e80000100a00 */
[----:B------:R-:W3:Y:S04]  /*13800*/  LDL.LU.64 R88, [R1+0x1e0] ;  /* 0x0001e00001587983 */ /* 0x000ee80000300a00 */
[----:B------:R-:W3:Y:S08]  /*13810*/  LDL.LU.64 R90, [R1+0x1e8] ;  /* 0x0001e800015a7983 */ /* 0x000ef00000300a00 */
[----:B------:R-:W-:Y:S04]  /*13820*/  STL.64 [R1+0x1ba0], R230 ;  /* 0x001ba0e601007387 */ /* 0x000fe80000100a00 */
[----:B------:R-:W-:Y:S01]  /*13830*/  STL.64 [R1+0x1b98], R228 ;  /* 0x001b98e401007387 */ /* 0x000fe20000100a00 */
[C---:B--2---:R-:W-:Y:S03]  /*13840*/  HMMA.1688.F32.TF32 R232, R240.reuse, R48, R8 ;  /* 0x00000030f0e8723c */ /* 0x044fe60000081008 */
[----:B------:R-:W2:Y:S04]  /*13850*/  LDL.LU.64 R8, [R1+0x370] ;  /* 0x0003700001087983 */ /* 0x000ea80000300a00 */
[----:B------:R-:W2:Y:S11]  /*13860*/  LDL.LU.64 R10, [R1+0x378] ;  /* 0x00037800010a7983 */ /* 0x000eb60000300a00 */
[----:B------:R-:W-:Y:S05]  /*13870*/  @!UPT UIADD3 URZ, URZ, URZ, URZ ;  /* 0x0000003f3f3ff290 */ /* 0x000fea000fffe03f */
[----:B------:R-:W-:Y:S04]  /*13880*/  STL.64 [R1+0x1bb0], R234 ;  /* 0x001bb0ea01007387 */ /* 0x000fe80000100a00 */
[----:B------:R-:W-:Y:S01]  /*13890*/  STL.64 [R1+0x1ba8], R232 ;  /* 0x001ba8e801007387 */ /* 0x000fe20000100a00 */
[C---:B------:R-:W-:Y:S03]  /*138a0*/  HMMA.1688.F32.TF32 R236, R240.reuse, R44, R84 ;  /* 0x0000002cf0ec723c */ /* 0x040fe60000081054 */
[----:B------:R-:W2:Y:S04]  /*138b0*/  LDL.LU.64 R84, [R1+0x1d0] ;  /* 0x0001d00001547983 */ /* 0x000ea80000300a00 */
[----:B------:R-:W2:Y:S01]  /*138c0*/  LDL.LU.64 R86, [R1+0x1d8] ;  /* 0x0001d80001567983 */ /* 0x000ea20000300a00 */
[----:B----4-:R-:W-:Y:S08]  /*138d0*/  HMMA.1688.F32.TF32 R240, R240, R40, R92 ;  /* 0x00000028f0f0723c */ /* 0x010ff0000008105c */
[-C--:B------:R-:W-:Y:S07]  /*138e0*/  HMMA.1688.F32.TF32 R80, R32, R76.reuse, R80 ;  /* 0x0000004c2050723c */ /* 0x080fee0000081050 */
[----:B------:R-:W-:Y:S04]  /*138f0*/  STL [R1+0x1bc8], R236 ;  /* 0x001bc8ec01007387 */ /* 0x000fe80000100800 */
[----:B------:R-:W-:Y:S04]  /*13900*/  STL [R1+0x1bc4], R237 ;  /* 0x001bc4ed01007387 */ /* 0x000fe80000100800 */
[----:B------:R-:W-:Y:S01]  /*13910*/  STL [R1+0x1bc0], R238 ;  /* 0x001bc0ee01007387 */ /* 0x000fe20000100800 */
[----:B---3--:R-:W-:Y:S03]  /*13920*/  HMMA.1688.F32.TF32 R88, R36, R76, R88 ;  /* 0x0000004c2458723c */ /* 0x008fe60000081058 */
[----:B------:R-:W-:Y:S05]  /*13930*/  STL [R1+0x1bbc], R239 ;  /* 0x001bbcef01007387 */ /* 0x000fea0000100800 */
[----:B-1----:R-:W-:Y:S01]  /*13940*/  MOV R224, R83 ;  /* 0x0000005300e07202 */ /* 0x002fe20000000f00 */
[----:B------:R-:W-:Y:S01]  /*13950*/  IMAD.MOV.U32 R226, RZ, RZ, R81 ;  /* 0x000000ffffe27224 */ /* 0x000fe200078e0051 */
[----:B------:R1:W-:Y:S01]  /*13960*/  STL [R1+0x1bd8], R240 ;  /* 0x001bd8f001007387 */ /* 0x0003e20000100800 */
[----:B------:R-:W-:-:S03]  /*13970*/  IMAD.MOV.U32 R227, RZ, RZ, R80 ;  /* 0x000000ffffe37224 */ /* 0x000fc600078e0050 */
[----:B------:R-:W-:Y:S01]  /*13980*/  STL [R1+0x1bd4], R241 ;  /* 0x001bd4f101007387 */ /* 0x000fe20000100800 */
[----:B------:R-:W-:-:S03]  /*13990*/  IMAD.MOV.U32 R225, RZ, RZ, R82 ;  /* 0x000000ffffe17224 */ /* 0x000fc600078e0052 */
[----:B------:R-:W-:Y:S04]  /*139a0*/  STL [R1+0x1bd0], R242 ;  /* 0x001bd0f201007387 */ /* 0x000fe80000100800 */
[----:B------:R-:W-:Y:S04]  /*139b0*/  STL [R1+0x1bcc], R243 ;  /* 0x001bccf301007387 */ /* 0x000fe80000100800 */
[----:B------:R-:W3:Y:S01]  /*139c0*/  LDL.LU.64 R80, [R1+0x480] ;  /* 0x0004800001507983 */ /* 0x000ee20000300a00 */
[----:B------:R-:W-:-:S03]  /*139d0*/  IMAD.MOV.U32 R13, RZ, RZ, R89 ;  /* 0x000000ffff0d7224 */ /* 0x000fc600078e0059 */
[----:B------:R-:W3:Y:S01]  /*139e0*/  LDL.LU.64 R82, [R1+0x488] ;  /* 0x0004880001527983 */ /* 0x000ee20000300a00 */
[----:B------:R-:W-:-:S03]  /*139f0*/  IMAD.MOV.U32 R17, RZ, RZ, R88 ;  /* 0x000000ffff117224 */ /* 0x000fc600078e0058 */
[----:B------:R-:W-:Y:S04]  /*13a00*/  STL [R1+0x1be8], R224 ;  /* 0x001be8e001007387 */ /* 0x000fe80000100800 */
[----:B------:R-:W-:Y:S04]  /*13a10*/  STL [R1+0x1be4], R226 ;  /* 0x001be4e201007387 */ /* 0x000fe80000100800 */
[----:B------:R-:W-:Y:S04]  /*13a20*/  STL [R1+0x1be0], R227 ;  /* 0x001be0e301007387 */ /* 0x000fe80000100800 */
[----:B------:R-:W-:Y:S04]  /*13a30*/  STL [R1+0x1bdc], R225 ;  /* 0x001bdce101007387 */ /* 0x000fe80000100800 */
[----:B------:R-:W-:Y:S04]  /*13a40*/  STL.64 [R1+0x598], R90 ;  /* 0x0005985a01007387 */ /* 0x000fe80000100a00 */
[----:B------:R-:W-:Y:S04]  /*13a50*/  STL [R1+0x1b04], R13 ;  /* 0x001b040d01007387 */ /* 0x000fe80000100800 */
[----:B------:R-:W-:Y:S01]  /*13a60*/  STL [R1+0x1b00], R17 ;  /* 0x001b001101007387 */ /* 0x000fe20000100800 */
[----:B--2---:R-:W-:Y:S11]  /*13a70*/  HMMA.1688.F32.TF32 R8, R32, R72, R8 ;  /* 0x000000482008723c */ /* 0x004ff60000081008 */
[----:B------:R-:W-:Y:S11]  /*13a80*/  @!UPT UIADD3 URZ, URZ, URZ, URZ ;  /* 0x0000003f3f3ff290 */ /* 0x000ff6000fffe03f */
[----:B------:R-:W-:Y:S01]  /*13a90*/  @!UPT UIADD3 URZ, URZ, URZ, URZ ;  /* 0x0000003f3f3ff290 */ /* 0x000fe2000fffe03f */
[----:B------:R2:W-:Y:S01]  /*13aa0*/  STL.64 [R1+0x250], R8 ;  /* 0x0002500801007387 */ /* 0x0005e20000100a00 */
[----:B-1----:R-:W-:-:S03]  /*13ab0*/  IMAD.MOV.U32 R240, RZ, RZ, R11 ;  /* 0x000000fffff07224 */ /* 0x002fc600078e000b */
[----:B------:R1:W-:Y:S04]  /*13ac0*/  STL [R1+0x258], R10 ;  /* 0x0002580a01007387 */ /* 0x0003e80000100800 */
[----:B--2---:R-:W2:Y:S04]  /*13ad0*/  LDL.LU.64 R8, [R1+0x470] ;  /* 0x0004700001087983 */ /* 0x004ea80000300a00 */
[----:B-1----:R-:W2:Y:S04]  /*13ae0*/  LDL.LU.64 R10, [R1+0x478] ;  /* 0x00047800010a7983 */ /* 0x002ea80000300a00 */
[----:B------:R-:W-:Y:S04]  /*13af0*/  STL [R1+0x1bec], R240 ;  /* 0x001becf001007387 */ /* 0x000fe80000100800 */
[----:B------:R-:W4:Y:S04]  /*13b00*/  LDL.LU.64 R88, [R1+0x460] ;  /* 0x0004600001587983 */ /* 0x000f280000300a00 */
[----:B------:R-:W4:Y:S01]  /*13b10*/  LDL.LU.64 R90, [R1+0x468] ;  /* 0x00046800015a7983 */ /* 0x000f220000300a00 */
[----:B------:R-:W-:Y:S11]  /*13b20*/  HMMA.1688.F32.TF32 R84, R36, R72, R84 ;  /* 0x000000482454723c */ /* 0x000ff60000081054 */
        /* <DEDUP_REMOVED lines=8> */
[----:B------:R-:W-:Y:S04]  /*13bb0*/  STL [R1+0x1b14], R16 ;  /* 0x001b141001007387 */ /* 0x000fe80000100800 */
[----:B------:R-:W-:Y:S04]  /*13bc0*/  STL [R1+0x1b10], R12 ;  /* 0x001b100c01007387 */ /* 0x000fe80000100800 */
[----:B------:R-:W-:Y:S01]  /*13bd0*/  STL [R1+0x1b0c], R24 ;  /* 0x001b0c1801007387 */ /* 0x000fe20000100800 */
[C---:B---3--:R-:W-:Y:S03]  /*13be0*/  HMMA.1688.F32.TF32 R80, R32.reuse, R68, R80 ;  /* 0x000000442050723c */ /* 0x048fe60000081050 */
[----:B------:R-:W-:Y:S11]  /*13bf0*/  STL [R1+0x1b08], R25 ;  /* 0x001b081901007387 */ /* 0x000ff60000100800 */
[----:B------:R-:W-:Y:S10]  /*13c00*/  @!UPT UIADD3 URZ, URZ, URZ, URZ ;  /* 0x0000003f3f3ff290 */ /* 0x000ff4000fffe03f */
[----:B------:R-:W-:Y:S02]  /*13c10*/  IMAD.MOV.U32 R228, RZ, RZ, R83 ;  /* 0x000000ffffe47224 */ /* 0x000fe400078e0053 */
[----:B------:R-:W-:Y:S02]  /*13c20*/  IMAD.MOV.U32 R229, RZ, RZ, R82 ;  /* 0x000000ffffe57224 */ /* 0x000fe400078e0052 */
[----:B------:R-:W-:Y:S02]  /*13c30*/  IMAD.MOV.U32 R231, RZ, RZ, R80 ;  /* 0x000000ffffe77224 */ /* 0x000fe400078e0050 */
[----:B------:R-:W-:Y:S02]  /*13c40*/  IMAD.MOV.U32 R230, RZ, RZ, R81 ;  /* 0x000000ffffe67224 */ /* 0x000fe400078e0051 */
[----:B------:R-:W3:Y:S04]  /*13c50*/  LDL.LU.64 R80, [R1+0x420] ;  /* 0x0004200001507983 */ /* 0x000ee80000300a00 */
[----:B------:R-:W3:Y:S04]  /*13c60*/  LDL.LU.64 R82, [R1+0x428] ;  /* 0x0004280001527983 */ /* 0x000ee80000300a00 */
[----:B------:R-:W-:Y:S04]  /*13c70*/  STL [R1+0x1bfc], R228 ;  /* 0x001bfce401007387 */ /* 0x000fe80000100800 */
[----:B------:R1:W-:Y:S04]  /*13c80*/  STL [R1+0x1bf8], R229 ;  /* 0x001bf8e501007387 */ /* 0x0003e80000100800 */
[----:B------:R1:W-:Y:S04]  /*13c90*/  STL [R1+0x1bf4], R230 ;  /* 0x001bf4e601007387 */ /* 0x0003e80000100800 */
[----:B------:R1:W-:Y:S01]  /*13ca0*/  STL [R1+0x1bf0], R231 ;  /* 0x001bf0e701007387 */ /* 0x0003e20000100800 */
[----:B--2---:R-:W-:Y:S11]  /*13cb0*/  HMMA.1688.F32.TF32 R8, R32, R64, R8 ;  /* 0x000000402008723c */ /* 0x004ff60000081008 */
[----:B------:R-:W-:Y:S11]  /*13cc0*/  @!UPT UIADD3 URZ, URZ, URZ, URZ ;  /* 0x0000003f3f3ff290 */ /* 0x000ff6000fffe03f */
[----:B------:R-:W-:Y:S02]  /*13cd0*/  @!UPT UIADD3 URZ, URZ, URZ, URZ ;  /* 0x0000003f3f3ff290 */ /* 0x000fe4000fffe03f */
[----:B------:R-:W-:Y:S01]  /*13ce0*/  MOV R235, R8 ;  /* 0x0000000800eb7202 */ /* 0x000fe20000000f00 */
[----:B------:R-:W-:Y:S02]  /*13cf0*/  IMAD.MOV.U32 R234, RZ, RZ, R9 ;  /* 0x000000ffffea7224 */ /* 0x000fe400078e0009 */
[----:B------:R-:W-:Y:S01]  /*13d00*/  IMAD.MOV.U32 R233, RZ, RZ, R10 ;  /* 0x000000ffffe97224 */ /* 0x000fe200078e000a */
[----:B------:R-:W2:Y:S01]  /*13d10*/  LDL.LU.64 R8, [R1+0x400] ;  /* 0x0004000001087983 */ /* 0x000ea20000300a00 */
[----:B------:R-:W-:-:S03]  /*13d20*/  IMAD.MOV.U32 R232, RZ, RZ, R11 ;  /* 0x000000ffffe87224 */ /* 0x000fc600078e000b */
[----:B------:R-:W2:Y:S01]  /*13d30*/  LDL.LU.64 R10, [R1+0x408] ;  /* 0x00040800010a7983 */ /* 0x000ea20000300a00 */
[C---:B----4-:R-:W-:Y:S03]  /*13d40*/  HMMA.1688.F32.TF32 R88, R32.reuse, R60, R88 ;  /* 0x0000003c2058723c */ /* 0x050fe60000081058 */
[----:B------:R-:W-:Y:S04]  /*13d50*/  STL [R1+0x1c0c], R232 ;  /* 0x001c0ce801007387 */ /* 0x000fe80000100800 */
[----:B------:R4:W-:Y:S01]  /*13d60*/  STL [R1+0x1c08], R233 ;  /* 0x001c08e901007387 */ /* 0x0009e20000100800 */
[----:B------:R-:W-:Y:S11]  /*13d70*/  HMMA.1688.F32.TF32 R84, R32, R56, R84 ;  /* 0x000000382054723c */ /* 0x000ff60000081054 */
[----:B------:R-:W-:Y:S05]  /*13d80*/  @!UPT UIADD3 URZ, URZ, URZ, URZ ;  /* 0x0000003f3f3ff290 */ /* 0x000fea000fffe03f */
[----:B------:R-:W-:Y:S01]  /*13d90*/  MOV R227, R90 ;  /* 0x0000005a00e37202 */ /* 0x000fe20000000f00 */
[----:B------:R-:W-:Y:S01]  /*13da0*/  IMAD.MOV.U32 R226, RZ, RZ, R89 ;  /* 0x000000ffffe27224 */ /* 0x000fe200078e0059 */
[----:B------:R-:W-:Y:S01]  /*13db0*/  STL [R1+0x1c04], R234 ;  /* 0x001c04ea01007387 */ /* 0x000fe20000100800 */
[----:B------:R-:W-:-:S03]  /*13dc0*/  IMAD.MOV.U32 R224, RZ, RZ, R88 ;  /* 0x000000ffffe07224 */ /* 0x000fc600078e0058 */
[----:B------:R1:W-:Y:S04]  /*13dd0*/  STL [R1+0x1c00], R235 ;  /* 0x001c00eb01007387 */ /* 0x0003e80000100800 */
[----:B------:R1:W-:Y:S04]  /*13de0*/  STL [R1+0x1c18], R227 ;  /* 0x001c18e301007387 */ /* 0x0003e80000100800 */
[----:B------:R1:W-:Y:S04]  /*13df0*/  STL [R1+0x1c14], R226 ;  /* 0x001c14e201007387 */ /* 0x0003e80000100800 */
[----:B------:R1:W-:Y:S01]  /*13e00*/  STL [R1+0x1c10], R224 ;  /* 0x001c10e001007387 */ /* 0x0003e20000100800 */
[----:B------:R-:W-:-:S02]  /*13e10*/  IMAD.MOV.U32 R241, RZ, RZ, R84 ;  /* 0x000000fffff17224 */ /* 0x000fc400078e0054 */
[----:B------:R-:W-:Y:S02]  /*13e20*/  IMAD.MOV.U32 R242, RZ, RZ, R85 ;  /* 0x000000fffff27224 */ /* 0x000fe400078e0055 */
[----:B------:R-:W-:Y:S01]  /*13e30*/  IMAD.MOV.U32 R243, RZ, RZ, R86 ;  /* 0x000000fffff37224 */ /* 0x000fe200078e0056 */
[----:B------:R-:W4:Y:S01]  /*13e40*/  LDL.LU.64 R84, [R1+0x3e0] ;  /* 0x0003e00001547983 */ /* 0x000f220000300a00 */
[----:B------:R-:W-:-:S03]  /*13e50*/  IMAD.MOV.U32 R236, RZ, RZ, R87 ;  /* 0x000000ffffec7224 */ /* 0x000fc600078e0057 */
[----:B------:R-:W4:Y:S01]  /*13e60*/  LDL.LU.64 R86, [R1+0x3e8] ;  /* 0x0003e80001567983 */ /* 0x000f220000300a00 */
[----:B---3--:R-:W-:Y:S11]  /*13e70*/  HMMA.1688.F32.TF32 R80, R32, R52, R80 ;  /* 0x000000342050723c */ /* 0x008ff60000081050 */
[----:B------:R-:W-:Y:S11]  /*13e80*/  @!UPT UIADD3 URZ, URZ, URZ, URZ ;  /* 0x0000003f3f3ff290 */ /* 0x000ff6000fffe03f */
[----:B------:R-:W-:Y:S02]  /*13e90*/  @!UPT UIADD3 URZ, URZ, URZ, URZ ;  /* 0x0000003f3f3ff290 */ /* 0x000fe4000fffe03f */
[----:B-1----:R-:W-:Y:S01]  /*13ea0*/  MOV R229, R80 ;  /* 0x0000005000e57202 */ /* 0x002fe20000000f00 */
[----:B------:R-:W-:Y:S02]  /*13eb0*/  IMAD.MOV.U32 R230, RZ, RZ, R81 ;  /* 0x000000ffffe67224 */ /* 0x000fe400078e0051 */
[----:B------:R-:W-:Y:S01]  /*13ec0*/  IMAD.MOV.U32 R231, RZ, RZ, R82 ;  /* 0x000000ffffe77224 */ /* 0x000fe200078e0052 */
[----:B------:R-:W3:Y:S01]  /*13ed0*/  LDL.LU.64 R80, [R1+0x3d0] ;  /* 0x0003d00001507983 */ /* 0x000ee20000300a00 */
[----:B------:R-:W-:-:S03]  /*13ee0*/  IMAD.MOV.U32 R240, RZ, RZ, R83 ;  /* 0x000000fffff07224 */ /* 0x000fc600078e0053 */
[----:B------:R-:W3:Y:S01]  /*13ef0*/  LDL.LU.64 R82, [R1+0x3d8] ;  /* 0x0003d80001527983 */ /* 0x000ee20000300a00 */
[C---:B--2---:R-:W-:Y:S11]  /*13f00*/  HMMA.1688.F32.TF32 R8, R32.reuse, R48, R8 ;  /* 0x000000302008723c */ /* 0x044ff60000081008 */
[----:B------:R-:W-:Y:S11]  /*13f10*/  @!UPT UIADD3 URZ, URZ, URZ, URZ ;  /* 0x0000003f3f3ff290 */ /* 0x000ff6000fffe03f */
[----:B------:R-:W-:Y:S02]  /*13f20*/  @!UPT UIADD3 URZ, URZ, URZ, URZ ;  /* 0x0000003f3f3ff290 */ /* 0x000fe4000fffe03f */
[----:B----4-:R-:W-:Y:S01]  /*13f30*/  IMAD.MOV.U32 R233, RZ, RZ, R8 ;  /* 0x000000ffffe97224 */ /* 0x010fe200078e0008 */
[----:B------:R-:W-:Y:S01]  /*13f40*/  MOV R235, R10 ;  /* 0x0000000a00eb7202 */ /* 0x000fe20000000f00 */
[----:B------:R-:W-:Y:S02]  /*13f50*/  IMAD.MOV.U32 R234, RZ, RZ, R9 ;  /* 0x000000ffffea7224 */ /* 0x000fe400078e0009 */
[----:B------:R-:W-:Y:S01]  /*13f60*/  IMAD.MOV.U32 R228, RZ, RZ, R11 ;  /* 0x000000ffffe47224 */ /* 0x000fe200078e000b */
[----:B------:R-:W2:Y:S04]  /*13f70*/  LDL.LU.64 R8, [R1+0x330] ;  /* 0x0003300001087983 */ /* 0x000ea80000300a00 */
[----:B------:R-:W2:Y:S01]  /*13f80*/  LDL.LU.64 R10, [R1+0x338] ;  /* 0x00033800010a7983 */ /* 0x000ea20000300a00 */
[----:B------:R-:W-:Y:S11]  /*13f90*/  HMMA.1688.F32.TF32 R84, R32, R44, R84 ;  /* 0x0000002c2054723c */ /* 0x000ff60000081054 */
[----:B------:R-:W-:Y:S11]  /*13fa0*/  @!UPT UIADD3 URZ, URZ, URZ, URZ ;  /* 0x0000003f3f3ff290 */ /* 0x000ff6000fffe03f */
[----:B------:R-:W-:Y:S02]  /*13fb0*/  @!UPT UIADD3 URZ, URZ, URZ, URZ ;  /* 0x0000003f3f3ff290 */ /* 0x000fe4000fffe03f */
[----:B------:R-:W-:Y:S02]  /*13fc0*/  IMAD.MOV.U32 R227, RZ, RZ, R84 ;  /* 0x000000ffffe37224 */ /* 0x000fe400078e0054 */
[----:B------:R-:W-:Y:S02]  /*13fd0*/  IMAD.MOV.U32 R226, RZ, RZ, R85 ;  /* 0x000000ffffe27224 */ /* 0x000fe400078e0055 */
[----:B------:R-:W-:Y:S01]  /*13fe0*/  IMAD.MOV.U32 R224, RZ, RZ, R86 ;  /* 0x000000ffffe07224 */ /* 0x000fe200078e0056 */
[----:B------:R-:W4:Y:S01]  /*13ff0*/  LDL.LU.64 R84, [R1+0x320] ;  /* 0x0003200001547983 */ /* 0x000f220000300a00 */
[----:B------:R-:W-:-:S03]  /*14000*/  IMAD.MOV.U32 R232, RZ, RZ, R87 ;  /* 0x000000ffffe87224 */ /* 0x000fc600078e0057 */
[----:B------:R-:W4:Y:S01]  /*14010*/  LDL.LU.64 R86, [R1+0x328] ;  /* 0x0003280001567983 */ /* 0x000f220000300a00 */
[----:B---3--:R-:W-:Y:S03]  /*14020*/  HMMA.1688.F32.TF32 R32, R32, R40, R80 ;  /* 0x000000282020723c */ /* 0x008fe60000081050 */
[----:B------:R-:W3:Y:S04]  /*14030*/  LDL.LU.64 R80, [R1+0x310] ;  /* 0x0003100001507983 */ /* 0x000ee80000300a00 */
[----:B------:R-:W3:Y:S01]  /*14040*/  LDL.LU.64 R82, [R1+0x318] ;  /* 0x0003180001527983 */ /* 0x000ee20000300a00 */
[----:B--2---:R-:W-:Y:S11]  /*14050*/  HMMA.1688.F32.TF32 R8, R36, R68, R8 ;  /* 0x000000442408723c */ /* 0x004ff60000081008 */
[----:B------:R-:W-:Y:S11]  /*14060*/  @!UPT UIADD3 URZ, URZ, URZ, URZ ;  /* 0x0000003f3f3ff290 */ /* 0x000ff6000fffe03f */
[----:B------:R-:W-:Y:S02]  /*14070*/  @!UPT UIADD3 URZ, URZ, URZ, URZ ;  /* 0x0000003f3f3ff290 */ /* 0x000fe4000fffe03f */
[----:B------:R-:W-:Y:S01]  /*14080*/  IMAD.MOV.U32 R13, RZ, RZ, R8 ;  /* 0x000000ffff0d7224 */ /* 0x000fe200078e0008 */
[----:B------:R-:W-:Y:S01]  /*14090*/  MOV R20, R10 ;  /* 0x0000000a00147202 */ /* 0x000fe20000000f00 */
[----:B------:R-:W-:Y:S02]  /*140a0*/  IMAD.MOV.U32 R17, RZ, RZ, R9 ;  /* 0x000000ffff117224 */ /* 0x000fe400078e0009 */
[----:B------:R-:W-:Y:S01]  /*140b0*/  IMAD.MOV.U32 R21, RZ, RZ, R11 ;  /* 0x000000ffff157224 */ /* 0x000fe200078e000b */
[----:B------:R-:W2:Y:S04]  /*140c0*/  LDL.LU.64 R8, [R1+0x300] ;  /* 0x0003000001087983 */ /* 0x000ea80000300a00 */
[----:B------:R-:W2:Y:S01]  /*140d0*/  LDL.LU.64 R10, [R1+0x308] ;  /* 0x00030800010a7983 */ /* 0x000ea20000300a00 */
[----:B------:R-:W-:Y:S01]  /*140e0*/  MOV R237, R32 ;  /* 0x0000002000ed7202 */ /* 0x000fe20000000f00 */
[----:B------:R-:W-:-:S02]  /*140f0*/  IMAD.MOV.U32 R238, RZ, RZ, R33 ;  /* 0x000000ffffee7224 */ /* 0x000fc400078e0021 */
[----:B------:R-:W-:Y:S02]  /*14100*/  IMAD.MOV.U32 R239, RZ, RZ, R34 ;  /* 0x000000ffffef7224 */ /* 0x000fe400078e0022 */
[----:B------:R-:W-:Y:S02]  /*14110*/  IMAD.MOV.U32 R3, RZ, RZ, R35 ;  /* 0x000000ffff037224 */ /* 0x000fe400078e0023 */
[C---:B----4-:R-:W-:Y:S01]  /*14120*/  HMMA.1688.F32.TF32 R32, R36.reuse, R64, R84 ;  /* 0x000000402420723c */ /* 0x050fe20000081054 */
[----:B------:R1:W-:Y:S04]  /*14130*/  STL [R1+0x1b24], R21 ;  /* 0x001b241501007387 */ /* 0x0003e80000100800 */
[----:B------:R4:W-:Y:S04]  /*14140*/  STL [R1+0x1b20], R20 ;  /* 0x001b201401007387 */ /* 0x0009e80000100800 */
[----:B------:R1:W-:Y:S11]  /*14150*/  STL [R1+0x1b1c], R13 ;  /* 0x001b1c0d01007387 */ /* 0x0003f60000100800 */
[----:B------:R-:W-:Y:S04]  /*14160*/  @!UPT UIADD3 URZ, URZ, URZ, URZ ;  /* 0x0000003f3f3ff290 */ /* 0x000fe8000fffe03f */
[----:B------:R-:W-:Y:S02]  /*14170*/  IMAD.MOV.U32 R16, RZ, RZ, R32 ;  /* 0x000000ffff107224 */ /* 0x000fe400078e0020 */
[----:B------:R-:W-:Y:S02]  /*14180*/  IMAD.MOV.U32 R12, RZ, RZ, R33 ;  /* 0x000000ffff0c7224 */ /* 0x000fe400078e0021 */
[----:B------:R-:W-:Y:S02]  /*14190*/  IMAD.MOV.U32 R24, RZ, RZ, R34 ;  /* 0x000000ffff187224 */ /* 0x000fe400078e0022 */
[----:B------:R-:W-:Y:S02]  /*141a0*/  IMAD.MOV.U32 R25, RZ, RZ, R35 ;  /* 0x000000ffff197224 */ /* 0x000fe400078e0023 */
[----:B---3--:R-:W-:Y:S01]  /*141b0*/  HMMA.1688.F32.TF32 R32, R36, R60, R80 ;  /* 0x0000003c2420723c */ /* 0x008fe20000081050 */
[----:B------:R3:W-:Y:S04]  /*141c0*/  STL [R1+0x1b18], R17 ;  /* 0x001b181101007387 */ /* 0x0007e80000100800 */
[----:B------:R-:W2:Y:S04]  /*141d0*/  LDL.LU.64 R84, [R1+0x2e0] ;  /* 0x0002e00001547983 */ /* 0x000ea80000300a00 */
[----:B------:R-:W2:Y:S04]  /*141e0*/  LDL.LU.64 R86, [R1+0x2e8] ;  /* 0x0002e80001567983 */ /* 0x000ea80000300a00 */
[----:B------:R1:W-:Y:S04]  /*141f0*/  STL [R1+0x1b34], R25 ;  /* 0x001b341901007387 */ /* 0x0003e80000100800 */
[----:B------:R-:W-:Y:S04]  /*14200*/  STL [R1+0x1b30], R24 ;  /* 0x001b301801007387 */ /* 0x000fe80000100800 */
[----:B------:R2:W-:Y:S04]  /*14210*/  STL [R1+0x1b2c], R16 ;  /* 0x001b2c1001007387 */ /* 0x0005e80000100800 */
[----:B------:R2:W-:Y:S01]  /*14220*/  STL [R1+0x1b28], R12 ;  /* 0x001b280c01007387 */ /* 0x0005e20000100800 */
[----:B-1----:R-:W-:-:S03]  /*14230*/  MOV R21, R32 ;  /* 0x0000002000157202 */ /* 0x002fc60000000f00 */
[----:B------:R-:W2:Y:S01]  /*14240*/  LDL.LU.64 R80, [R1+0x2d0] ;  /* 0x0002d00001507983 */ /* 0x000ea20000300a00 */
[----:B----4-:R-:W-:-:S03]  /*14250*/  IMAD.MOV.U32 R20, RZ, RZ, R33 ;  /* 0x000000ffff147224 */ /* 0x010fc600078e0021 */
[----:B------:R-:W4:Y:S01]  /*14260*/  LDL.LU.64 R82, [R1+0x2d8] ;  /* 0x0002d80001527983 */ /* 0x000f220000300a00 */
[----:B------:R-:W-:Y:S02]  /*14270*/  IMAD.MOV.U32 R13, RZ, RZ, R34 ;  /* 0x000000ffff0d7224 */ /* 0x000fe400078e0022 */
[----:B---3--:R-:W-:Y:S01]  /*14280*/  IMAD.MOV.U32 R17, RZ, RZ, R35 ;  /* 0x000000ffff117224 */ /* 0x008fe200078e0023 */
[----:B------:R-:W3:Y:S04]  /*14290*/  LDL.LU.64 R32, [R1+0x2c0] ;  /* 0x0002c00001207983 */ /* 0x000ee80000300a00 */
[----:B------:R-:W3:Y:S04]  /*142a0*/  LDL.LU.64 R34, [R1+0x2c8] ;  /* 0x0002c80001227983 */ /* 0x000ee80000300a00 */
[----:B------:R-:W-:Y:S04]  /*142b0*/  STL [R1+0x1b44], R17 ;  /* 0x001b441101007387 */ /* 0x000fe80000100800 */
[----:B------:R-:W-:Y:S04]  /*142c0*/  STL [R1+0x1b40], R13 ;  /* 0x001b400d01007387 */ /* 0x000fe80000100800 */
[----:B------:R-:W-:Y:S04]  /*142d0*/  STL [R1+0x1b3c], R21 ;  /* 0x001b3c1501007387 */ /* 0x000fe80000100800 */
[----:B------:R1:W-:Y:S01]  /*142e0*/  STL [R1+0x1b38], R20 ;  /* 0x001b381401007387 */ /* 0x0003e20000100800 */
[C---:B--2---:R-:W-:Y:S11]  /*142f0*/  HMMA.1688.F32.TF32 R8, R36.reuse, R56, R8 ;  /* 0x000000382408723c */ /* 0x044ff60000081008 */
[----:B------:R-:W-:Y:S11]  /*14300*/  @!UPT UIADD3 URZ, URZ, URZ, URZ ;  /* 0x0000003f3f3ff290 */ /* 0x000ff6000fffe03f */
[----:B------:R-:W-:Y:S02]  /*14310*/  @!UPT UIADD3 URZ, URZ, URZ, URZ ;  /* 0x0000003f3f3ff290 */ /* 0x000fe4000fffe03f */
[----:B------:R-:W-:Y:S01]  /*14320*/  IMAD.MOV.U32 R25, RZ, RZ, R8 ;  /* 0x000000ffff197224 */ /* 0x000fe200078e0008 */
[----:B------:R-:W-:Y:S01]  /*14330*/  MOV R16, R10 ;  /* 0x0000000a00107202 */ /* 0x000fe20000000f00 */
[----:B------:R-:W-:Y:S02]  /*14340*/  IMAD.MOV.U32 R24, RZ, RZ, R9 ;  /* 0x000000ffff187224 */ /* 0x000fe400078e0009 */
[----:B------:R-:W-:Y:S01]  /*14350*/  IMAD.MOV.U32 R12, RZ, RZ, R11 ;  /* 0x000000ffff0c7224 */ /* 0x000fe200078e000b */
[----:B------:R-:W2:Y:S04]  /*14360*/  LDL.LU.64 R8, [R1+0x290] ;  /* 0x0002900001087983 */ /* 0x000ea80000300a00 */
[----:B------:R-:W2:Y:S04]  /*14370*/  LDL.LU.64 R10, [R1+0x298] ;  /* 0x00029800010a7983 */ /* 0x000ea80000300a00 */
[----:B------:R-:W-:Y:S04]  /*14380*/  STL [R1+0x1b54], R12 ;  /* 0x001b540c01007387 */ /* 0x000fe80000100800 */
[----:B------:R-:W-:Y:S04]  /*14390*/  STL [R1+0x1b50], R16 ;  /* 0x001b501001007387 */ /* 0x000fe80000100800 */
[----:B------:R-:W-:Y:S04]  /*143a0*/  STL [R1+0x1b4c], R25 ;  /* 0x001b4c1901007387 */ /* 0x000fe80000100800 */
[----:B------:R1:W-:Y:S01]  /*143b0*/  STL [R1+0x1b48], R24 ;  /* 0x001b481801007387 */ /* 0x0003e20000100800 */
[C---:B------:R-:W-:Y:S08]  /*143c0*/  HMMA.1688.F32.TF32 R84, R36.reuse, R52, R84 ;  /* 0x000000342454723c */ /* 0x040ff00000081054 */
[C---:B----4-:R-:W-:Y:S08]  /*143d0*/  HMMA.1688.F32.TF32 R80, R36.reuse, R48, R80 ;  /* 0x000000302450723c */ /* 0x050ff00000081050 */
[----:B---3--:R-:W-:Y:S08]  /*143e0*/  HMMA.1688.F32.TF32 R32, R36, R44, R32 ;  /* 0x0000002c2420723c */ /* 0x008ff00000081020 */
[----:B-1----:R-:W-:-:S02]  /*143f0*/  IMAD.MOV.U32 R20, RZ, RZ, R87 ;  /* 0x000000ffff147224 */ /* 0x002fc400078e0057 */
[----:B------:R-:W-:Y:S02]  /*14400*/  IMAD.MOV.U32 R21, RZ, RZ, R86 ;  /* 0x000000ffff157224 */ /* 0x000fe400078e0056 */
[----:B------:R-:W-:Y:S02]  /*14410*/  IMAD.MOV.U32 R17, RZ, RZ, R84 ;  /* 0x000000ffff117224 */ /* 0x000fe400078e0054 */
[----:B------:R-:W-:Y:S01]  /*14420*/  IMAD.MOV.U32 R13, RZ, RZ, R85 ;  /* 0x000000ffff0d7224 */ /* 0x000fe200078e0055 */
[----:B------:R1:W-:Y:S04]  /*14430*/  STL [R1+0x1b64], R20 ;  /* 0x001b641401007387 */ /* 0x0003e80000100800 */
[----:B------:R-:W-:Y:S01]  /*14440*/  STL [R1+0x1b60], R21 ;  /* 0x001b601501007387 */ /* 0x000fe20000100800 */
[----:B------:R-:W-:-:S03]  /*14450*/  IMAD.MOV.U32 R24, RZ, RZ, R83 ;  /* 0x000000ffff187224 */ /* 0x000fc600078e0053 */
[----:B------:R3:W-:Y:S01]  /*14460*/  STL [R1+0x1b5c], R17 ;  /* 0x001b5c1101007387 */ /* 0x0007e20000100800 */
[----:B------:R-:W-:Y:S01]  /*14470*/  IMAD.MOV.U32 R25, RZ, RZ, R82 ;  /* 0x000000ffff197224 */ /* 0x000fe200078e0052 */
[----:B------:R-:W-:Y:S01]  /*14480*/  MOV R12, R80 ;  /* 0x00000050000c7202 */ /* 0x000fe20000000f00 */
[----:B------:R-:W-:Y:S01]  /*14490*/  IMAD.MOV.U32 R16, RZ, RZ, R81 ;  /* 0x000000ffff107224 */ /* 0x000fe200078e0051 */
[----:B------:R4:W-:Y:S01]  /*144a0*/  STL [R1+0x1b58], R13 ;  /* 0x001b580d01007387 */ /* 0x0009e20000100800 */
[----:B-1----:R-:W-:-:S03]  /*144b0*/  IMAD.MOV.U32 R20, RZ, RZ, R32 ;  /* 0x000000ffff147224 */ /* 0x002fc600078e0020 */
[----:B------:R1:W-:Y:S01]  /*144c0*/  STL [R1+0x1b74], R24 ;  /* 0x001b741801007387 */ /* 0x0003e20000100800 */
[----:B---3--:R-:W-:Y:S01]  /*144d0*/  MOV R17, R34 ;  /* 0x0000002200117202 */ /* 0x008fe20000000f00 */
[----:B------:R-:W-:Y:S02]  /*144e0*/  IMAD.MOV.U32 R21, RZ, RZ, R33 ;  /* 0x000000ffff157224 */ /* 0x000fe400078e0021 */
[----:B------:R3:W-:Y:S01]  /*144f0*/  STL [R1+0x1b70], R25 ;  /* 0x001b701901007387 */ /* 0x0007e20000100800 */
[----:B----4-:R-:W-:-:S03]  /*14500*/  IMAD.MOV.U32 R13, RZ, RZ, R35 ;  /* 0x000000ffff0d7224 */ /* 0x010fc600078e0023 */
[----:B------:R2:W-:Y:S04]  /*14510*/  STL [R1+0x1b6c], R12 ;  /* 0x001b6c0c01007387 */ /* 0x0005e80000100800 */
[----:B------:R1:W-:Y:S04]  /*14520*/  STL [R1+0x1b68], R16 ;  /* 0x001b681001007387 */ /* 0x0003e80000100800 */
[----:B------:R-:W-:Y:S04]  /*14530*/  STL [R1+0x1b84], R13 ;  /* 0x001b840d01007387 */ /* 0x000fe80000100800 */
[----:B------:R-:W-:Y:S04]  /*14540*/  STL [R1+0x1b80], R17 ;  /* 0x001b801101007387 */ /* 0x000fe80000100800 */
[----:B------:R1:W-:Y:S04]  /*14550*/  STL [R1+0x1b7c], R20 ;  /* 0x001b7c1401007387 */ /* 0x0003e80000100800 */
[----:B------:R1:W-:Y:S04]  /*14560*/  STL [R1+0x1b78], R21 ;  /* 0x001b781501007387 */ /* 0x0003e80000100800 */
[----:B------:R-:W4:Y:S04]  /*14570*/  LDL.LU R96, [R1+0x1b0] ;  /* 0x0001b00001607983 */ /* 0x000f280000300800 */
[----:B------:R-:W4:Y:S04]  /*14580*/  LDL.LU R97, [R1+0x1b4] ;  /* 0x0001b40001617983 */ /* 0x000f280000300800 */
[----:B------:R-:W4:Y:S04]  /*14590*/  LDL.LU R98, [R1+0x1b8] ;  /* 0x0001b80001627983 */ /* 0x000f280000300800 */
[----:B------:R-:W4:Y:S04]  /*145a0*/  LDL.LU R99, [R1+0x1bc] ;  /* 0x0001bc0001637983 */ /* 0x000f280000300800 */
[----:B------:R-:W4:Y:S04]  /*145b0*/  LDL.LU R100, [R1+0x3a0] ;  /* 0x0003a00001647983 */ /* 0x000f280000300800 */
[----:B------:R-:W4:Y:S04]  /*145c0*/  LDL.LU R101, [R1+0x3a4] ;  /* 0x0003a40001657983 */ /* 0x000f280000300800 */
[----:B------:R-:W4:Y:S04]  /*145d0*/  LDL.LU R102, [R1+0x3a8] ;  /* 0x0003a80001667983 */ /* 0x000f280000300800 */
[----:B------:R-:W4:Y:S01]  /*145e0*/  LDL.LU R103, [R1+0x3ac] ;  /* 0x0003ac0001677983 */ /* 0x000f220000300800 */
[----:B------:R-:W-:Y:S01]  /*145f0*/  IMAD.MOV.U32 R87, RZ, RZ, R14 ;  /* 0x000000ffff577224 */ /* 0x000fe200078e000e */
[----:B--2---:R-:W-:Y:S01]  /*14600*/  HMMA.1688.F32.TF32 R8, R36, R40, R8 ;  /* 0x000000282408723c */ /* 0x004fe20000081008 */
[----:B------:R-:W-:Y:S01]  /*14610*/  IMAD.MOV.U32 R225, RZ, RZ, R91 ;  /* 0x000000ffffe17224 */ /* 0x000fe200078e005b */
[----:B------:R-:W-:Y:S01]  /*14620*/  MOV R80, R15 ;  /* 0x0000000f00507202 */ /* 0x000fe20000000f00 */
[----:B------:R-:W-:Y:S01]  /*14630*/  IMAD.MOV.U32 R81, RZ, RZ, R18 ;  /* 0x000000ffff517224 */ /* 0x000fe200078e0012 */
[----:B------:R-:W-:Y:S03]  /*14640*/  LDS R32, [R252+0x4100] ;  /* 0x00410000fc207984 */ /* 0x000fe60000000800 */
[----:B------:R-:W-:Y:S01]  /*14650*/  IMAD.MOV.U32 R39, RZ, RZ, R4 ;  /* 0x000000ffff277224 */ /* 0x000fe200078e0004 */
[----:B------:R-:W-:Y:S01]  /*14660*/  LDS R34, [R252+0x6100] ;  /* 0x00610000fc227984 */ /* 0x000fe20000000800 */
[----:B------:R-:W-:Y:S01]  /*14670*/  IMAD.MOV.U32 R38, RZ, RZ, R5 ;  /* 0x000000ffff267224 */ /* 0x000fe200078e0005 */
[----:B------:R-:W-:Y:S01]  /*14680*/  MOV R36, R7 ;  /* 0x0000000700247202 */ /* 0x000fe20000000f00 */
[----:B------:R-:W-:Y:S01]  /*14690*/  IMAD.MOV.U32 R37, RZ, RZ, R6 ;  /* 0x000000ffff257224 */ /* 0x000fe200078e0006 */
[----:B------:R-:W-:Y:S01]  /*146a0*/  LDS R33, [R2+0x4100] ;  /* 0x0041000002217984 */ /* 0x000fe20000000800 */
[----:B------:R-:W-:-:S02]  /*146b0*/  IMAD.MOV.U32 R82, RZ, RZ, R26 ;  /* 0x000000ffff527224 */ /* 0x000fc400078e001a */
[----:B------:R-:W-:Y:S01]  /*146c0*/  IMAD.MOV.U32 R83, RZ, RZ, R27 ;  /* 0x000000ffff537224 */ /* 0x000fe200078e001b */
[----:B------:R-:W2:Y:S08]  /*146d0*/  LDS R35, [R2+0x6100] ;  /* 0x0061000002237984 */ /* 0x000eb00000000800 */
[----:B-1----:R-:W-:Y:S02]  /*146e0*/  IMAD.MOV.U32 R24, RZ, RZ, R8 ;  /* 0x000000ffff187224 */ /* 0x002fe400078e0008 */
[----:B---3--:R-:W-:Y:S01]  /*146f0*/  IMAD.MOV.U32 R25, RZ, RZ, R9 ;  /* 0x000000ffff197224 */ /* 0x008fe200078e0009 */
[----:B------:R-:W3:Y:S01]  /*14700*/  LDL.LU R8, [R1+0x340] ;  /* 0x0003400001087983 */ /* 0x000ee20000300800 */
[----:B------:R-:W-:-:S02]  /*14710*/  IMAD.MOV.U32 R12, RZ, RZ, R10 ;  /* 0x000000ffff0c7224 */ /* 0x000fc400078e000a */
[----:B------:R-:W-:Y:S01]  /*14720*/  IMAD.MOV.U32 R16, RZ, RZ, R11 ;  /* 0x000000ffff107224 */ /* 0x000fe200078e000b */
[----:B------:R-:W3:Y:S04]  /*14730*/  LDL.LU R9, [R1+0x344] ;  /* 0x0003440001097983 */ /* 0x000ee80000300800 */
[----:B------:R-:W3:Y:S04]  /*14740*/  LDL.LU R10, [R1+0x348] ;  /* 0x00034800010a7983 */ /* 0x000ee80000300800 */
[----:B------:R-:W3:Y:S04]  /*14750*/  LDL.LU R11, [R1+0x34c] ;  /* 0x00034c00010b7983 */ /* 0x000ee80000300800 */
[----:B------:R-:W2:Y:S04]  /*14760*/  LDL.LU R4, [R1+0x2b0] ;  /* 0x0002b00001047983 */ /* 0x000ea80000300800 */
[----:B------:R-:W2:Y:S04]  /*14770*/  LDL.LU R5, [R1+0x2b4] ;  /* 0x0002b40001057983 */ /* 0x000ea80000300800 */
[----:B------:R-:W2:Y:S04]  /*14780*/  LDL.LU R6, [R1+0x2b8] ;  /* 0x0002b80001067983 */ /* 0x000ea80000300800 */
[----:B------:R-:W2:Y:S04]  /*14790*/  LDL.LU R7, [R1+0x2bc] ;  /* 0x0002bc0001077983 */ /* 0x000ea80000300800 */
[----:B------:R-:W2:Y:S04]  /*147a0*/  LDL.LU R84, [R1+0x30] ;  /* 0x0000300001547983 */ /* 0x000ea80000300800 */
[----:B------:R-:W2:Y:S04]  /*147b0*/  LDL.LU R85, [R1+0x34] ;  /* 0x0000340001557983 */ /* 0x000ea80000300800 */
[----:B------:R-:W2:Y:S04]  /*147c0*/  LDL.LU R86, [R1+0x38] ;  /* 0x0000380001567983 */ /* 0x000ea80000300800 */
[----:B------:R-:W2:Y:S04]  /*147d0*/  LDL.LU R14, [R1+0x1cf0] ;  /* 0x001cf000010e7983 */ /* 0x000ea80000300800 */
[----:B------:R-:W3:Y:S04]  /*147e0*/  LDL.LU R92, [R1+0x110] ;  /* 0x00011000015c7983 */ /* 0x000ee80000300800 */
[----:B------:R-:W3:Y:S04]  /*147f0*/  LDL.LU R93, [R1+0x114] ;  /* 0x00011400015d7983 */ /* 0x000ee80000300800 */
[----:B------:R-:W3:Y:S04]  /*14800*/  LDL.LU R94, [R1+0x118] ;  /* 0x00011800015e7983 */ /* 0x000ee80000300800 */
[----:B------:R-:W3:Y:S04]  /*14810*/  LDL.LU R95, [R1+0x11c] ;  /* 0x00011c00015f7983 */ /* 0x000ee80000300800 */
[----:B------:R-:W3:Y:S04]  /*14820*/  LDL.LU R88, [R1+0x40] ;  /* 0x0000400001587983 */ /* 0x000ee80000300800 */
[----:B------:R-:W3:Y:S04]  /*14830*/  LDL.LU R89, [R1+0x44] ;  /* 0x0000440001597983 */ /* 0x000ee80000300800 */
[----:B------:R-:W3:Y:S01]  /*14840*/  LDL.LU R90, [R1+0x48] ;  /* 0x00004800015a7983 */ /* 0x000ee20000300800 */
[----:B--2---:R-:W-:-:S03]  /*14850*/  IMAD.MOV.U32 R91, RZ, RZ, R14 ;  /* 0x000000ffff5b7224 */ /* 0x004fc600078e000e */
[----:B------:R-:W2:Y:S04]  /*14860*/  LDL.LU R14, [R1+0x1cec] ;  /* 0x001cec00010e7983 */ /* 0x000ea80000300800 */
[----:B------:R-:W2:Y:S04]  /*14870*/  LDL.LU R15, [R1+0x1ce8] ;  /* 0x001ce800010f7983 */ /* 0x000ea80000300800 */
[----:B------:R-:W2:Y:S04]  /*14880*/  LDL.LU R18, [R1+0x1ce4] ;  /* 0x001ce40001127983 */ /* 0x000ea80000300800 */
[----:B------:R-:W4:Y:S04]  /*14890*/  LDL.LU R26, [R1+0x1ce0] ;  /* 0x001ce000011a7983 */ /* 0x000f280000300800 */
[----:B------:R-:W4:Y:S04]  /*148a0*/  LDL.LU R27, [R1+0x1cdc] ;  /* 0x001cdc00011b7983 */ /* 0x000f280000300800 */
[----:B------:R-:W2:Y:S04]  /*148b0*/  LDL.LU R19, [R1+0x1cd8] ;  /* 0x001cd80001137983 */ /* 0x000ea80000300800 */
[----:B------:R-:W3:Y:S04]  /*148c0*/  LDL.LU R22, [R1+0x1cd4] ;  /* 0x001cd40001167983 */ /* 0x000ee80000300800 */
[----:B------:R-:W3:Y:S01]  /*148d0*/  LDL.LU R23, [R1+0x1cd0] ;  /* 0x001cd00001177983 */ /* 0x000ee20000300800 */
[----:B------:R-:W-:Y:S01]  /*148e0*/  IMAD.MOV.U32 R251, RZ, RZ, R0 ;  /* 0x000000fffffb7224 */ /* 0x000fe200078e0000 */
[C---:B----4-:R-:W-:Y:S08]  /*148f0*/  HMMA.1688.F32.TF32 R100, R244.reuse, R26, R100 ;  /* 0x0000001af464723c */ /* 0x050ff00000081064 */
[C---:B--2---:R-:W-:Y:S08]  /*14900*/  HMMA.1688.F32.TF32 R4, R244.reuse, R18, R4 ;  /* 0x00000012f404723c */ /* 0x044ff00000081004 */
[----:B---3--:R-:W-:Y:S08]  /*14910*/  HMMA.1688.F32.TF32 R8, R244, R22, R8 ;  /* 0x00000016f408723c */ /* 0x008ff00000081008 */
[----:B------:R-:W-:-:S02]  /*14920*/  IMAD.MOV.U32 R20, RZ, RZ, R102 ;  /* 0x000000ffff147224 */ /* 0x000fc400078e0066 */
[----:B------:R-:W-:Y:S02]  /*14930*/  IMAD.MOV.U32 R21, RZ, RZ, R103 ;  /* 0x000000ffff157224 */ /* 0x000fe400078e0067 */
[----:B------:R-:W-:Y:S01]  /*14940*/  IMAD.MOV.U32 R13, RZ, RZ, R100 ;  /* 0x000000ffff0d7224 */ /* 0x000fe200078e0064 */
[----:B------:R-:W2:Y:S01]  /*14950*/  LDL.LU.64 R102, [R1+0x1cc8] ;  /* 0x001cc80001667983 */ /* 0x000ea20000300a00 */
[----:B------:R-:W-:-:S03]  /*14960*/  IMAD.MOV.U32 R17, RZ, RZ, R101 ;  /* 0x000000ffff117224 */ /* 0x000fc600078e0065 */
[----:B------:R-:W2:Y:S06]  /*14970*/  LDL.LU.64 R100, [R1+0x1cc0] ;  /* 0x001cc00001647983 */ /* 0x000eac0000300a00 */
[----:B------:R-:W-:Y:S01]  /*14980*/  STL.64 [R1+0x430], R8 ;  /* 0x0004300801007387 */ /* 0x000fe20000100a00 */
[----:B------:R-:W-:-:S03]  /*14990*/  MOV R0, R11 ;  /* 0x0000000b00007202 */ /* 0x000fc60000000f00 */
[----:B------:R1:W-:Y:S04]  /*149a0*/  STL [R1+0x438], R10 ;  /* 0x0004380a01007387 */ /* 0x0003e80000100800 */
[----:B-1----:R-:W3:Y:S04]  /*149b0*/  LDL.LU.64 R10, [R1+0x1cb8] ;  /* 0x001cb800010a7983 */ /* 0x002ee80000300a00 */
[----:B------:R-:W-:Y:S04]  /*149c0*/  STL.64 [R1+0x550], R4 ;  /* 0x0005500401007387 */ /* 0x000fe80000100a00 */
[----:B------:R1:W-:Y:S04]  /*149d0*/  STL.64 [R1+0x558], R6 ;  /* 0x0005580601007387 */ /* 0x0003e80000100a00 */
[----:B-1----:R-:W4:Y:S01]  /*149e0*/  LDL.LU.64 R6, [R1+0x1cb0] ;  /* 0x001cb00001067983 */ /* 0x002f220000300a00 */
[C---:B------:R-:W-:Y:S08]  /*149f0*/  HMMA.1688.F32.TF32 R96, R244.reuse, R14, R96 ;  /* 0x0000000ef460723c */ /* 0x040ff00000081060 */
[C---:B------:R-:W-:Y:S08]  /*14a00*/  HMMA.1688.F32.TF32 R84, R244.reuse, R78, R84 ;  /* 0x0000004ef454723c */ /* 0x040ff00000081054 */
[----:B------:R-:W-:Y:S08]  /*14a10*/  HMMA.1688.F32.TF32 R80, R244, R74, R80 ;  /* 0x0000004af450723c */ /* 0x000ff00000081050 */
[----:B------:R-:W-:-:S02]  /*14a20*/  IMAD.MOV.U32 R4, RZ, RZ, R99 ;  /* 0x000000ffff047224 */ /* 0x000fc400078e0063 */
[----:B------:R-:W-:Y:S02]  /*14a30*/  IMAD.MOV.U32 R5, RZ, RZ, R98 ;  /* 0x000000ffff057224 */ /* 0x000fe400078e0062 */
[----:B------:R-:W-:Y:S01]  /*14a40*/  IMAD.MOV.U32 R8, RZ, RZ, R97 ;  /* 0x000000ffff087224 */ /* 0x000fe200078e0061 */
[----:B------:R-:W2:Y:S01]  /*14a50*/  LDL.LU.64 R98, [R1+0x1ca8] ;  /* 0x001ca80001627983 */ /* 0x000ea20000300a00 */
[----:B------:R-:W-:Y:S01]  /*14a60*/  IMAD.MOV.U32 R9, RZ, RZ, R96 ;  /* 0x000000ffff097224 */ /* 0x000fe200078e0060 */
[----:B------:R-:W-:Y:S02]  /*14a70*/  HMMA.1688.F32.TF32 R248, R244, R70, R248 ;  /* 0x00000046f4f8723c */ /* 0x000fe400000810f8 */
[----:B------:R-:W2:Y:S04]  /*14a80*/  LDL.LU.64 R96, [R1+0x1ca0] ;  /* 0x001ca00001607983 */ /* 0x000ea80000300a00 */
[----:B------:R-:W-:Y:S04]  /*14a90*/  STL [R1+0x1a8c], R4 ;  /* 0x001a8c0401007387 */ /* 0x000fe80000100800 */
[----:B------:R-:W-:Y:S04]  /*14aa0*/  STL [R1+0x1a88], R5 ;  /* 0x001a880501007387 */ /* 0x000fe80000100800 */
[----:B------:R-:W-:Y:S04]  /*14ab0*/  STL [R1+0x1a84], R8 ;  /* 0x001a840801007387 */ /* 0x000fe80000100800 */
[----:B------:R-:W-:Y:S01]  /*14ac0*/  STL [R1+0x1a80], R9 ;  /* 0x001a800901007387 */ /* 0x000fe20000100800 */
[----:B------:R-:W-:Y:S01]  /*14ad0*/  MOV R53, R85 ;  /* 0x0000005500357202 */ /* 0x000fe20000000f00 */
[----:B------:R-:W-:-:S02]  /*14ae0*/  IMAD.MOV.U32 R52, RZ, RZ, R84 ;  /* 0x000000ffff347224 */ /* 0x000fc400078e0054 */
[----:B------:R-:W-:Y:S02]  /*14af0*/  IMAD.MOV.U32 R57, RZ, RZ, R81 ;  /* 0x000000ffff397224 */ /* 0x000fe400078e0051 */
[----:B------:R-:W-:Y:S02]  /*14b00*/  IMAD.MOV.U32 R56, RZ, RZ, R80 ;  /* 0x000000ffff387224 */ /* 0x000fe400078e0050 */
[----:B------:R-:W-:Y:S02]  /*14b10*/  IMAD.MOV.U32 R60, RZ, RZ, R248 ;  /* 0x000000ffff3c7224 */ /* 0x000fe400078e00f8 */
[----:B------:R-:W-:Y:S01]  /*14b20*/  IMAD.MOV.U32 R61, RZ, RZ, R249 ;  /* 0x000000ffff3d7224 */ /* 0x000fe200078e00f9 */
[C---:B---3--:R-:W-:Y:S08]  /*14b30*/  HMMA.1688.F32.TF32 R88, R244.reuse, R10, R88 ;  /* 0x0000000af458723c */ /* 0x048ff00000081058 */
[C---:B----4-:R-:W-:Y:S11]  /*14b40*/  HMMA.1688.F32.TF32 R92, R244.reuse, R6, R92 ;  /* 0x00000006f45c723c */ /* 0x050ff6000008105c */
[----:B------:R-:W-:Y:S11]  /*14b50*/  @!UPT UIADD3 URZ, URZ, URZ, URZ ;  /* 0x0000003f3f3ff290 */ /* 0x000ff6000fffe03f */
[----:B------:R-:W-:Y:S01]  /*14b60*/  @!UPT UIADD3 URZ, URZ, URZ, URZ ;  /* 0x0000003f3f3ff290 */ /* 0x000fe2000fffe03f */
[----:B------:R-:W-:Y:S04]  /*14b70*/  STL.64 [R1+0x570], R92 ;  /* 0x0005705c01007387 */ /* 0x000fe80000100a00 */
[----:B------:R1:W-:Y:S04]  /*14b80*/  STL.64 [R1+0x578], R94 ;  /* 0x0005785e01007387 */ /* 0x0003e80000100a00 */
[----:B-1----:R-:W3:Y:S04]  /*14b90*/  LDL.LU.64 R94, [R1+0x1c98] ;  /* 0x001c9800015e7983 */ /* 0x002ee80000300a00 */
[----:B------:R-:W3:Y:S04]  /*14ba0*/  LDL.LU.64 R92, [R1+0x1c90] ;  /* 0x001c9000015c7983 */ /* 0x000ee80000300a00 */
[----:B------:R-:W-:Y:S04]  /*14bb0*/  STL.64 [R1+0x670], R88 ;  /* 0x0006705801007387 */ /* 0x000fe80000100a00 */
[----:B------:R1:W-:Y:S04]  /*14bc0*/  STL.64 [R1+0x678], R90 ;  /* 0x0006785a01007387 */ /* 0x0003e80000100a00 */
[----:B-1----:R-:W4:Y:S04]  /*14bd0*/  LDL.LU.64 R90, [R1+0x1c88] ;  /* 0x001c8800015a7983 */ /* 0x002f280000300a00 */
[----:B------:R-:W4:Y:S04]  /*14be0*/  LDL.LU.64 R88, [R1+0x1c80] ;  /* 0x001c800001587983 */ /* 0x000f280000300a00 */
[----:B------:R1:W-:Y:S04]  /*14bf0*/  STL.64 [R1+0x7f8], R86 ;  /* 0x0007f85601007387 */ /* 0x0003e80000100a00 */
[----:B-1----:R-:W2:Y:S04]  /*14c00*/  LDL.LU.64 R86, [R1+0x1c78] ;  /* 0x001c780001567983 */ /* 0x002ea80000300a00 */
[----:B------:R-:W2:Y:S04]  /*14c10*/  LDL.LU.64 R84, [R1+0x1c70] ;  /* 0x001c700001547983 */ /* 0x000ea80000300a00 */
[----:B------:R-:W-:Y:S04]  /*14c20*/  STL [R1+0x19e4], R53 ;  /* 0x0019e43501007387 */ /* 0x000fe80000100800 */
[----:B------:R-:W-:Y:S04]  /*14c30*/  STL [R1+0x19e0], R52 ;  /* 0x0019e03401007387 */ /* 0x000fe80000100800 */
[----:B------:R1:W-:Y:S04]  /*14c40*/  STL.64 [R1+0x7e8], R82 ;  /* 0x0007e85201007387 */ /* 0x0003e80000100a00 */
[----:B-1----:R-:W2:Y:S04]  /*14c50*/  LDL.LU.64 R82, [R1+0x1c68] ;  /* 0x001c680001527983 */ /* 0x002ea80000300a00 */
[----:B------:R-:W2:Y:S04]  /*14c60*/  LDL.LU.64 R80, [R1+0x1c60] ;  /* 0x001c600001507983 */ /* 0x000ea80000300a00 */
[----:B------:R-:W-:Y:S04]  /*14c70*/  STL [R1+0x19ec], R57 ;  /* 0x0019ec3901007387 */ /* 0x000fe80000100800 */
[----:B------:R-:W-:Y:S04]  /*14c80*/  STL [R1+0x19e8], R56 ;  /* 0x0019e83801007387 */ /* 0x000fe80000100800 */
[----:B------:R1:W-:Y:S04]  /*14c90*/  STL.64 [R1+0x7d8], R250 ;  /* 0x0007d8fa01007387 */ /* 0x0003e80000100a00 */
[----:B-1----:R-:W2:Y:S04]  /*14ca0*/  LDL.LU.64 R250, [R1+0x1c58] ;  /* 0x001c580001fa7983 */ /* 0x002ea80000300a00 */
[----:B------:R-:W2:Y:S01]  /*14cb0*/  LDL.LU.64 R248, [R1+0x1c50] ;  /* 0x001c500001f87983 */ /* 0x000ea20000300a00 */
[----:B------:R-:W-:Y:S03]  /*14cc0*/  HMMA.1688.F32.TF32 R36, R244, R66, R36 ;  /* 0x00000042f424723c */ /* 0x000fe60000081024 */
[----:B------:R-:W-:Y:S04]  /*14cd0*/  STL [R1+0x19dc], R61 ;  /* 0x0019dc3d01007387 */ /* 0x000fe80000100800 */
[----:B------:R-:W-:Y:S11]  /*14ce0*/  STL [R1+0x19d8], R60 ;  /* 0x0019d83c01007387 */ /* 0x000ff60000100800 */
[----:B------:R-:W-:Y:S05]  /*14cf0*/  @!UPT UIADD3 URZ, URZ, URZ, URZ ;  /* 0x0000003f3f3ff290 */ /* 0x000fea000fffe03f */
[----:B------:R2:W-:Y:S01]  /*14d00*/  STL.64 [R1+0x7c8], R38 ;  /* 0x0007c82601007387 */ /* 0x0005e20000100a00 */
[----:B------:R-:W-:Y:S01]  /*14d10*/  IMAD.MOV.U32 R64, RZ, RZ, R36 ;  /* 0x000000ffff407224 */ /* 0x000fe200078e0024 */
[----:B------:R-:W-:-:S05]  /*14d20*/  MOV R65, R37 ;  /* 0x0000002500417202 */ /* 0x000fca0000000f00 */
[----:B------:R-:W-:Y:S04]  /*14d30*/  STL [R1+0x19f4], R65 ;  /* 0x0019f44101007387 */ /* 0x000fe80000100800 */
[----:B------:R-:W-:Y:S01]  /*14d40*/  STL [R1+0x19f0], R64 ;  /* 0x0019f04001007387 */ /* 0x000fe20000100800 */
[C---:B--2---:R-:W-:Y:S11]  /*14d50*/  HMMA.1688.F32.TF32 R36, R244.reuse, R62, R248 ;  /* 0x0000003ef424723c */ /* 0x044ff600000810f8 */
[----:B------:R-:W-:Y:S11]  /*14d60*/  @!UPT UIADD3 URZ, URZ, URZ, URZ ;  /* 0x0000003f3f3ff290 */ /* 0x000ff6000fffe03f */
[----:B------:R-:W-:Y:S01]  /*14d70*/  @!UPT UIADD3 URZ, URZ, URZ, URZ ;  /* 0x0000003f3f3ff290 */ /* 0x000fe2000fffe03f */
[----:B------:R1:W-:Y:S01]  /*14d80*/  STL.64 [R1+0x7b8], R38 ;  /* 0x0007b82601007387 */ /* 0x0003e20000100a00 */
[----:B------:R-:W-:Y:S02]  /*14d90*/  IMAD.MOV.U32 R68, RZ, RZ, R36 ;  /* 0x000000ffff447224 */ /* 0x000fe400078e0024 */
[----:B------:R-:W-:Y:S02]  /*14da0*/  IMAD.MOV.U32 R69, RZ, RZ, R37 ;  /* 0x000000ffff457224 */ /* 0x000fe400078e0025 */
[C---:B-1----:R-:W-:Y:S11]  /*14db0*/  HMMA.1688.F32.TF32 R36, R244.reuse, R58, R80 ;  /* 0x0000003af424723c */ /* 0x042ff60000081050 */
[----:B------:R-:W-:Y:S11]  /*14dc0*/  @!UPT UIADD3 URZ, URZ, URZ, URZ ;  /* 0x0000003f3f3ff290 */ /* 0x000ff6000fffe03f */
[----:B------:R-:W-:Y:S02]  /*14dd0*/  @!UPT UIADD3 URZ, URZ, URZ, URZ ;  /* 0x0000003f3f3ff290 */ /* 0x000fe4000fffe03f */
[----:B------:R-:W-:Y:S01]  /*14de0*/  IMAD.MOV.U32 R72, RZ, RZ, R36 ;  /* 0x000000ffff487224 */ /* 0x000fe200078e0024 */
[----:B------:R-:W-:Y:S01]  /*14df0*/  MOV R60, R39 ;  /* 0x00000027003c7202 */ /* 0x000fe20000000f00 */
[----:B------:R-:W-:Y:S02]  /*14e00*/  IMAD.MOV.U32 R73, RZ, RZ, R37 ;  /* 0x000000ffff497224 */ /* 0x000fe400078e0025 */
[----:B------:R-:W-:Y:S02]  /*14e10*/  IMAD.MOV.U32 R61, RZ, RZ, R38 ;  /* 0x000000ffff3d7224 */ /* 0x000fe400078e0026 */
[C---:B------:R-:W-:Y:S01]  /*14e20*/  HMMA.1688.F32.TF32 R36, R244.reuse, R54, R84 ;  /* 0x00000036f424723c */ /* 0x040fe20000081054 */
[----:B------:R-:W-:Y:S04]  /*14e30*/  STL [R1+0x19fc], R69 ;  /* 0x0019fc4501007387 */ /* 0x000fe80000100800 */
[----:B------:R-:W-:Y:S11]  /*14e40*/  STL [R1+0x19f8], R68 ;  /* 0x0019f84401007387 */ /* 0x000ff60000100800 */
[----:B------:R-:W-:Y:S08]  /*14e50*/  @!UPT UIADD3 URZ, URZ, URZ, URZ ;  /* 0x0000003f3f3ff290 */ /* 0x000ff0000fffe03f */
[----:B------:R-:W-:Y:S02]  /*14e60*/  IMAD.MOV.U32 R76, RZ, RZ, R36 ;  /* 0x000000ffff4c7224 */ /* 0x000fe400078e0024 */
[----:B------:R-:W-:Y:S02]  /*14e70*/  IMAD.MOV.U32 R77, RZ, RZ, R37 ;  /* 0x000000ffff4d7224 */ /* 0x000fe400078e0025 */
[----:B------:R-:W-:Y:S02]  /*14e80*/  IMAD.MOV.U32 R53, RZ, RZ, R38 ;  /* 0x000000ffff357224 */ /* 0x000fe400078e0026 */
[----:B------:R-:W-:Y:S02]  /*14e90*/  IMAD.MOV.U32 R52, RZ, RZ, R39 ;  /* 0x000000ffff347224 */ /* 0x000fe400078e0027 */
[----:B----4-:R-:W-:Y:S01]  /*14ea0*/  HMMA.1688.F32.TF32 R36, R244, R50, R88 ;  /* 0x00000032f424723c */ /* 0x010fe20000081058 */
[----:B------:R-:W-:Y:S04]  /*14eb0*/  STL [R1+0x1a0c], R60 ;  /* 0x001a0c3c01007387 */ /* 0x000fe80000100800 */
[----:B------:R-:W-:Y:S04]  /*14ec0*/  STL [R1+0x1a08], R61 ;  /* 0x001a083d01007387 */ /* 0x000fe80000100800 */
[----:B------:R-:W-:Y:S04]  /*14ed0*/  STL [R1+0x1a04], R73 ;  /* 0x001a044901007387 */ /* 0x000fe80000100800 */
[----:B------:R-:W-:Y:S04]  /*14ee0*/  STL [R1+0x1a00], R72 ;  /* 0x001a004801007387 */ /* 0x000fe80000100800 */
[----:B------:R-:W-:Y:S04]  /*14ef0*/  STL [R1+0x1a1c], R52 ;  /* 0x001a1c3401007387 */ /* 0x000fe80000100800 */
[----:B------:R-:W-:Y:S03]  /*14f00*/  STL [R1+0x1a18], R53 ;  /* 0x001a183501007387 */ /* 0x000fe60000100800 */
[----:B------:R-:W-:Y:S01]  /*14f10*/  IMAD.MOV.U32 R65, RZ, RZ, R36 ;  /* 0x000000ffff417224 */ /* 0x000fe200078e0024 */
[----:B------:R-:W-:Y:S01]  /*14f20*/  MOV R64, R37 ;  /* 0x0000002500407202 */ /* 0x000fe20000000f00 */
[----:B------:R-:W-:Y:S01]  /*14f30*/  IMAD.MOV.U32 R57, RZ, RZ, R38 ;  /* 0x000000ffff397224 */ /* 0x000fe200078e0026 */
[----:B------:R-:W-:Y:S01]  /*14f40*/  STL [R1+0x1a14], R77 ;  /* 0x001a144d01007387 */ /* 0x000fe20000100800 */
[----:B------:R-:W-:-:S02]  /*14f50*/  IMAD.MOV.U32 R56, RZ, RZ, R39 ;  /* 0x000000ffff387224 */ /* 0x000fc400078e0027 */
[C---:B---3--:R-:W-:Y:S01]  /*14f60*/  HMMA.1688.F32.TF32 R36, R244.reuse, R46, R92 ;  /* 0x0000002ef424723c */ /* 0x048fe2000008105c */
[----:B------:R-:W-:Y:S04]  /*14f70*/  STL [R1+0x1a10], R76 ;  /* 0x001a104c01007387 */ /* 0x000fe80000100800 */
        /* <DEDUP_REMOVED lines=8> */
[----:B------:R-:W4:Y:S04]  /*15000*/  LDL.LU R248, [R1+0x390] ;  /* 0x0003900001f87983 */ /* 0x000f280000300800 */
[----:B------:R-:W4:Y:S04]  /*15010*/  LDL.LU R249, [R1+0x394] ;  /* 0x0003940001f97983 */ /* 0x000f280000300800 */
[----:B------:R-:W4:Y:S04]  /*15020*/  LDL.LU R250, [R1+0x398] ;  /* 0x0003980001fa7983 */ /* 0x000f280000300800 */
[----:B------:R-:W4:Y:S04]  /*15030*/  LDL.LU R251, [R1+0x39c] ;  /* 0x00039c0001fb7983 */ /* 0x000f280000300800 */
[----:B------:R-:W2:Y:S04]  /*15040*/  LDL.LU R88, [R1+0x1a0] ;  /* 0x0001a00001587983 */ /* 0x000ea80000300800 */
[----:B------:R-:W2:Y:S04]  /*15050*/  LDL.LU R89, [R1+0x1a4] ;  /* 0x0001a40001597983 */ /* 0x000ea80000300800 */
[----:B------:R-:W2:Y:S04]  /*15060*/  LDL.LU R90, [R1+0x1a8] ;  /* 0x0001a800015a7983 */ /* 0x000ea80000300800 */
[----:B------:R-:W2:Y:S04]  /*15070*/  LDL.LU R91, [R1+0x1ac] ;  /* 0x0001ac00015b7983 */ /* 0x000ea80000300800 */
[----:B------:R-:W-:Y:S04]  /*15080*/  STL [R1+0x1a2c], R56 ;  /* 0x001a2c3801007387 */ /* 0x000fe80000100800 */
[----:B------:R-:W-:Y:S04]  /*15090*/  STL [R1+0x1a28], R57 ;  /* 0x001a283901007387 */ /* 0x000fe80000100800 */
[----:B------:R-:W-:Y:S04]  /*150a0*/  STL [R1+0x1a24], R64 ;  /* 0x001a244001007387 */ /* 0x000fe80000100800 */
[----:B------:R-:W-:Y:S04]  /*150b0*/  STL [R1+0x1a20], R65 ;  /* 0x001a204101007387 */ /* 0x000fe80000100800 */
[----:B------:R-:W2:Y:S04]  /*150c0*/  LDL.LU R92, [R1+0x2a0] ;  /* 0x0002a000015c7983 */ /* 0x000ea80000300800 */
[----:B------:R-:W-:Y:S04]  /*150d0*/  STL.64 [R1+0x770], R36 ;  /* 0x0007702401007387 */ /* 0x000fe80000100a00 */
[----:B------:R1:W-:Y:S04]  /*150e0*/  STL.64 [R1+0x778], R38 ;  /* 0x0007782601007387 */ /* 0x0003e80000100a00 */
[----:B------:R-:W2:Y:S04]  /*150f0*/  LDL.LU R93, [R1+0x2a4] ;  /* 0x0002a400015d7983 */ /* 0x000ea80000300800 */
[----:B------:R-:W2:Y:S04]  /*15100*/  LDL.LU R94, [R1+0x2a8] ;  /* 0x0002a800015e7983 */ /* 0x000ea80000300800 */
[----:B------:R-:W2:Y:S01]  /*15110*/  LDL.LU R95, [R1+0x2ac] ;  /* 0x0002ac00015f7983 */ /* 0x000ea20000300800 */
[----:B-1----:R-:W-:Y:S03]  /*15120*/  HMMA.1688.F32.TF32 R36, R244, R42, R96 ;  /* 0x0000002af424723c */ /* 0x002fe60000081060 */
[----:B------:R-:W3:Y:S04]  /*15130*/  LDL.LU R96, [R1+0x350] ;  /* 0x0003500001607983 */ /* 0x000ee80000300800 */
[----:B------:R-:W3:Y:S04]  /*15140*/  LDL.LU R97, [R1+0x354] ;  /* 0x0003540001617983 */ /* 0x000ee80000300800 */
[----:B------:R-:W3:Y:S04]  /*15150*/  LDL.LU R98, [R1+0x358] ;  /* 0x0003580001627983 */ /* 0x000ee80000300800 */
[----:B------:R-:W3:Y:S09]  /*15160*/  LDL.LU R99, [R1+0x35c] ;  /* 0x00035c0001637983 */ /* 0x000ef20000300800 */
[----:B------:R-:W-:Y:S01]  /*15170*/  MOV R68, R39 ;  /* 0x0000002700447202 */ /* 0x000fe20000000f00 */
[----:B------:R-:W-:Y:S01]  /*15180*/  IMAD.MOV.U32 R69, RZ, RZ, R38 ;  /* 0x000000ffff457224 */ /* 0x000fe200078e0026 */
[----:B------:R-:W-:Y:S01]  /*15190*/  LDS R39, [R2+0x6200] ;  /* 0x0062000002277984 */ /* 0x000fe20000000800 */
[----:B------:R-:W-:-:S02]  /*151a0*/  IMAD.MOV.U32 R72, RZ, RZ, R37 ;  /* 0x000000ffff487224 */ /* 0x000fc400078e0025 */
[----:B------:R-:W-:Y:S01]  /*151b0*/  IMAD.MOV.U32 R73, RZ, RZ, R36 ;  /* 0x000000ffff497224 */ /* 0x000fe200078e0024 */
[----:B------:R-:W-:Y:S04]  /*151c0*/  STL [R1+0x1a3c], R68 ;  /* 0x001a3c4401007387 */ /* 0x000fe80000100800 */
[----:B------:R-:W-:Y:S04]  /*151d0*/  STL [R1+0x1a38], R69 ;  /* 0x001a384501007387 */ /* 0x000fe80000100800 */
[----:B------:R1:W-:Y:S04]  /*151e0*/  STL [R1+0x1a34], R72 ;  /* 0x001a344801007387 */ /* 0x0003e80000100800 */
[----:B------:R1:W-:Y:S04]  /*151f0*/  STL [R1+0x1a30], R73 ;  /* 0x001a304901007387 */ /* 0x0003e80000100800 */
[----:B------:R-:W-:Y:S04]  /*15200*/  LDS R36, [R252+0x4200] ;  /* 0x00420000fc247984 */ /* 0x000fe80000000800 */
[----:B------:R-:W-:Y:S04]  /*15210*/  LDS R38, [R252+0x6200] ;  /* 0x00620000fc267984 */ /* 0x000fe80000000800 */
[----:B------:R-:W1:Y:S01]  /*15220*/  LDS R37, [R2+0x4200] ;  /* 0x0042000002257984 */ /* 0x000e620000000800 */
[C---:B--2---:R-:W-:Y:S11]  /*15230*/  HMMA.1688.F32.TF32 R92, R32.reuse, R18, R92 ;  /* 0x00000012205c723c */ /* 0x044ff6000008105c */
[----:B------:R-:W-:Y:S11]  /*15240*/  @!UPT UIADD3 URZ, URZ, URZ, URZ ;  /* 0x0000003f3f3ff290 */ /* 0x000ff6000fffe03f */
[----:B------:R-:W-:Y:S02]  /*15250*/  @!UPT UIADD3 URZ, URZ, URZ, URZ ;  /* 0x0000003f3f3ff290 */ /* 0x000fe4000fffe03f */
[----:B------:R-:W-:Y:S02]  /*15260*/  IMAD.MOV.U32 R4, RZ, RZ, R92 ;  /* 0x000000ffff047224 */ /* 0x000fe400078e005c */
[----:B------:R-:W-:Y:S02]  /*15270*/  IMAD.MOV.U32 R5, RZ, RZ, R93 ;  /* 0x000000ffff057224 */ /* 0x000fe400078e005d */
[----:B------:R-:W-:Y:S02]  /*15280*/  IMAD.MOV.U32 R8, RZ, RZ, R94 ;  /* 0x000000ffff087224 */ /* 0x000fe400078e005e */
[----:B------:R-:W-:Y:S02]  /*15290*/  IMAD.MOV.U32 R9, RZ, RZ, R95 ;  /* 0x000000ffff097224 */ /* 0x000fe400078e005f */
[C---:B------:R-:W-:Y:S08]  /*152a0*/  HMMA.1688.F32.TF32 R92, R32.reuse, R14, R88 ;  /* 0x0000000e205c723c */ /* 0x040ff00000081058 */
[C---:B---3--:R-:W-:Y:S08]  /*152b0*/  HMMA.1688.F32.TF32 R88, R32.reuse, R6, R84 ;  /* 0x000000062058723c */ /* 0x048ff00000081054 */
[C---:B------:R-:W-:Y:S08]  /*152c0*/  HMMA.1688.F32.TF32 R84, R32.reuse, R10, R80 ;  /* 0x0000000a2054723c */ /* 0x040ff00000081050 */
[C---:B------:R-:W-:Y:S11]  /*152d0*/  HMMA.1688.F32.TF32 R80, R32.reuse, R78, R100 ;  /* 0x0000004e2050723c */ /* 0x040ff60000081064 */
[----:B------:R-:W-:Y:S11]  /*152e0*/  @!UPT UIADD3 URZ, URZ, URZ, URZ ;  /* 0x0000003f3f3ff290 */ /* 0x000ff6000fffe03f */
[----:B------:R-:W-:Y:S02]  /*152f0*/  @!UPT UIADD3 URZ, URZ, URZ, URZ ;  /* 0x0000003f3f3ff290 */ /* 0x000fe4000fffe03f */
[----:B------:R-:W-:Y:S01]  /*15300*/  IMAD.MOV.U32 R77, RZ, RZ, R80 ;  /* 0x000000ffff4d7224 */ /* 0x000fe200078e0050 */
[----:B------:R-:W-:Y:S01]  /*15310*/  MOV R76, R81 ;  /* 0x00000051004c7202 */ /* 0x000fe20000000f00 */
[----:B------:R-:W-:Y:S02]  /*15320*/  IMAD.MOV.U32 R60, RZ, RZ, R82 ;  /* 0x000000ffff3c7224 */ /* 0x000fe400078e0052 */
[----:B------:R-:W-:Y:S02]  /*15330*/  IMAD.MOV.U32 R61, RZ, RZ, R83 ;  /* 0x000000ffff3d7224 */ /* 0x000fe400078e0053 */
[C---:B------:R-:W-:Y:S08]  /*15340*/  HMMA.1688.F32.TF32 R80, R32.reuse, R74, R104 ;  /* 0x0000004a2050723c */ /* 0x040ff00000081068 */
[C---:B----4-:R-:W-:Y:S08]  /*15350*/  HMMA.1688.F32.TF32 R248, R32.reuse, R26, R248 ;  /* 0x0000001a20f8723c */ /* 0x050ff000000810f8 */
[----:B------:R-:W-:Y:S08]  /*15360*/  HMMA.1688.F32.TF32 R96, R32, R22, R96 ;  /* 0x000000162060723c */ /* 0x000ff00000081060 */
[----:B------:R-:W-:Y:S01]  /*15370*/  IMAD.MOV.U32 R64, RZ, RZ, R80 ;  /* 0x000000ffff407224 */ /* 0x000fe200078e0050 */
[----:B------:R-:W-:Y:S01]  /*15380*/  MOV R53, R83 ;  /* 0x0000005300357202 */ /* 0x000fe20000000f00 */
[----:B------:R-:W-:-:S02]  /*15390*/  IMAD.MOV.U32 R65, RZ, RZ, R81 ;  /* 0x000000ffff417224 */ /* 0x000fc400078e0051 */
[----:B------:R-:W-:Y:S02]  /*153a0*/  IMAD.MOV.U32 R52, RZ, RZ, R82 ;  /* 0x000000ffff347224 */ /* 0x000fe400078e0052 */
[----:B------:R-:W-:Y:S01]  /*153b0*/  HMMA.1688.F32.TF32 R80, R32, R70, R108 ;  /* 0x000000462050723c */ /* 0x000fe2000008106c */
[----:B------:R-:W-:Y:S04]  /*153c0*/  STL.64 [R1+0x1aa8], R250 ;  /* 0x001aa8fa01007387 */ /* 0x000fe80000100a00 */
[----:B------:R-:W-:Y:S04]  /*153d0*/  STL.64 [R1+0x1aa0], R248 ;  /* 0x001aa0f801007387 */ /* 0x000fe80000100a00 */
[----:B------:R2:W-:Y:S04]  /*153e0*/  STL.64 [R1+0x320], R96 ;  /* 0x0003206001007387 */ /* 0x0005e80000100a00 */
[----:B------:R3:W-:Y:S04]  /*153f0*/  STL.64 [R1+0x328], R98 ;  /* 0x0003286201007387 */ /* 0x0007e80000100a00 */
[----:B------:R-:W-:Y:S04]  /*15400*/  STL [R1+0x1a9c], R9 ;  /* 0x001a9c0901007387 */ /* 0x000fe80000100800 */
[----:B------:R-:W-:Y:S04]  /*15410*/  STL [R1+0x1a98], R8 ;  /* 0x001a980801007387 */ /* 0x000fe80000100800 */
[----:B------:R-:W-:Y:S01]  /*15420*/  STL [R1+0x1a94], R5 ;  /* 0x001a940501007387 */ /* 0x000fe20000100800 */
[----:B-1----:R-:W-:-:S02]  /*15430*/  IMAD.MOV.U32 R72, RZ, RZ, R80 ;  /* 0x000000ffff487224 */ /* 0x002fc400078e0050 */
[----:B------:R-:W-:Y:S01]  /*15440*/  IMAD.MOV.U32 R73, RZ, RZ, R81 ;  /* 0x000000ffff497224 */ /* 0x000fe200078e0051 */
[----:B------:R-:W-:Y:S01]  /*15450*/  STL [R1+0x1a90], R4 ;  /* 0x001a900401007387 */ /* 0x000fe20000100800 */
[----:B------:R-:W-:Y:S02]  /*15460*/  IMAD.MOV.U32 R56, RZ, RZ, R82 ;  /* 0x000000ffff387224 */ /* 0x000fe400078e0052 */
[----:B------:R-:W-:Y:S01]  /*15470*/  IMAD.MOV.U32 R57, RZ, RZ, R83 ;  /* 0x000000ffff397224 */ /* 0x000fe200078e0053 */
[----:B------:R-:W-:Y:S01]  /*15480*/  STL.64 [R1+0x390], R92 ;  /* 0x0003905c01007387 */ /* 0x000fe20000100a00 */
[----:B------:R-:W-:Y:S03]  /*15490*/  HMMA.1688.F32.TF32 R80, R32, R66, R112 ;  /* 0x000000422050723c */ /* 0x000fe60000081070 */
[----:B------:R-:W-:Y:S04]  /*154a0*/  STL.64 [R1+0x398], R94 ;  /* 0x0003985e01007387 */ /* 0x000fe80000100a00 */
[----:B------:R-:W-:Y:S04]  /*154b0*/  STL.64 [R1+0x3a0], R88 ;  /* 0x0003a05801007387 */ /* 0x000fe80000100a00 */
[----:B------:R-:W-:Y:S04]  /*154c0*/  STL.64 [R1+0x3a8], R90 ;  /* 0x0003a85a01007387 */ /* 0x000fe80000100a00 */
[----:B------:R-:W-:Y:S04]  /*154d0*/  STL.64 [R1+0x3d0], R84 ;  /* 0x0003d05401007387 */ /* 0x000fe80000100a00 */
[----:B------:R-:W-:Y:S04]  /*154e0*/  STL.64 [R1+0x3d8], R86 ;  /* 0x0003d85601007387 */ /* 0x000fe80000100a00 */
[----:B------:R-:W-:Y:S04]  /*154f0*/  STL [R1+0x1a4c], R61 ;  /* 0x001a4c3d01007387 */ /* 0x000fe80000100800 */
[----:B------:R-:W-:Y:S04]  /*15500*/  STL [R1+0x1a48], R60 ;  /* 0x001a483c01007387 */ /* 0x000fe80000100800 */
[----:B------:R1:W-:Y:S04]  /*15510*/  STL [R1+0x1a44], R76 ;  /* 0x001a444c01007387 */ /* 0x0003e80000100800 */
[----:B------:R4:W-:Y:S04]  /*15520*/  STL [R1+0x1a40], R77 ;  /* 0x001a404d01007387 */ /* 0x0009e80000100800 */
[----:B------:R-:W-:Y:S04]  /*15530*/  STL [R1+0x1a5c], R53 ;  /* 0x001a5c3501007387 */ /* 0x000fe80000100800 */
[----:B------:R-:W-:Y:S04]  /*15540*/  STL [R1+0x1a58], R52 ;  /* 0x001a583401007387 */ /* 0x000fe80000100800 */
[----:B------:R1:W-:Y:S04]  /*15550*/  STL [R1+0x1a54], R65 ;  /* 0x001a544101007387 */ /* 0x0003e80000100800 */
[----:B------:R1:W-:Y:S04]  /*15560*/  STL [R1+0x1a50], R64 ;  /* 0x001a504001007387 */ /* 0x0003e80000100800 */
[----:B------:R-:W-:Y:S04]  /*15570*/  STL [R1+0x1a6c], R57 ;  /* 0x001a6c3901007387 */ /* 0x000fe80000100800 */
[----:B------:R-:W-:Y:S04]  /*15580*/  STL [R1+0x1a68], R56 ;  /* 0x001a683801007387 */ /* 0x000fe80000100800 */
[----:B------:R-:W-:Y:S04]  /*15590*/  STL [R1+0x1a64], R73 ;  /* 0x001a644901007387 */ /* 0x000fe80000100800 */
[----:B------:R-:W-:Y:S04]  /*155a0*/  STL [R1+0x1a60], R72 ;  /* 0x001a604801007387 */ /* 0x000fe80000100800 */
[----:B--2---:R-:W2:Y:S04]  /*155b0*/  LDL.LU R96, [R1+0x380] ;  /* 0x0003800001607983 */ /* 0x004ea80000300800 */
[----:B------:R-:W2:Y:S04]  /*155c0*/  LDL.LU R97, [R1+0x384] ;  /* 0x0003840001617983 */ /* 0x000ea80000300800 */
[----:B---3--:R-:W2:Y:S04]  /*155d0*/  LDL.LU R98, [R1+0x388] ;  /* 0x0003880001627983 */ /* 0x008ea80000300800 */
[----:B------:R-:W2:Y:S01]  /*155e0*/  LDL.LU R99, [R1+0x38c] ;  /* 0x00038c0001637983 */ /* 0x000ea20000300800 */
[----:B-1----:R-:W-:-:S03]  /*155f0*/  IMAD.MOV.U32 R76, RZ, RZ, R80 ;  /* 0x000000ffff4c7224 */ /* 0x002fc600078e0050 */
[----:B------:R-:W3:Y:S01]  /*15600*/  LDL.LU R92, [R1+0x3c0] ;  /* 0x0003c000015c7983 */ /* 0x000ee20000300800 */
[----:B----4-:R-:W-:-:S03]  /*15610*/  MOV R77, R81 ;  /* 0x00000051004d7202 */ /* 0x010fc60000000f00 */
[----:B------:R-:W3:Y:S01]  /*15620*/  LDL.LU R93, [R1+0x3c4] ;  /* 0x0003c400015d7983 */ /* 0x000ee20000300800 */
[----:B------:R-:W-:-:S03]  /*15630*/  IMAD.MOV.U32 R68, RZ, RZ, R82 ;  /* 0x000000ffff447224 */ /* 0x000fc600078e0052 */
[----:B------:R-:W3:Y:S01]  /*15640*/  LDL.LU R94, [R1+0x3c8] ;  /* 0x0003c800015e7983 */ /* 0x000ee20000300800 */
[----:B------:R-:W-:-:S03]  /*15650*/  IMAD.MOV.U32 R69, RZ, RZ, R83 ;  /* 0x000000ffff457224 */ /* 0x000fc600078e0053 */
[----:B------:R-:W3:Y:S04]  /*15660*/  LDL.LU R95, [R1+0x3cc] ;  /* 0x0003cc00015f7983 */ /* 0x000ee80000300800 */
[----:B------:R-:W4:Y:S04]  /*15670*/  LDL.LU R80, [R1+0x120] ;  /* 0x0001200001507983 */ /* 0x000f280000300800 */
        /* <DEDUP_REMOVED lines=11> */
[C---:B------:R-:W-:Y:S08]  /*15730*/  HMMA.1688.F32.TF32 R100, R32.reuse, R62, R116 ;  /* 0x0000003e2064723c */ /* 0x040ff00000081074 */
[C---:B------:R-:W-:Y:S11]  /*15740*/  HMMA.1688.F32.TF32 R104, R32.reuse, R58, R120 ;  /* 0x0000003a2068723c */ /* 0x040ff60000081078 */
[----:B------:R-:W-:Y:S05]  /*15750*/  @!UPT UIADD3 URZ, URZ, URZ, URZ ;  /* 0x0000003f3f3ff290 */ /* 0x000fea000fffe03f */
[----:B------:R-:W-:Y:S01]  /*15760*/  IMAD.MOV.U32 R65, RZ, RZ, R100 ;  /* 0x000000ffff417224 */ /* 0x000fe200078e0064 */
[----:B------:R-:W-:Y:S01]  /*15770*/  MOV R60, R103 ;  /* 0x00000067003c7202 */ /* 0x000fe20000000f00 */
[----:B------:R-:W-:Y:S02]  /*15780*/  IMAD.MOV.U32 R64, RZ, RZ, R101 ;  /* 0x000000ffff407224 */ /* 0x000fe400078e0065 */
[----:B------:R-:W-:Y:S02]  /*15790*/  IMAD.MOV.U32 R61, RZ, RZ, R102 ;  /* 0x000000ffff3d7224 */ /* 0x000fe400078e0066 */
[C---:B------:R-:W-:Y:S01]  /*157a0*/  HMMA.1688.F32.TF32 R100, R32.reuse, R54, R124 ;  /* 0x000000362064723c */ /* 0x040fe2000008107c */
[----:B------:R-:W-:Y:S04]  /*157b0*/  STL [R1+0x1a7c], R69 ;  /* 0x001a7c4501007387 */ /* 0x000fe80000100800 */
[----:B------:R-:W-:Y:S04]  /*157c0*/  STL [R1+0x1a78], R68 ;  /* 0x001a784401007387 */ /* 0x000fe80000100800 */
[----:B------:R-:W-:Y:S01]  /*157d0*/  STL [R1+0x1a74], R77 ;  /* 0x001a744d01007387 */ /* 0x000fe20000100800 */
[C---:B------:R-:W-:Y:S03]  /*157e0*/  HMMA.1688.F32.TF32 R108, R32.reuse, R50, R128 ;  /* 0x00000032206c723c */ /* 0x040fe60000081080 */
[----:B------:R-:W-:Y:S04]  /*157f0*/  STL [R1+0x1a70], R76 ;  /* 0x001a704c01007387 */ /* 0x000fe80000100800 */
[----:B------:R-:W-:Y:S04]  /*15800*/  STL.64 [R1+0x6e0], R104 ;  /* 0x0006e06801007387 */ /* 0x000fe80000100a00 */
[----:B------:R1:W-:Y:S04]  /*15810*/  STL.64 [R1+0x6e8], R106 ;  /* 0x0006e86a01007387 */ /* 0x0003e80000100a00 */
[----:B------:R-:W-:Y:S04]  /*15820*/  STL.64 [R1+0x6d0], R100 ;  /* 0x0006d06401007387 */ /* 0x000fe80000100a00 */
[----:B------:R1:W-:Y:S02]  /*15830*/  STL.64 [R1+0x6d8], R102 ;  /* 0x0006d86601007387 */ /* 0x0003e40000100a00 */
[C---:B-1----:R-:W-:Y:S08]  /*15840*/  HMMA.1688.F32.TF32 R104, R32.reuse, R46, R132 ;  /* 0x0000002e2068723c */ /* 0x042ff00000081084 */
[----:B------:R-:W-:Y:S01]  /*15850*/  HMMA.1688.F32.TF32 R100, R32, R42, R136 ;  /* 0x0000002a2064723c */ /* 0x000fe20000081088 */
[----:B------:R-:W-:Y:S04]  /*15860*/  STL.64 [R1+0x6c0], R108 ;  /* 0x0006c06c01007387 */ /* 0x000fe80000100a00 */
[----:B------:R-:W-:Y:S04]  /*15870*/  STL.64 [R1+0x6c8], R110 ;  /* 0x0006c86e01007387 */ /* 0x000fe80000100a00 */
[----:B------:R-:W-:Y:S04]  /*15880*/  LDS R32, [R252+0x4300] ;  /* 0x00430000fc207984 */ /* 0x000fe80000000800 */
[----:B------:R-:W-:Y:S04]  /*15890*/  LDS R34, [R252+0x6300] ;  /* 0x00630000fc227984 */ /* 0x000fe80000000800 */
[----:B------:R1:W-:Y:S04]  /*158a0*/  STL.64 [R1+0x6b0], R104 ;  /* 0x0006b06801007387 */ /* 0x0003e80000100a00 */
[----:B------:R1:W-:Y:S04]  /*158b0*/  STL.64 [R1+0x6b8], R106 ;  /* 0x0006b86a01007387 */ /* 0x0003e80000100a00 */
[----:B------:R1:W-:Y:S04]  /*158c0*/  STL.64 [R1+0x690], R100 ;  /* 0x0006906401007387 */ /* 0x0003e80000100a00 */
[----:B------:R1:W-:Y:S04]  /*158d0*/  STL.64 [R1+0x698], R102 ;  /* 0x0006986601007387 */ /* 0x0003e80000100a00 */
[----:B------:R-:W-:Y:S04]  /*158e0*/  LDS R33, [R2+0x4300] ;  /* 0x0043000002217984 */ /* 0x000fe80000000800 */
[----:B------:R-:W1:Y:S01]  /*158f0*/  LDS R35, [R2+0x6300] ;  /* 0x0063000002237984 */ /* 0x000e620000000800 */
[C---:B--2---:R-:W-:Y:S08]  /*15900*/  HMMA.1688.F32.TF32 R96, R36.reuse, R22, R96 ;  /* 0x000000162460723c */ /* 0x044ff00000081060 */
[C---:B---3--:R-:W-:Y:S08]  /*15910*/  HMMA.1688.F32.TF32 R92, R36.reuse, R26, R92 ;  /* 0x0000001a245c723c */ /* 0x048ff0000008105c */
[C---:B----4-:R-:W-:Y:S08]  /*15920*/  HMMA.1688.F32.TF32 R80, R36.reuse, R6, R80 ;  /* 0x000000062450723c */ /* 0x050ff00000081050 */
[----:B------:R-:W-:Y:S01]  /*15930*/  IMAD.MOV.U32 R9, RZ, RZ, R96 ;  /* 0x000000ffff097224 */ /* 0x000fe200078e0060 */
[----:B------:R-:W-:Y:S06]  /*15940*/  HMMA.1688.F32.TF32 R88, R36, R18, R88 ;  /* 0x000000122458723c */ /* 0x000fec0000081058 */
[----:B------:R-:W-:Y:S04]  /*15950*/  STL.64 [R1+0x1ab8], R94 ;  /* 0x001ab85e01007387 */ /* 0x000fe80000100a00 */
[----:B------:R2:W-:Y:S05]  /*15960*/  STL.64 [R1+0x1ab0], R92 ;  /* 0x001ab05c01007387 */ /* 0x0005ea0000100a00 */
[----:B------:R-:W-:-:S02]  /*15970*/  IMAD.MOV.U32 R57, RZ, RZ, R80 ;  /* 0x000000ffff397224 */ /* 0x000fc400078e0050 */
[----:B------:R-:W-:Y:S01]  /*15980*/  IMAD.MOV.U32 R56, RZ, RZ, R81 ;  /* 0x000000ffff387224 */ /* 0x000fe200078e0051 */
[----:B------:R-:W-:Y:S01]  /*15990*/  MOV R81, R140 ;  /* 0x0000008c00517202 */ /* 0x000fe20000000f00 */
[----:B------:R-:W-:Y:S02]  /*159a0*/  IMAD.MOV.U32 R80, RZ, RZ, R146 ;  /* 0x000000ffff507224 */ /* 0x000fe400078e0092 */
[----:B------:R-:W-:Y:S01]  /*159b0*/  IMAD.MOV.U32 R73, RZ, RZ, R82 ;  /* 0x000000ffff497224 */ /* 0x000fe200078e0052 */
[----:B------:R-:W3:Y:S01]  /*159c0*/  LDL.LU R146, [R1+0x1c48] ;  /* 0x001c480001927983 */ /* 0x000ee20000300800 */
[----:B------:R-:W-:Y:S02]  /*159d0*/  IMAD.MOV.U32 R72, RZ, RZ, R83 ;  /* 0x000000ffff487224 */ /* 0x000fe400078e0053 */
[----:B------:R-:W-:Y:S01]  /*159e0*/  IMAD.MOV.U32 R82, RZ, RZ, R141 ;  /* 0x000000ffff527224 */ /* 0x000fe200078e008d */
[----:B------:R-:W4:Y:S01]  /*159f0*/  LDL.LU R140, [R1+0x1c44] ;  /* 0x001c4400018c7983 */ /* 0x000f220000300800 */
[----:B------:R-:W-:-:S02]  /*15a00*/  IMAD.MOV.U32 R83, RZ, RZ, R142 ;  /* 0x000000ffff537224 */ /* 0x000fc400078e008e */
[----:B------:R-:W-:Y:S01]  /*15a10*/  IMAD.MOV.U32 R8, RZ, RZ, R97 ;  /* 0x000000ffff087224 */ /* 0x000fe200078e0061 */
[----:B------:R-:W4:Y:S01]  /*15a20*/  LDL.LU R141, [R1+0x1c40] ;  /* 0x001c4000018d7983 */ /* 0x000f220000300800 */
[----:B------:R-:W-:Y:S02]  /*15a30*/  IMAD.MOV.U32 R96, RZ, RZ, R28 ;  /* 0x000000ffff607224 */ /* 0x000fe400078e001c */
[----:B------:R-:W-:Y:S01]  /*15a40*/  IMAD.MOV.U32 R5, RZ, RZ, R98 ;  /* 0x000000ffff057224 */ /* 0x000fe200078e0062 */
[----:B------:R-:W4:Y:S01]  /*15a50*/  LDL.LU R142, [R1+0x1c3c] ;  /* 0x001c3c00018e7983 */ /* 0x000f220000300800 */
[----:B------:R-:W-:Y:S01]  /*15a60*/  IMAD.MOV.U32 R97, RZ, RZ, R29 ;  /* 0x000000ffff617224 */ /* 0x000fe200078e001d */
[----:B------:R-:W-:Y:S01]  /*15a70*/  HMMA.1688.F32.TF32 R84, R36, R14, R84 ;  /* 0x0000000e2454723c */ /* 0x000fe20000081054 */
[----:B------:R-:W-:Y:S01]  /*15a80*/  IMAD.MOV.U32 R4, RZ, RZ, R99 ;  /* 0x000000ffff047224 */ /* 0x000fe200078e0063 */
[----:B------:R-:W3:Y:S01]  /*15a90*/  LDL.LU R28, [R1+0x1c38] ;  /* 0x001c3800011c7983 */ /* 0x000ee20000300800 */
[----:B------:R-:W-:Y:S01]  /*15aa0*/  IMAD.MOV.U32 R98, RZ, RZ, R30 ;  /* 0x000000ffff627224 */ /* 0x000fe200078e001e */
[----:B------:R-:W-:-:S02]  /*15ab0*/  MOV R99, R31 ;  /* 0x0000001f00637202 */ /* 0x000fc40000000f00 */
[----:B------:R-:W3:Y:S04]  /*15ac0*/  LDL.LU R29, [R1+0x1c34] ;  /* 0x001c3400011d7983 */ /* 0x000ee80000300800 */
[----:B------:R-:W3:Y:S04]  /*15ad0*/  LDL.LU R30, [R1+0x1c30] ;  /* 0x001c3000011e7983 */ /* 0x000ee80000300800 */
[----:B------:R-:W3:Y:S01]  /*15ae0*/  LDL.LU R31, [R1+0x1c2c] ;  /* 0x001c2c00011f7983 */ /* 0x000ee20000300800 */
[----:B------:R-:W-:-:S03]  /*15af0*/  IMAD.MOV.U32 R45, RZ, RZ, R88 ;  /* 0x000000ffff2d7224 */ /* 0x000fc600078e0058 */
[----:B------:R-:W4:Y:S01]  /*15b00*/  LDL.LU R244, [R1+0xf0] ;  /* 0x0000f00001f47983 */ /* 0x000f220000300800 */
[----:B------:R-:W-:-:S03]  /*15b10*/  MOV R44, R89 ;  /* 0x00000059002c7202 */ /* 0x000fc60000000f00 */
[----:B------:R-:W4:Y:S01]  /*15b20*/  LDL.LU R245, [R1+0xf4] ;  /* 0x0000f40001f57983 */ /* 0x000f220000300800 */
[----:B------:R-:W-:-:S03]  /*15b30*/  IMAD.MOV.U32 R41, RZ, RZ, R90 ;  /* 0x000000ffff297224 */ /* 0x000fc600078e005a */
[----:B------:R-:W4:Y:S01]  /*15b40*/  LDL.LU R246, [R1+0xf8] ;  /* 0x0000f80001f67983 */ /* 0x000f220000300800 */
[----:B------:R-:W-:-:S03]  /*15b50*/  IMAD.MOV.U32 R40, RZ, RZ, R91 ;  /* 0x000000ffff287224 */ /* 0x000fc600078e005b */
[----:B------:R-:W4:Y:S04]  /*15b60*/  LDL.LU R247, [R1+0xfc] ;  /* 0x0000fc0001f77983 */ /* 0x000f280000300800 */
[----:B------:R-:W4:Y:S04]  /*15b70*/  LDL.LU R88, [R1+0x190] ;  /* 0x0001900001587983 */ /* 0x000f280000300800 */
[----:B------:R-:W4:Y:S04]  /*15b80*/  LDL.LU R89, [R1+0x194] ;  /* 0x0001940001597983 */ /* 0x000f280000300800 */
[----:B------:R-:W4:Y:S04]  /*15b90*/  LDL.LU R90, [R1+0x198] ;  /* 0x00019800015a7983 */ /* 0x000f280000300800 */
[----:B------:R-:W4:Y:S04]  /*15ba0*/  LDL.LU R91, [R1+0x19c] ;  /* 0x00019c00015b7983 */ /* 0x000f280000300800 */
[----:B-1----:R-:W4:Y:S04]  /*15bb0*/  LDL.LU R104, [R1+0x360] ;  /* 0x0003600001687983 */ /* 0x002f280000300800 */
        /* <DEDUP_REMOVED lines=10> */
[----:B------:R-:W-:-:S03]  /*15c60*/  IMAD.MOV.U32 R69, RZ, RZ, R84 ;  /* 0x000000ffff457224 */ /* 0x000fc600078e0054 */
[----:B------:R-:W4:Y:S01]  /*15c70*/  LDL.LU R103, [R1+0x3bc] ;  /* 0x0003bc0001677983 */ /* 0x000f220000300800 */
[----:B------:R-:W-:-:S03]  /*15c80*/  IMAD.MOV.U32 R84, RZ, RZ, R143 ;  /* 0x000000ffff547224 */ /* 0x000fc600078e008f */
[----:B------:R-:W4:Y:S01]  /*15c90*/  LDL.LU R248, [R1+0x280] ;  /* 0x0002800001f87983 */ /* 0x000f220000300800 */
[----:B------:R-:W-:-:S03]  /*15ca0*/  IMAD.MOV.U32 R68, RZ, RZ, R85 ;  /* 0x000000ffff447224 */ /* 0x000fc600078e0055 */
[----:B------:R-:W4:Y:S01]  /*15cb0*/  LDL.LU R249, [R1+0x284] ;  /* 0x0002840001f97983 */ /* 0x000f220000300800 */
[----:B------:R-:W-:-:S03]  /*15cc0*/  IMAD.MOV.U32 R85, RZ, RZ, R147 ;  /* 0x000000ffff557224 */ /* 0x000fc600078e0093 */
[----:B------:R-:W4:Y:S04]  /*15cd0*/  LDL.LU R250, [R1+0x288] ;  /* 0x0002880001fa7983 */ /* 0x000f280000300800 */
[----:B------:R-:W4:Y:S04]  /*15ce0*/  LDL.LU R251, [R1+0x28c] ;  /* 0x00028c0001fb7983 */ /* 0x000f280000300800 */
[----:B------:R-:W4:Y:S04]  /*15cf0*/  LDL.LU R143, [R1+0x1c28] ;  /* 0x001c2800018f7983 */ /* 0x000f280000300800 */
[----:B------:R-:W4:Y:S01]  /*15d00*/  LDL.LU R147, [R1+0x1c24] ;  /* 0x001c240001937983 */ /* 0x000f220000300800 */
[----:B------:R-:W-:Y:S01]  /*15d10*/  IMAD.MOV.U32 R77, RZ, RZ, R86 ;  /* 0x000000ffff4d7224 */ /* 0x000fe200078e0056 */
[----:B------:R-:W-:Y:S01]  /*15d20*/  MOV R76, R87 ;  /* 0x00000057004c7202 */ /* 0x000fe20000000f00 */
[----:B------:R-:W-:-:S02]  /*15d30*/  IMAD.MOV.U32 R86, RZ, RZ, R154 ;  /* 0x000000ffff567224 */ /* 0x000fc400078e009a */
[----:B------:R-:W4:Y:S01]  /*15d40*/  LDL.LU R154, [R1+0x1c20] ;  /* 0x001c2000019a7983 */ /* 0x000f220000300800 */
[----:B------:R-:W-:-:S03]  /*15d50*/  IMAD.MOV.U32 R87, RZ, RZ, R155 ;  /* 0x000000ffff577224 */ /* 0x000fc600078e009b */
[----:B------:R-:W4:Y:S01]  /*15d60*/  LDL.LU R155, [R1+0x1c1c] ;  /* 0x001c1c00019b7983 */ /* 0x000f220000300800 */
[----:B--2---:R-:W-:Y:S08]  /*15d70*/  HMMA.1688.F32.TF32 R92, R36, R70, R148 ;  /* 0x00000046245c723c */ /* 0x004ff00000081094 */
[----:B------:R-:W-:Y:S08]  /*15d80*/  HMMA.1688.F32.TF32 R96, R32, R78, R96 ;  /* 0x0000004e2060723c */ /* 0x000ff00000081060 */
[C---:B---3--:R-:W-:Y:S11]  /*15d90*/  HMMA.1688.F32.TF32 R28, R36.reuse, R10, R28 ;  /* 0x0000000a241c723c */ /* 0x048ff6000008101c */
[----:B------:R-:W-:Y:S11]  /*15da0*/  @!UPT UIADD3 URZ, URZ, URZ, URZ ;  /* 0x0000003f3f3ff290 */ /* 0x000ff6000fffe03f */
[----:B------:R-:W-:Y:S02]  /*15db0*/  @!UPT UIADD3 URZ, URZ, URZ, URZ ;  /* 0x0000003f3f3ff290 */ /* 0x000fe4000fffe03f */
[----:B------:R-:W-:Y:S01]  /*15dc0*/  IMAD.MOV.U32 R53, RZ, RZ, R28 ;  /* 0x000000ffff357224 */ /* 0x000fe200078e001c */
[----:B------:R-:W-:Y:S01]  /*15dd0*/  MOV R52, R29 ;  /* 0x0000001d00347202 */ /* 0x000fe20000000f00 */
[----:B------:R-:W-:Y:S02]  /*15de0*/  IMAD.MOV.U32 R49, RZ, RZ, R30 ;  /* 0x000000ffff317224 */ /* 0x000fe400078e001e */
[----:B------:R-:W-:Y:S01]  /*15df0*/  IMAD.MOV.U32 R48, RZ, RZ, R31 ;  /* 0x000000ffff307224 */ /* 0x000fe200078e001f */
[C---:B----4-:R-:W-:Y:S08]  /*15e00*/  HMMA.1688.F32.TF32 R112, R36.reuse, R78, R140 ;  /* 0x0000004e2470723c */ /* 0x050ff0000008108c */
[C---:B------:R-:W-:Y:S11]  /*15e10*/  HMMA.1688.F32.TF32 R28, R36.reuse, R74, R144 ;  /* 0x0000004a241c723c */ /* 0x040ff60000081090 */
[----:B------:R-:W-:Y:S04]  /*15e20*/  @!UPT UIADD3 URZ, URZ, URZ, URZ ;  /* 0x0000003f3f3ff290 */ /* 0x000fe8000fffe03f */
[----:B------:R-:W-:Y:S04]  /*15e30*/  STL.64 [R1+0x660], R112 ;  /* 0x0006607001007387 */ /* 0x000fe80000100a00 */
[----:B------:R1:W-:Y:S04]  /*15e40*/  STL.64 [R1+0x668], R114 ;  /* 0x0006687201007387 */ /* 0x0003e80000100a00 */
[----:B------:R-:W-:Y:S04]  /*15e50*/  STL.64 [R1+0x650], R28 ;  /* 0x0006501c01007387 */ /* 0x000fe80000100a00 */
[----:B------:R2:W-:Y:S01]  /*15e60*/  STL.64 [R1+0x658], R30 ;  /* 0x0006581e01007387 */ /* 0x0005e20000100a00 */
[C---:B-1----:R-:W-:Y:S03]  /*15e70*/  HMMA.1688.F32.TF32 R112, R36.reuse, R66, R152 ;  /* 0x000000422470723c */ /* 0x042fe60000081098 */
[----:B------:R-:W-:Y:S04]  /*15e80*/  STL.64 [R1+0x640], R92 ;  /* 0x0006405c01007387 */ /* 0x000fe80000100a00 */
[----:B------:R1:W-:Y:S01]  /*15e90*/  STL.64 [R1+0x648], R94 ;  /* 0x0006485e01007387 */ /* 0x0003e20000100a00 */
[C---:B--2---:R-:W-:Y:S08]  /*15ea0*/  HMMA.1688.F32.TF32 R28, R36.reuse, R62, R156 ;  /* 0x0000003e241c723c */ /* 0x044ff0000008109c */
[C---:B-1----:R-:W-:Y:S07]  /*15eb0*/  HMMA.1688.F32.TF32 R92, R36.reuse, R58, R160 ;  /* 0x0000003a245c723c */ /* 0x042fee00000810a0 */
        /* <DEDUP_REMOVED lines=8> */
[C---:B-1----:R-:W-:Y:S08]  /*15f40*/  HMMA.1688.F32.TF32 R92, R36.reuse, R46, R172 ;  /* 0x0000002e245c723c */ /* 0x042ff000000810ac */
[----:B------:R-:W-:Y:S01]  /*15f50*/  HMMA.1688.F32.TF32 R36, R36, R42, R176 ;  /* 0x0000002a2424723c */ /* 0x000fe200000810b0 */
[----:B------:R-:W-:Y:S04]  /*15f60*/  STL.64 [R1+0x600], R112 ;  /* 0x0006007001007387 */ /* 0x000fe80000100a00 */
[----:B------:R-:W-:Y:S03]  /*15f70*/  STL.64 [R1+0x608], R114 ;  /* 0x0006087201007387 */ /* 0x000fe60000100a00 */
[C---:B------:R-:W-:Y:S01]  /*15f80*/  HMMA.1688.F32.TF32 R128, R32.reuse, R26, R108 ;  /* 0x0000001a2080723c */ /* 0x040fe2000008106c */
[----:B------:R-:W-:Y:S04]  /*15f90*/  STL.64 [R1+0x5f0], R28 ;  /* 0x0005f01c01007387 */ /* 0x000fe80000100a00 */
[----:B------:R-:W-:Y:S03]  /*15fa0*/  STL.64 [R1+0x5f8], R30 ;  /* 0x0005f81e01007387 */ /* 0x000fe60000100a00 */
[C---:B------:R-:W-:Y:S01]  /*15fb0*/  HMMA.1688.F32.TF32 R100, R32.reuse, R22, R100 ;  /* 0x000000162064723c */ /* 0x040fe20000081064 */
[----:B------:R-:W-:Y:S04]  /*15fc0*/  STL.64 [R1+0x5b0], R92 ;  /* 0x0005b05c01007387 */ /* 0x000fe80000100a00 */
[----:B------:R1:W-:Y:S04]  /*15fd0*/  STL.64 [R1+0x5b8], R94 ;  /* 0x0005b85e01007387 */ /* 0x0003e80000100a00 */
[----:B------:R-:W-:Y:S04]  /*15fe0*/  STL.64 [R1+0x5a0], R36 ;  /* 0x0005a02401007387 */ /* 0x000fe80000100a00 */
[----:B------:R2:W-:Y:S01]  /*15ff0*/  STL.64 [R1+0x5a8], R38 ;  /* 0x0005a82601007387 */ /* 0x0005e20000100a00 */
[C---:B-1----:R-:W-:Y:S03]  /*16000*/  HMMA.1688.F32.TF32 R92, R32.reuse, R74, R84 ;  /* 0x0000004a205c723c */ /* 0x042fe60000081054 */
[----:B------:R-:W-:Y:S04]  /*16010*/  LDS R28, [R252+0x4400] ;  /* 0x00440000fc1c7984 */ /* 0x000fe80000000800 */
[----:B------:R-:W-:Y:S01]  /*16020*/  LDS R30, [R252+0x6400] ;  /* 0x00640000fc1e7984 */ /* 0x000fe20000000800 */
[C---:B--2---:R-:W-:Y:S03]  /*16030*/  HMMA.1688.F32.TF32 R36, R32.reuse, R70, R80 ;  /* 0x000000462024723c */ /* 0x044fe60000081050 */
[----:B------:R-:W-:Y:S04]  /*16040*/  STL.64 [R1+0x1ac8], R130 ;  /* 0x001ac88201007387 */ /* 0x000fe80000100a00 */
[----:B------:R-:W-:Y:S04]  /*16050*/  STL.64 [R1+0x1ac0], R128 ;  /* 0x001ac08001007387 */ /* 0x000fe80000100a00 */
[----:B------:R-:W-:Y:S01]  /*16060*/  STL.64 [R1+0x1ad8], R102 ;  /* 0x001ad86601007387 */ /* 0x000fe20000100a00 */
[C---:B------:R-:W-:Y:S03]  /*16070*/  HMMA.1688.F32.TF32 R84, R32.reuse, R66, R180 ;  /* 0x000000422054723c */ /* 0x040fe600000810b4 */
[----:B------:R-:W-:Y:S04]  /*16080*/  STL.64 [R1+0x1ad0], R100 ;  /* 0x001ad06401007387 */ /* 0x000fe80000100a00 */
[----:B------:R-:W-:Y:S01]  /*16090*/  STL.64 [R1+0x540], R96 ;  /* 0x0005406001007387 */ /* 0x000fe20000100a00 */
[C---:B------:R-:W-:Y:S03]  /*160a0*/  HMMA.1688.F32.TF32 R80, R32.reuse, R62, R184 ;  /* 0x0000003e2050723c */ /* 0x040fe600000810b8 */
[----:B------:R-:W-:Y:S04]  /*160b0*/  STL.64 [R1+0x548], R98 ;  /* 0x0005486201007387 */ /* 0x000fe80000100a00 */
[----:B------:R-:W-:Y:S04]  /*160c0*/  STL.64 [R1+0x530], R92 ;  /* 0x0005305c01007387 */ /* 0x000fe80000100a00 */
[----:B------:R-:W-:Y:S04]  /*160d0*/  STL.64 [R1+0x538], R94 ;  /* 0x0005385e01007387 */ /* 0x000fe80000100a00 */
[----:B------:R-:W-:Y:S04]  /*160e0*/  STL.64 [R1+0x520], R36 ;  /* 0x0005202401007387 */ /* 0x000fe80000100a00 */
[----:B------:R1:W-:Y:S01]  /*160f0*/  STL.64 [R1+0x528], R38 ;  /* 0x0005282601007387 */ /* 0x0003e20000100a00 */
[C---:B------:R-:W-:Y:S03]  /*16100*/  HMMA.1688.F32.TF32 R104, R32.reuse, R18, R104 ;  /* 0x000000122068723c */ /* 0x040fe60000081068 */
[----:B------:R-:W-:Y:S04]  /*16110*/  LDS R29, [R2+0x4400] ;  /* 0x00440000021d7984 */ /* 0x000fe80000000800 */
[----:B------:R-:W2:Y:S01]  /*16120*/  LDS R31, [R2+0x6400] ;  /* 0x00640000021f7984 */ /* 0x000ea20000000800 */
[C---:B-1----:R-:W-:Y:S03]  /*16130*/  HMMA.1688.F32.TF32 R36, R32.reuse, R58, R188 ;  /* 0x0000003a2024723c */ /* 0x042fe600000810bc */
[----:B------:R-:W-:Y:S04]  /*16140*/  STL.64 [R1+0xf0], R84 ;  /* 0x0000f05401007387 */ /* 0x000fe80000100a00 */
[----:B------:R1:W-:Y:S04]  /*16150*/  STL.64 [R1+0xf8], R86 ;  /* 0x0000f85601007387 */ /* 0x0003e80000100a00 */
[----:B------:R-:W-:Y:S04]  /*16160*/  STL.64 [R1+0x510], R80 ;  /* 0x0005105001007387 */ /* 0x000fe80000100a00 */
[----:B------:R3:W-:Y:S01]  /*16170*/  STL.64 [R1+0x518], R82 ;  /* 0x0005185201007387 */ /* 0x0007e20000100a00 */
[C---:B-1----:R-:W-:Y:S07]  /*16180*/  HMMA.1688.F32.TF32 R84, R32.reuse, R54, R192 ;  /* 0x000000362054723c */ /* 0x042fee00000810c0 */
[----:B------:R-:W-:Y:S01]  /*16190*/  STL.64 [R1+0x500], R36 ;  /* 0x0005002401007387 */ /* 0x000fe20000100a00 */
[C---:B---3--:R-:W-:Y:S03]  /*161a0*/  HMMA.1688.F32.TF32 R80, R32.reuse, R50, R196 ;  /* 0x000000322050723c */ /* 0x048fe600000810c4 */
[----:B------:R1:W-:Y:S05]  /*161b0*/  STL.64 [R1+0x508], R38 ;  /* 0x0005082601007387 */ /* 0x0003ea0000100a00 */
[C---:B------:R-:W-:Y:S08]  /*161c0*/  HMMA.1688.F32.TF32 R108, R32.reuse, R14, R248 ;  /* 0x0000000e206c723c */ /* 0x040ff000000810f8 */
[C---:B-1----:R-:W-:Y:S08]  /*161d0*/  HMMA.1688.F32.TF32 R36, R32.reuse, R46, R200 ;  /* 0x0000002e2024723c */ /* 0x042ff000000810c8 */
[C---:B------:R-:W-:Y:S08]  /*161e0*/  HMMA.1688.F32.TF32 R88, R32.reuse, R6, R88 ;  /* 0x000000062058723c */ /* 0x040ff00000081058 */
[C---:B------:R-:W-:Y:S08]  /*161f0*/  HMMA.1688.F32.TF32 R244, R32.reuse, R10, R244 ;  /* 0x0000000a20f4723c */ /* 0x040ff000000810f4 */
[----:B------:R-:W-:Y:S01]  /*16200*/  HMMA.1688.F32.TF32 R32, R32, R42, R204 ;  /* 0x0000002a2020723c */ /* 0x000fe200000810cc */
[----:B------:R-:W-:Y:S04]  /*16210*/  STL.64 [R1+0x4f0], R84 ;  /* 0x0004f05401007387 */ /* 0x000fe80000100a00 */
[----:B------:R-:W-:Y:S04]  /*16220*/  STL.64 [R1+0x4f8], R86 ;  /* 0x0004f85601007387 */ /* 0x000fe80000100a00 */
[----:B------:R1:W-:Y:S04]  /*16230*/  STL.64 [R1+0x4e0], R80 ;  /* 0x0004e05001007387 */ /* 0x0003e80000100a00 */
[----:B------:R3:W-:Y:S04]  /*16240*/  STL.64 [R1+0x4e8], R82 ;  /* 0x0004e85201007387 */ /* 0x0007e80000100a00 */
[----:B-1----:R-:W4:Y:S04]  /*16250*/  LDL.LU R80, [R1+0x5d0] ;  /* 0x0005d00001507983 */ /* 0x002f280000300800 */
[----:B------:R-:W-:Y:S04]  /*16260*/  STL.64 [R1+0x4d0], R36 ;  /* 0x0004d02401007387 */ /* 0x000fe80000100a00 */
[----:B------:R1:W-:Y:S04]  /*16270*/  STL.64 [R1+0x4d8], R38 ;  /* 0x0004d82601007387 */ /* 0x0003e80000100a00 */
[----:B------:R-:W-:Y:S04]  /*16280*/  STL.64 [R1+0x4c0], R32 ;  /* 0x0004c02001007387 */ /* 0x000fe80000100a00 */
[----:B------:R-:W-:Y:S04]  /*16290*/  STL.64 [R1+0x4c8], R34 ;  /* 0x0004c82201007387 */ /* 0x000fe80000100a00 */
[----:B------:R-:W4:Y:S04]  /*162a0*/  LDL.LU R81, [R1+0x5d4] ;  /* 0x0005d40001517983 */ /* 0x000f280000300800 */
[----:B---3--:R-:W4:Y:S04]  /*162b0*/  LDL.LU R82, [R1+0x5d8] ;  /* 0x0005d80001527983 */ /* 0x008f280000300800 */
[----:B------:R-:W4:Y:S04]  /*162c0*/  LDL.LU R83, [R1+0x5dc] ;  /* 0x0005dc0001537983 */ /* 0x000f280000300800 */
[----:B------:R-:W3:Y:S04]  /*162d0*/  LDL.LU R84, [R1+0x880] ;  /* 0x0008800001547983 */ /* 0x000ee80000300800 */
[----:B------:R-:W3:Y:S04]  /*162e0*/  LDL.LU R85, [R1+0x884] ;  /* 0x0008840001557983 */ /* 0x000ee80000300800 */
[----:B------:R-:W3:Y:S04]  /*162f0*/  LDL.LU R86, [R1+0x888] ;  /* 0x0008880001567983 */ /* 0x000ee80000300800 */
[----:B------:R-:W3:Y:S04]  /*16300*/  LDL.LU R87, [R1+0x88c] ;  /* 0x00088c0001577983 */ /* 0x000ee80000300800 */
        /* <DEDUP_REMOVED lines=40> */
[----:B------:R-:W1:Y:S04]  /*16590*/  LDL.LU R164, [R1+0xd0] ;  /* 0x0000d00001a47983 */ /* 0x000e680000300800 */
[----:B------:R-:W1:Y:S04]  /*165a0*/  LDL.LU R165, [R1+0xd4] ;  /* 0x0000d40001a57983 */ /* 0x000e680000300800 */
[----:B------:R-:W1:Y:S04]  /*165b0*/  LDL.LU R166, [R1+0xd8] ;  /* 0x0000d80001a67983 */ /* 0x000e680000300800 */
[----:B------:R-:W1:Y:S04]  /*165c0*/  LDL.LU R167, [R1+0xdc] ;  /* 0x0000dc0001a77983 */ /* 0x000e680000300800 */
        /* <DEDUP_REMOVED lines=20> */
[----:B------:R-:W-:Y:S04]  /*16710*/  LDS R32, [R252+0x4500] ;  /* 0x00450000fc207984 */ /* 0x000fe80000000800 */
[----:B------:R-:W-:Y:S04]  /*16720*/  LDS R34, [R252+0x6500] ;  /* 0x00650000fc227984 */ /* 0x000fe80000000800 */
[----:B------:R-:W-:Y:S04]  /*16730*/  LDS R33, [R2+0x4500] ;  /* 0x0045000002217984 */ /* 0x000fe80000000800 */
[----:B------:R-:W1:Y:S01]  /*16740*/  LDS R35, [R2+0x6500] ;  /* 0x0065000002237984 */ /* 0x000e620000000800 */
[C---:B--2---:R-:W-:Y:S08]  /*16750*/  HMMA.1688.F32.TF32 R92, R28.reuse, R58, R92 ;  /* 0x0000003a1c5c723c */ /* 0x044ff0000008105c */
[----:B---3--:R-:W-:Y:S01]  /*16760*/  HMMA.1688.F32.TF32 R128, R28, R70, R152 ;  /* 0x000000461c80723c */ /* 0x008fe20000081098 */
[----:B------:R-:W-:Y:S01]  /*16770*/  MOV R191, R225 ;  /* 0x000000e100bf7202 */ /* 0x000fe20000000f00 */
[----:B------:R-:W-:Y:S01]  /*16780*/  IMAD.MOV.U32 R184, RZ, RZ, R241 ;  /* 0x000000ffffb87224 */ /* 0x000fe200078e00f1 */
[----:B------:R-:W-:Y:S01]  /*16790*/  LDS R152, [R252+0x4700] ;  /* 0x00470000fc987984 */ /* 0x000fe20000000800 */
[----:B------:R-:W-:-:S02]  /*167a0*/  IMAD.MOV.U32 R185, RZ, RZ, R242 ;  /* 0x000000ffffb97224 */ /* 0x000fc400078e00f2 */
[----:B------:R-:W-:Y:S01]  /*167b0*/  IMAD.MOV.U32 R186, RZ, RZ, R243 ;  /* 0x000000ffffba7224 */ /* 0x000fe200078e00f3 */
[----:B------:R-:W-:Y:S01]  /*167c0*/  LDS R154, [R252+0x6700] ;  /* 0x00670000fc9a7984 */ /* 0x000fe20000000800 */
[----:B------:R-:W-:-:S03]  /*167d0*/  IMAD.MOV.U32 R187, RZ, RZ, R236 ;  /* 0x000000ffffbb7224 */ /* 0x000fc600078e00ec */
[----:B------:R-:W-:Y:S04]  /*167e0*/  LDS R153, [R2+0x4700] ;  /* 0x0047000002997984 */ /* 0x000fe80000000800 */
[----:B------:R-:W-:Y:S01]  /*167f0*/  LDS R155, [R2+0x6700] ;  /* 0x00670000029b7984 */ /* 0x000fe20000000800 */
[C---:B----4-:R-:W-:Y:S08]  /*16800*/  HMMA.1688.F32.TF32 R100, R28.reuse, R74, R160 ;  /* 0x0000004a1c64723c */ /* 0x050ff000000810a0 */
[C---:B-1----:R-:W-:Y:S11]  /*16810*/  HMMA.1688.F32.TF32 R36, R28.reuse, R78, R164 ;  /* 0x0000004e1c24723c */ /* 0x042ff600000810a4 */
[----:B------:R-:W-:Y:S11]  /*16820*/  @!UPT UIADD3 URZ, URZ, URZ, URZ ;  /* 0x0000003f3f3ff290 */ /* 0x000ff6000fffe03f */
[----:B------:R-:W-:Y:S01]  /*16830*/  @!UPT UIADD3 URZ, URZ, URZ, URZ ;  /* 0x0000003f3f3ff290 */ /* 0x000fe2000fffe03f */
[----:B------:R-:W-:Y:S04]  /*16840*/  STL.64 [R1+0x4b0], R36 ;  /* 0x0004b02401007387 */ /* 0x000fe80000100a00 */
[----:B------:R1:W-:Y:S02]  /*16850*/  STL.64 [R1+0x4b8], R38 ;  /* 0x0004b82601007387 */ /* 0x0003e40000100a00 */
[C---:B-1----:R-:W-:Y:S02]  /*16860*/  HMMA.1688.F32.TF32 R36, R28.reuse, R66, R148 ;  /* 0x000000421c24723c */ /* 0x042fe40000081094 */
[----:B------:R-:W-:Y:S04]  /*16870*/  STL.64 [R1+0x420], R100 ;  /* 0x0004206401007387 */ /* 0x000fe80000100a00 */
[----:B------:R1:W-:Y:S04]  /*16880*/  STL.64 [R1+0x428], R102 ;  /* 0x0004286601007387 */ /* 0x0003e80000100a00 */
[----:B------:R-:W-:Y:S04]  /*16890*/  STL.64 [R1+0x410], R128 ;  /* 0x0004108001007387 */ /* 0x000fe80000100a00 */
[----:B------:R-:W-:Y:S01]  /*168a0*/  STL.64 [R1+0x418], R130 ;  /* 0x0004188201007387 */ /* 0x000fe20000100a00 */
[C---:B-1----:R-:W-:Y:S08]  /*168b0*/  HMMA.1688.F32.TF32 R100, R28.reuse, R62, R144 ;  /* 0x0000003e1c64723c */ /* 0x042ff00000081090 */
[----:B------:R-:W-:Y:S04]  /*168c0*/  STL.64 [R1+0x400], R36 ;  /* 0x0004002401007387 */ /* 0x000fe80000100a00 */
[----:B------:R1:W-:Y:S02]  /*168d0*/  STL.64 [R1+0x408], R38 ;  /* 0x0004082601007387 */ /* 0x0003e40000100a00 */
[C---:B-1----:R-:W-:Y:S09]  /*168e0*/  HMMA.1688.F32.TF32 R36, R28.reuse, R54, R208 ;  /* 0x000000361c24723c */ /* 0x042ff200000810d0 */
[----:B------:R-:W-:Y:S04]  /*168f0*/  STL.64 [R1+0x3c0], R100 ;  /* 0x0003c06401007387 */ /* 0x000fe80000100a00 */
[----:B------:R1:W-:Y:S04]  /*16900*/  STL.64 [R1+0x3c8], R102 ;  /* 0x0003c86601007387 */ /* 0x0003e80000100a00 */
[----:B------:R-:W-:Y:S04]  /*16910*/  STL.64 [R1+0x3b0], R92 ;  /* 0x0003b05c01007387 */ /* 0x000fe80000100a00 */
[----:B------:R2:W-:Y:S01]  /*16920*/  STL.64 [R1+0x3b8], R94 ;  /* 0x0003b85e01007387 */ /* 0x0005e20000100a00 */
[C---:B-1----:R-:W-:Y:S03]  /*16930*/  HMMA.1688.F32.TF32 R100, R28.reuse, R50, R212 ;  /* 0x000000321c64723c */ /* 0x042fe600000810d4 */
[----:B------:R-:W-:Y:S05]  /*16940*/  STL.64 [R1+0x380], R36 ;  /* 0x0003802401007387 */ /* 0x000fea0000100a00 */
[C---:B--2---:R-:W-:Y:S01]  /*16950*/  HMMA.1688.F32.TF32 R92, R28.reuse, R46, R216 ;  /* 0x0000002e1c5c723c */ /* 0x044fe200000810d8 */
[----:B------:R1:W-:Y:S07]  /*16960*/  STL.64 [R1+0x388], R38 ;  /* 0x0003882601007387 */ /* 0x0003ee0000100a00 */
[----:B-1----:R-:W-:Y:S07]  /*16970*/  HMMA.1688.F32.TF32 R36, R28, R42, R220 ;  /* 0x0000002a1c24723c */ /* 0x002fee00000810dc */
[----:B------:R-:W-:Y:S04]  /*16980*/  STL.64 [R1+0x360], R100 ;  /* 0x0003606401007387 */ /* 0x000fe80000100a00 */
[----:B------:R-:W-:Y:S04]  /*16990*/  STL.64 [R1+0x368], R102 ;  /* 0x0003686601007387 */ /* 0x000fe80000100a00 */
[----:B------:R-:W-:Y:S01]  /*169a0*/  STL.64 [R1+0x350], R92 ;  /* 0x0003505c01007387 */ /* 0x000fe20000100a00 */
[C---:B------:R-:W-:Y:S03]  /*169b0*/  HMMA.1688.F32.TF32 R176, R32.reuse, R26, R136 ;  /* 0x0000001a20b0723c */ /* 0x040fe60000081088 */
[----:B------:R-:W-:Y:S05]  /*169c0*/  STL.64 [R1+0x358], R94 ;  /* 0x0003585e01007387 */ /* 0x000fea0000100a00 */
[C---:B------:R-:W-:Y:S01]  /*169d0*/  HMMA.1688.F32.TF32 R136, R32.reuse, R6, R84 ;  /* 0x000000062088723c */ /* 0x040fe20000081054 */
[----:B------:R1:W-:Y:S04]  /*169e0*/  STL.64 [R1+0x340], R36 ;  /* 0x0003402401007387 */ /* 0x0003e80000100a00 */
[----:B------:R2:W-:Y:S03]  /*169f0*/  STL.64 [R1+0x348], R38 ;  /* 0x0003482601007387 */ /* 0x0005e60000100a00 */
[C---:B------:R-:W-:Y:S01]  /*16a00*/  HMMA.1688.F32.TF32 R148, R32.reuse, R14, R96 ;  /* 0x0000000e2094723c */ /* 0x040fe20000081060 */
[----:B------:R-:W3:Y:S04]  /*16a10*/  LDL.LU R84, [R1+0x980] ;  /* 0x0009800001547983 */ /* 0x000ee80000300800 */
[----:B------:R-:W3:Y:S04]  /*16a20*/  LDL.LU R85, [R1+0x984] ;  /* 0x0009840001557983 */ /* 0x000ee80000300800 */
[----:B------:R-:W3:Y:S04]  /*16a30*/  LDL.LU R86, [R1+0x988] ;  /* 0x0009880001567983 */ /* 0x000ee80000300800 */
[----:B------:R-:W3:Y:S01]  /*16a40*/  LDL.LU R87, [R1+0x98c] ;  /* 0x00098c0001577983 */ /* 0x000ee20000300800 */
[----:B------:R-:W-:Y:S03]  /*16a50*/  HMMA.1688.F32.TF32 R164, R32, R18, R248 ;  /* 0x0000001220a4723c */ /* 0x000fe600000810f8 */
[----:B------:R-:W4:Y:S04]  /*16a60*/  LDL.LU R96, [R1+0x990] ;  /* 0x0009900001607983 */ /* 0x000f280000300800 */
[----:B------:R-:W4:Y:S04]  /*16a70*/  LDL.LU R97, [R1+0x994] ;  /* 0x0009940001617983 */ /* 0x000f280000300800 */
[----:B------:R-:W4:Y:S04]  /*16a80*/  LDL.LU R98, [R1+0x998] ;  /* 0x0009980001627983 */ /* 0x000f280000300800 */
[----:B------:R-:W4:Y:S01]  /*16a90*/  LDL.LU R99, [R1+0x99c] ;  /* 0x00099c0001637983 */ /* 0x000f220000300800 */
[----:B-1----:R-:W-:-:S03]  /*16aa0*/  IMAD.MOV.U32 R36, RZ, RZ, R227 ;  /* 0x000000ffff247224 */ /* 0x002fc600078e00e3 */
[----:B------:R-:W3:Y:S01]  /*16ab0*/  LDL.LU R248, [R1+0x9a0] ;  /* 0x0009a00001f87983 */ /* 0x000ee20000300800 */
[----:B------:R-:W-:-:S03]  /*16ac0*/  IMAD.MOV.U32 R37, RZ, RZ, R226 ;  /* 0x000000ffff257224 */ /* 0x000fc600078e00e2 */
[----:B------:R-:W3:Y:S01]  /*16ad0*/  LDL.LU R249, [R1+0x9a4] ;  /* 0x0009a40001f97983 */ /* 0x000ee20000300800 */
[----:B--2---:R-:W-:-:S03]  /*16ae0*/  IMAD.MOV.U32 R38, RZ, RZ, R224 ;  /* 0x000000ffff267224 */ /* 0x004fc600078e00e0 */
[----:B------:R-:W3:Y:S04]  /*16af0*/  LDL.LU R250, [R1+0x9a8] ;  /* 0x0009a80001fa7983 */ /* 0x000ee80000300800 */
[----:B------:R-:W3:Y:S04]  /*16b00*/  LDL.LU R251, [R1+0x9ac] ;  /* 0x0009ac0001fb7983 */ /* 0x000ee80000300800 */
[----:B------:R-:W2:Y:S04]  /*16b10*/  LDL.LU R227, [R1+0x1c18] ;  /* 0x001c180001e37983 */ /* 0x000ea80000300800 */
[----:B------:R-:W3:Y:S04]  /*16b20*/  LDL.LU R226, [R1+0x1c14] ;  /* 0x001c140001e27983 */ /* 0x000ee80000300800 */
[----:B------:R-:W4:Y:S01]  /*16b30*/  LDL.LU R224, [R1+0x1c10] ;  /* 0x001c100001e07983 */ /* 0x000f220000300800 */
[----:B------:R-:W-:Y:S01]  /*16b40*/  MOV R39, R232 ;  /* 0x000000e800277202 */ /* 0x000fe20000000f00 */
[----:B------:R-:W-:-:S02]  /*16b50*/  IMAD.MOV.U32 R128, RZ, RZ, R233 ;  /* 0x000000ffff807224 */ /* 0x000fc400078e00e9 */
[----:B------:R-:W4:Y:S01]  /*16b60*/  LDL.LU R232, [R1+0x1c0c] ;  /* 0x001c0c0001e87983 */ /* 0x000f220000300800 */
[----:B------:R-:W-:Y:S02]  /*16b70*/  IMAD.MOV.U32 R129, RZ, RZ, R234 ;  /* 0x000000ffff817224 */ /* 0x000fe400078e00ea */
[----:B------:R-:W-:Y:S01]  /*16b80*/  IMAD.MOV.U32 R130, RZ, RZ, R235 ;  /* 0x000000ffff827224 */ /* 0x000fe200078e00eb */
[----:B------:R-:W4:Y:S01]  /*16b90*/  LDL.LU R233, [R1+0x1c08] ;  /* 0x001c080001e97983 */ /* 0x000f220000300800 */
[----:B------:R-:W-:-:S03]  /*16ba0*/  IMAD.MOV.U32 R131, RZ, RZ, R228 ;  /* 0x000000ffff837224 */ /* 0x000fc600078e00e4 */
[----:B------:R-:W4:Y:S01]  /*16bb0*/  LDL.LU R234, [R1+0x1c04] ;  /* 0x001c040001ea7983 */ /* 0x000f220000300800 */
[----:B------:R-:W-:Y:S01]  /*16bc0*/  IMAD.MOV.U32 R100, RZ, RZ, R229 ;  /* 0x000000ffff647224 */ /* 0x000fe200078e00e5 */
[----:B------:R-:W-:Y:S02]  /*16bd0*/  MOV R101, R230 ;  /* 0x000000e600657202 */ /* 0x000fe40000000f00 */
[----:B------:R-:W4:Y:S01]  /*16be0*/  LDL.LU R235, [R1+0x1c00] ;  /* 0x001c000001eb7983 */ /* 0x000f220000300800 */
[----:B------:R-:W-:-:S03]  /*16bf0*/  IMAD.MOV.U32 R102, RZ, RZ, R231 ;  /* 0x000000ffff667224 */ /* 0x000fc600078e00e7 */
[----:B------:R-:W4:Y:S04]  /*16c00*/  LDL.LU R228, [R1+0x1bfc] ;  /* 0x001bfc0001e47983 */ /* 0x000f280000300800 */
[----:B------:R-:W4:Y:S04]  /*16c10*/  LDL.LU R229, [R1+0x1bf8] ;  /* 0x001bf80001e57983 */ /* 0x000f280000300800 */
[----:B------:R-:W4:Y:S04]  /*16c20*/  LDL.LU R230, [R1+0x1bf4] ;  /* 0x001bf40001e67983 */ /* 0x000f280000300800 */
[----:B------:R-:W4:Y:S01]  /*16c30*/  LDL.LU R231, [R1+0x1bf0] ;  /* 0x001bf00001e77983 */ /* 0x000f220000300800 */
[----:B------:R-:W-:-:S03]  /*16c40*/  IMAD.MOV.U32 R103, RZ, RZ, R240 ;  /* 0x000000ffff677224 */ /* 0x000fc600078e00f0 */
[----:B------:R-:W4:Y:S01]  /*16c50*/  LDL.LU R240, [R1+0x1bec] ;  /* 0x001bec0001f07983 */ /* 0x000f220000300800 */
[----:B--2---:R-:W-:Y:S02]  /*16c60*/  IMAD.MOV.U32 R190, RZ, RZ, R227 ;  /* 0x000000ffffbe7224 */ /* 0x004fe400078e00e3 */
[----:B---3--:R-:W-:Y:S02]  /*16c70*/  IMAD.MOV.U32 R189, RZ, RZ, R226 ;  /* 0x000000ffffbd7224 */ /* 0x008fe400078e00e2 */
[----:B----4-:R-:W-:Y:S02]  /*16c80*/  IMAD.MOV.U32 R188, RZ, RZ, R224 ;  /* 0x000000ffffbc7224 */ /* 0x010fe400078e00e0 */
[----:B------:R-:W2:Y:S04]  /*16c90*/  LDL.LU R224, [R1+0x1be8] ;  /* 0x001be80001e07983 */ /* 0x000ea80000300800 */
        /* <DEDUP_REMOVED lines=23> */
[----:B------:R-:W-:-:S03]  /*16e10*/  MOV R197, R230 ;  /* 0x000000e600c57202 */ /* 0x000fc60000000f00 */
        /* <DEDUP_REMOVED lines=14> */
[----:B------:R-:W4:Y:S01]  /*16f00*/  LDL.LU R235, [R1+0x17c] ;  /* 0x00017c0001eb7983 */ /* 0x000f220000300800 */
[----:B--2---:R-:W-:-:S03]  /*16f10*/  MOV R215, R224 ;  /* 0x000000e000d77202 */ /* 0x004fc60000000f00 */
[----:B------:R-:W2:Y:S01]  /*16f20*/  LDL.LU R224, [R1+0x150] ;  /* 0x0001500001e07983 */ /* 0x000ea20000300800 */
[----:B---3--:R-:W-:Y:S02]  /*16f30*/  IMAD.MOV.U32 R213, RZ, RZ, R226 ;  /* 0x000000ffffd57224 */ /* 0x008fe400078e00e2 */
[----:B----4-:R-:W-:Y:S02]  /*16f40*/  IMAD.MOV.U32 R212, RZ, RZ, R227 ;  /* 0x000000ffffd47224 */ /* 0x010fe400078e00e3 */
[----:B------:R-:W-:Y:S02]  /*16f50*/  IMAD.MOV.U32 R214, RZ, RZ, R225 ;  /* 0x000000ffffd67224 */ /* 0x000fe400078e00e1 */
        /* <DEDUP_REMOVED lines=11> */
[----:B------:R-:W3:Y:S04]  /*17010*/  LDL.LU R180, [R1+0x8e0] ;  /* 0x0008e00001b47983 */ /* 0x000ee80000300800 */
[----:B------:R-:W3:Y:S04]  /*17020*/  LDL.LU R181, [R1+0x8e4] ;  /* 0x0008e40001b57983 */ /* 0x000ee80000300800 */
[----:B------:R-:W3:Y:S01]  /*17030*/  LDL.LU R182, [R1+0x8e8] ;  /* 0x0008e80001b67983 */ /* 0x000ee20000300800 */
[----:B------:R-:W-:-:S03]  /*17040*/  IMAD.MOV.U32 R211, RZ, RZ, R240 ;  /* 0x000000ffffd37224 */ /* 0x000fc600078e00f0 */
[----:B------:R-:W3:Y:S04]  /*17050*/  LDL.LU R183, [R1+0x8ec] ;  /* 0x0008ec0001b77983 */ /* 0x000ee80000300800 */
[----:B------:R-:W3:Y:S04]  /*17060*/  LDL.LU R208, [R1+0x250] ;  /* 0x0002500001d07983 */ /* 0x000ee80000300800 */
[----:B------:R-:W3:Y:S04]  /*17070*/  LDL.LU R209, [R1+0x254] ;  /* 0x0002540001d17983 */ /* 0x000ee80000300800 */
[----:B------:R-:W3:Y:S04]  /*17080*/  LDL.LU R210, [R1+0x258] ;  /* 0x0002580001d27983 */ /* 0x000ee80000300800 */
[----:B------:R-:W3:Y:S01]  /*17090*/  LDL.LU R240, [R1+0x1bd8] ;  /* 0x001bd80001f07983 */ /* 0x000ee20000300800 */
[----:B------:R-:W-:-:S03]  /*170a0*/  MOV R92, R237 ;  /* 0x000000ed005c7202 */ /* 0x000fc60000000f00 */
[----:B------:R-:W3:Y:S01]  /*170b0*/  LDL.LU R241, [R1+0x1bd4] ;  /* 0x001bd40001f17983 */ /* 0x000ee20000300800 */
[----:B------:R-:W-:-:S03]  /*170c0*/  IMAD.MOV.U32 R93, RZ, RZ, R238 ;  /* 0x000000ffff5d7224 */ /* 0x000fc600078e00ee */
[----:B------:R-:W3:Y:S01]  /*170d0*/  LDL.LU R242, [R1+0x1bd0] ;  /* 0x001bd00001f27983 */ /* 0x000ee20000300800 */
[----:B------:R-:W-:-:S03]  /*170e0*/  IMAD.MOV.U32 R94, RZ, RZ, R239 ;  /* 0x000000ffff5e7224 */ /* 0x000fc600078e00ef */
[----:B------:R-:W3:Y:S01]  /*170f0*/  LDL.LU R243, [R1+0x1bcc] ;  /* 0x001bcc0001f37983 */ /* 0x000ee20000300800 */
[----:B------:R-:W-:Y:S03]  /*17100*/  HMMA.1688.F32.TF32 R160, R32, R22, R124 ;  /* 0x0000001620a0723c */ /* 0x000fe6000008107c */
[----:B------:R-:W3:Y:S01]  /*17110*/  LDL.LU R236, [R1+0x1bc8] ;  /* 0x001bc80001ec7983 */ /* 0x000ee20000300800 */
[----:B------:R-:W-:-:S03]  /*17120*/  IMAD.MOV.U32 R95, RZ, RZ, R3 ;  /* 0x000000ffff5f7224 */ /* 0x000fc600078e0003 */
[----:B------:R-:W3:Y:S01]  /*17130*/  LDL.LU R237, [R1+0x1bc4] ;  /* 0x001bc40001ed7983 */ /* 0x000ee20000300800 */
[C---:B------:R-:W-:Y:S03]  /*17140*/  HMMA.1688.F32.TF32 R228, R32.reuse, R74, R228 ;  /* 0x0000004a20e4723c */ /* 0x040fe600000810e4 */
[----:B------:R-:W3:Y:S04]  /*17150*/  LDL.LU R238, [R1+0x1bc0] ;  /* 0x001bc00001ee7983 */ /* 0x000ee80000300800 */
[----:B------:R-:W3:Y:S01]  /*17160*/  LDL.LU R239, [R1+0x1bbc] ;  /* 0x001bbc0001ef7983 */ /* 0x000ee20000300800 */
[C---:B------:R-:W-:Y:S03]  /*17170*/  HMMA.1688.F32.TF32 R232, R32.reuse, R78, R232 ;  /* 0x0000004e20e8723c */ /* 0x040fe600000810e8 */
[----:B------:R-:W3:Y:S05]  /*17180*/  LDL.LU R3, [R1+0x1bb8] ;  /* 0x001bb80001037983 */ /* 0x000eea0000300800 */
[C---:B------:R-:W-:Y:S01]  /*17190*/  HMMA.1688.F32.TF32 R124, R32.reuse, R10, R80 ;  /* 0x0000000a207c723c */ /* 0x040fe20000081050 */
[----:B------:R-:W3:Y:S04]  /*171a0*/  LDL.LU R80, [R1+0x950] ;  /* 0x0009500001507983 */ /* 0x000ee80000300800 */
[----:B------:R-:W3:Y:S04]  /*171b0*/  LDL.LU R81, [R1+0x954] ;  /* 0x0009540001517983 */ /* 0x000ee80000300800 */
[----:B------:R-:W3:Y:S04]  /*171c0*/  LDL.LU R82, [R1+0x958] ;  /* 0x0009580001527983 */ /* 0x000ee80000300800 */
[----:B------:R-:W3:Y:S04]  /*171d0*/  LDL.LU R83, [R1+0x95c] ;  /* 0x00095c0001537983 */ /* 0x000ee80000300800 */
[----:B------:R-:W-:Y:S04]  /*171e0*/  STL.64 [R1+0x330], R232 ;  /* 0x000330e801007387 */ /* 0x000fe80000100a00 */
[----:B------:R1:W-:Y:S04]  /*171f0*/  STL.64 [R1+0x338], R234 ;  /* 0x000338ea01007387 */ /* 0x0003e80000100a00 */
[----:B-1----:R-:W3:Y:S04]  /*17200*/  LDL.LU.64 R234, [R1+0x1bb0] ;  /* 0x001bb00001ea7983 */ /* 0x002ee80000300a00 */
[----:B------:R-:W3:Y:S04]  /*17210*/  LDL.LU.64 R232, [R1+0x1ba8] ;  /* 0x001ba80001e87983 */ /* 0x000ee80000300a00 */
[----:B------:R-:W-:Y:S04]  /*17220*/  STL.64 [R1+0x310], R228 ;  /* 0x000310e401007387 */ /* 0x000fe80000100a00 */
[----:B------:R1:W-:Y:S04]  /*17230*/  STL.64 [R1+0x318], R230 ;  /* 0x000318e601007387 */ /* 0x0003e80000100a00 */
[----:B-1----:R-:W4:Y:S04]  /*17240*/  LDL.LU.64 R230, [R1+0x1ba0] ;  /* 0x001ba00001e67983 */ /* 0x002f280000300a00 */
[----:B------:R-:W4:Y:S01]  /*17250*/  LDL.LU.64 R228, [R1+0x1b98] ;  /* 0x001b980001e47983 */ /* 0x000f220000300a00 */
[C---:B--2---:R-:W-:Y:S11]  /*17260*/  HMMA.1688.F32.TF32 R224, R32.reuse, R70, R224 ;  /* 0x0000004620e0723c */ /* 0x044ff600000810e0 */
[----:B------:R-:W-:Y:S11]  /*17270*/  @!UPT UIADD3 URZ, URZ, URZ, URZ ;  /* 0x0000003f3f3ff290 */ /* 0x000ff6000fffe03f */
[----:B------:R-:W-:Y:S01]  /*17280*/  @!UPT UIADD3 URZ, URZ, URZ, URZ ;  /* 0x0000003f3f3ff290 */ /* 0x000fe2000fffe03f */
[----:B------:R-:W-:Y:S04]  /*17290*/  STL.64 [R1+0x300], R224 ;  /* 0x000300e001007387 */ /* 0x000fe80000100a00 */
[----:B------:R1:W-:Y:S04]  /*172a0*/  STL.64 [R1+0x308], R226 ;  /* 0x000308e201007387 */ /* 0x0003e80000100a00 */
[----:B-1----:R-:W2:Y:S04]  /*172b0*/  LDL.LU.64 R226, [R1+0x1b90] ;  /* 0x001b900001e27983 */ /* 0x002ea80000300a00 */
[----:B------:R-:W2:Y:S01]  /*172c0*/  LDL.LU.64 R224, [R1+0x1b88] ;  /* 0x001b880001e07983 */ /* 0x000ea20000300a00 */
[----:B------:R-:W-:Y:S08]  /*172d0*/  HMMA.1688.F32.TF32 R220, R32, R66, R220 ;  /* 0x0000004220dc723c */ /* 0x000ff000000810dc */
[C---:B------:R-:W-:Y:S11]  /*172e0*/  HMMA.1688.F32.TF32 R156, R28.reuse, R26, R156 ;  /* 0x0000001a1c9c723c */ /* 0x040ff6000008109c */
[----:B------:R-:W-:Y:S04]  /*172f0*/  @!UPT UIADD3 URZ, URZ, URZ, URZ ;  /* 0x0000003f3f3ff290 */ /* 0x000fe8000fffe03f */
[----:B------:R-:W-:Y:S04]  /*17300*/  STL.64 [R1+0x2f0], R220 ;  /* 0x0002f0dc01007387 */ /* 0x000fe80000100a00 */
[----:B------:R1:W-:Y:S01]  /*17310*/  STL.64 [R1+0x2f8], R222 ;  /* 0x0002f8de01007387 */ /* 0x0003e20000100a00 */
[----:B------:R-:W-:Y:S08]  /*17320*/  HMMA.1688.F32.TF32 R140, R28, R22, R140 ;  /* 0x000000161c8c723c */ /* 0x000ff0000008108c */
[----:B-1----:R-:W-:Y:S08]  /*17330*/  HMMA.1688.F32.TF32 R220, R32, R62, R216 ;  /* 0x0000003e20dc723c */ /* 0x002ff000000810d8 */
[C---:B------:R-:W-:Y:S08]  /*17340*/  HMMA.1688.F32.TF32 R132, R28.reuse, R18, R132 ;  /* 0x000000121c84723c */ /* 0x040ff00000081084 */
[C---:B------:R-:W-:Y:S08]  /*17350*/  HMMA.1688.F32.TF32 R120, R28.reuse, R14, R120 ;  /* 0x0000000e1c78723c */ /* 0x040ff00000081078 */
[C---:B------:R-:W-:Y:S08]  /*17360*/  HMMA.1688.F32.TF32 R112, R28.reuse, R6, R112 ;  /* 0x000000061c70723c */ /* 0x040ff00000081070 */
[----:B------:R-:W-:Y:S01]  /*17370*/  HMMA.1688.F32.TF32 R116, R28, R10, R116 ;  /* 0x0000000a1c74723c */ /* 0x000fe20000081074 */
[----:B------:R-:W-:Y:S04]  /*17380*/  LDS R28, [R252+0x4600] ;  /* 0x00460000fc1c7984 */ /* 0x000fe80000000800 */
[----:B------:R-:W-:Y:S04]  /*17390*/  LDS R30, [R252+0x6600] ;  /* 0x00660000fc1e7984 */ /* 0x000fe80000000800 */
[----:B------:R-:W-:Y:S04]  /*173a0*/  LDS R29, [R2+0x4600] ;  /* 0x00460000021d7984 */ /* 0x000fe80000000800 */
[----:B------:R-:W1:Y:S04]  /*173b0*/  LDS R31, [R2+0x6600] ;  /* 0x00660000021f7984 */ /* 0x000e680000000800 */
[----:B------:R-:W-:Y:S04]  /*173c0*/  STL.64 [R1+0x2e0], R220 ;  /* 0x0002e0dc01007387 */ /* 0x000fe80000100a00 */
[----:B------:R3:W-:Y:S02]  /*173d0*/  STL.64 [R1+0x2e8], R222 ;  /* 0x0002e8de01007387 */ /* 0x0007e40000100a00 */
[----:B---3--:R-:W-:Y:S08]  /*173e0*/  HMMA.1688.F32.TF32 R220, R32, R50, R232 ;  /* 0x0000003220dc723c */ /* 0x008ff000000810e8 */
[C---:B-1----:R-:W-:Y:S08]  /*173f0*/  HMMA.1688.F32.TF32 R36, R28.reuse, R46, R36 ;  /* 0x0000002e1c24723c */ /* 0x042ff00000081024 */
[C---:B----4-:R-:W-:Y:S08]  /*17400*/  HMMA.1688.F32.TF32 R204, R28.reuse, R26, R204 ;  /* 0x0000001a1ccc723c */ /* 0x050ff000000810cc */
[C---:B------:R-:W-:Y:S08]  /*17410*/  HMMA.1688.F32.TF32 R200, R28.reuse, R22, R200 ;  /* 0x000000161cc8723c */ /* 0x040ff000000810c8 */
[C---:B------:R-:W-:Y:S08]  /*17420*/  HMMA.1688.F32.TF32 R172, R28.reuse, R18, R172 ;  /* 0x000000121cac723c */ /* 0x040ff000000810ac */
[C---:B------:R-:W-:Y:S08]  /*17430*/  HMMA.1688.F32.TF32 R168, R28.reuse, R14, R168 ;  /* 0x0000000e1ca8723c */ /* 0x040ff000000810a8 */
[C---:B------:R-:W-:Y:S08]  /*17440*/  HMMA.1688.F32.TF32 R180, R28.reuse, R6, R180 ;  /* 0x000000061cb4723c */ /* 0x040ff000000810b4 */
[----:B------:R-:W-:Y:S08]  /*17450*/  HMMA.1688.F32.TF32 R144, R28, R10, R144 ;  /* 0x0000000a1c90723c */ /* 0x000ff00000081090 */
[C---:B--2---:R-:W-:Y:S08]  /*17460*/  HMMA.1688.F32.TF32 R216, R32.reuse, R58, R224 ;  /* 0x0000003a20d8723c */ /* 0x044ff000000810e0 */
[C---:B------:R-:W-:Y:S11]  /*17470*/  HMMA.1688.F32.TF32 R224, R32.reuse, R54, R228 ;  /* 0x0000003620e0723c */ /* 0x040ff600000810e4 */
[----:B------:R-:W-:Y:S04]  /*17480*/  @!UPT UIADD3 URZ, URZ, URZ, URZ ;  /* 0x0000003f3f3ff290 */ /* 0x000fe8000fffe03f */
[----:B------:R-:W-:Y:S04]  /*17490*/  STL.64 [R1+0x2d0], R216 ;  /* 0x0002d0d801007387 */ /* 0x000fe80000100a00 */
[----:B------:R1:W-:Y:S02]  /*174a0*/  STL.64 [R1+0x2d8], R218 ;  /* 0x0002d8da01007387 */ /* 0x0003e40000100a00 */
[C---:B-1----:R-:W-:Y:S02]  /*174b0*/  HMMA.1688.F32.TF32 R216, R32.reuse, R46, R236 ;  /* 0x0000002e20d8723c */ /* 0x042fe400000810ec */
[----:B------:R-:W-:Y:S04]  /*174c0*/  STL.64 [R1+0x2c0], R224 ;  /* 0x0002c0e001007387 */ /* 0x000fe80000100a00 */
[----:B------:R-:W-:Y:S02]  /*174d0*/  STL.64 [R1+0x2c8], R226 ;  /* 0x0002c8e201007387 */ /* 0x000fe40000100a00 */
[----:B------:R-:W-:Y:S02]  /*174e0*/  HMMA.1688.F32.TF32 R32, R32, R42, R240 ;  /* 0x0000002a2020723c */ /* 0x000fe400000810f0 */
[----:B------:R-:W-:Y:S04]  /*174f0*/  STL.64 [R1+0x2a0], R220 ;  /* 0x0002a0dc01007387 */ /* 0x000fe80000100a00 */
[----:B------:R-:W-:Y:S09]  /*17500*/  STL.64 [R1+0x2a8], R222 ;  /* 0x0002a8de01007387 */ /* 0x000ff20000100a00 */
[----:B------:R-:W-:Y:S04]  /*17510*/  STL.64 [R1+0x280], R216 ;  /* 0x000280d801007387 */ /* 0x000fe80000100a00 */
[----:B------:R1:W-:Y:S02]  /*17520*/  STL.64 [R1+0x288], R218 ;  /* 0x000288da01007387 */ /* 0x0003e40000100a00 */
[C---:B-1----:R-:W-:Y:S08]  /*17530*/  HMMA.1688.F32.TF32 R216, R28.reuse, R78, R212 ;  /* 0x0000004e1cd8723c */ /* 0x042ff000000810d4 */
[C---:B------:R-:W-:Y:S08]  /*17540*/  HMMA.1688.F32.TF32 R212, R28.reuse, R74, R208 ;  /* 0x0000004a1cd4723c */ /* 0x040ff000000810d0 */
[C---:B------:R-:W-:Y:S08]  /*17550*/  HMMA.1688.F32.TF32 R208, R28.reuse, R70, R196 ;  /* 0x000000461cd0723c */ /* 0x040ff000000810c4 */
[C---:B------:R-:W-:Y:S08]  /*17560*/  HMMA.1688.F32.TF32 R196, R28.reuse, R66, R192 ;  /* 0x000000421cc4723c */ /* 0x040ff000000810c0 */
[C---:B------:R-:W-:Y:S08]  /*17570*/  HMMA.1688.F32.TF32 R192, R28.reuse, R62, R188 ;  /* 0x0000003e1cc0723c */ /* 0x040ff000000810bc */
[C---:B------:R-:W-:Y:S08]  /*17580*/  HMMA.1688.F32.TF32 R188, R28.reuse, R58, R184 ;  /* 0x0000003a1cbc723c */ /* 0x040ff000000810b8 */
[C---:B------:R-:W-:Y:S01]  /*17590*/  HMMA.1688.F32.TF32 R184, R28.reuse, R54, R100 ;  /* 0x000000361cb8723c */ /* 0x040fe20000081064 */
[----:B------:R1:W-:Y:S07]  /*175a0*/  STL.64 [R1+0x270], R32 ;  /* 0x0002702001007387 */ /* 0x0003ee0000100a00 */
[C---:B------:R-:W-:Y:S01]  /*175b0*/  HMMA.1688.F32.TF32 R100, R28.reuse, R50, R128 ;  /* 0x000000321c64723c */ /* 0x040fe20000081080 */
[----:B------:R-:W-:Y:S04]  /*175c0*/  STL.64 [R1+0x278], R34 ;  /* 0x0002782201007387 */ /* 0x000fe80000100a00 */
[----:B-1----:R-:W2:Y:S03]  /*175d0*/  LDL R32, [R1+0xff8] ;  /* 0x000ff80001207983 */ /* 0x002ea60000100800 */
[----:B------:R-:W-:Y:S01]  /*175e0*/  HMMA.1688.F32.TF32 R28, R28, R42, R92 ;  /* 0x0000002a1c1c723c */ /* 0x000fe2000008105c */
[----:B------:R1:W-:Y:S04]  /*175f0*/  STL.64 [R1+0x1c0], R216 ;  /* 0x0001c0d801007387 */ /* 0x0003e80000100a00 */
[----:B------:R3:W-:Y:S04]  /*17600*/  STL.64 [R1+0x1c8], R218 ;  /* 0x0001c8da01007387 */ /* 0x0007e80000100a00 */
[----:B------:R-:W-:Y:S04]  /*17610*/  STL.64 [R1+0x1b0], R212 ;  /* 0x0001b0d401007387 */ /* 0x000fe80000100a00 */
        /* <DEDUP_REMOVED lines=8> */
[----:B------:R-:W-:Y:S04]  /*176a0*/  STL.64 [R1+0x178], R190 ;  /* 0x000178be01007387 */ /* 0x000fe80000100a00 */
[----:B------:R-:W-:Y:S04]  /*176b0*/  STL.64 [R1+0x160], R184 ;  /* 0x000160b801007387 */ /* 0x000fe80000100a00 */
[----:B------:R-:W-:Y:S04]  /*176c0*/  STL.64 [R1+0x168], R186 ;  /* 0x000168ba01007387 */ /* 0x000fe80000100a00 */
[----:B------:R2:W-:Y:S04]  /*176d0*/  STL.64 [R1+0x150], R100 ;  /* 0x0001506401007387 */ /* 0x0005e80000100a00 */
[----:B------:R2:W-:Y:S01]  /*176e0*/  STL.64 [R1+0x158], R102 ;  /* 0x0001586601007387 */ /* 0x0005e20000100a00 */
[----:B-1----:R-:W-:-:S03]  /*176f0*/  IMAD.MOV.U32 R216, RZ, RZ, R13 ;  /* 0x000000ffffd87224 */ /* 0x002fc600078e000d */
[----:B------:R-:W-:Y:S01]  /*17700*/  STL.64 [R1+0x140], R36 ;  /* 0x0001402401007387 */ /* 0x000fe20000100a00 */
[----:B------:R-:W-:-:S03]  /*17710*/  MOV R217, R17 ;  /* 0x0000001100d97202 */ /* 0x000fc60000000f00 */
[----:B------:R-:W-:Y:S01]  /*17720*/  STL.64 [R1+0x148], R38 ;  /* 0x0001482601007387 */ /* 0x000fe20000100a00 */
[----:B---3--:R-:W-:-:S03]  /*17730*/  IMAD.MOV.U32 R218, RZ, RZ, R20 ;  /* 0x000000ffffda7224 */ /* 0x008fc600078e0014 */
[----:B------:R-:W-:Y:S01]  /*17740*/  STL.64 [R1+0x130], R28 ;  /* 0x0001301c01007387 */ /* 0x000fe20000100a00 */
[----:B------:R-:W-:-:S03]  /*17750*/  IMAD.MOV.U32 R219, RZ, RZ, R21 ;  /* 0x000000ffffdb7224 */ /* 0x000fc600078e0015 */
[----:B------:R-:W-:Y:S04]  /*17760*/  STL.64 [R1+0x138], R30 ;  /* 0x0001381e01007387 */ /* 0x000fe80000100a00 */
[----:B------:R-:W3:Y:S04]  /*17770*/  LDL.LU R13, [R1+0x1b84] ;  /* 0x001b8400010d7983 */ /* 0x000ee80000300800 */
[----:B------:R-:W2:Y:S04]  /*17780*/  LDL.LU R17, [R1+0x1b80] ;  /* 0x001b800001117983 */ /* 0x000ea80000300800 */
[----:B------:R-:W2:Y:S04]  /*17790*/  LDL.LU R20, [R1+0x1b7c] ;  /* 0x001b7c0001147983 */ /* 0x000ea80000300800 */
[----:B------:R-:W2:Y:S01]  /*177a0*/  LDL.LU R21, [R1+0x1b78] ;  /* 0x001b780001157983 */ /* 0x000ea20000300800 */
[----:B------:R-:W-:-:S02]  /*177b0*/  IMAD.MOV.U32 R220, RZ, RZ, R24 ;  /* 0x000000ffffdc7224 */ /* 0x000fc400078e0018 */
[----:B------:R-:W-:Y:S01]  /*177c0*/  IMAD.MOV.U32 R221, RZ, RZ, R25 ;  /* 0x000000ffffdd7224 */ /* 0x000fe200078e0019 */
[----:B------:R-:W2:Y:S01]  /*177d0*/  LDL.LU R24, [R1+0x1b74] ;  /* 0x001b740001187983 */ /* 0x000ea20000300800 */
[----:B------:R-:W-:Y:S01]  /*177e0*/  IMAD.MOV.U32 R222, RZ, RZ, R12 ;  /* 0x000000ffffde7224 */ /* 0x000fe200078e000c */
[----:B------:R-:W-:Y:S02]  /*177f0*/  MOV R223, R16 ;  /* 0x0000001000df7202 */ /* 0x000fe40000000f00 */
[----:B------:R-:W2:Y:S04]  /*17800*/  LDL.LU R25, [R1+0x1b70] ;  /* 0x001b700001197983 */ /* 0x000ea80000300800 */
[----:B------:R-:W2:Y:S04]  /*17810*/  LDL.LU R12, [R1+0x1b6c] ;  /* 0x001b6c00010c7983 */ /* 0x000ea80000300800 */
[----:B------:R-:W2:Y:S01]  /*17820*/  LDL.LU R16, [R1+0x1b68] ;  /* 0x001b680001107983 */ /* 0x000ea20000300800 */
[C---:B----4-:R-:W-:Y:S03]  /*17830*/  HMMA.1688.F32.TF32 R212, R152.reuse, R26, R248 ;  /* 0x0000001a98d4723c */ /* 0x050fe600000810f8 */
[----:B------:R-:W-:Y:S04]  /*17840*/  LDS R36, [R252+0x8300] ;  /* 0x00830000fc247984 */ /* 0x000fe80000000800 */
[----:B------:R-:W-:Y:S01]  /*17850*/  LDS R38, [R252+0xa300] ;  /* 0x00a30000fc267984 */ /* 0x000fe20000000800 */
[C---:B------:R-:W-:Y:S03]  /*17860*/  HMMA.1688.F32.TF32 R208, R152.reuse, R22, R96 ;  /* 0x0000001698d0723c */ /* 0x040fe60000081060 */
[----:B------:R-:W-:Y:S04]  /*17870*/  LDS R96, [R252+0x8000] ;  /* 0x00800000fc607984 */ /* 0x000fe80000000800 */
[----:B------:R-:W-:Y:S01]  /*17880*/  LDS R98, [R252+0xa000] ;  /* 0x00a00000fc627984 */ /* 0x000fe20000000800 */
[C---:B------:R-:W-:Y:S03]  /*17890*/  HMMA.1688.F32.TF32 R196, R152.reuse, R18, R84 ;  /* 0x0000001298c4723c */ /* 0x040fe60000081054 */
[----:B------:R-:W-:Y:S04]  /*178a0*/  LDS R97, [R2+0x8000] ;  /* 0x0080000002617984 */ /* 0x000fe80000000800 */
[----:B------:R-:W-:Y:S01]  /*178b0*/  LDS R99, [R2+0xa000] ;  /* 0x00a0000002637984 */ /* 0x000fe20000000800 */
[----:B------:R-:W-:Y:S03]  /*178c0*/  HMMA.1688.F32.TF32 R192, R152, R14, R80 ;  /* 0x0000000e98c0723c */ /* 0x000fe60000081050 */
[----:B------:R-:W-:Y:S04]  /*178d0*/  LDS R84, [R252+0x8100] ;  /* 0x00810000fc547984 */ /* 0x000fe80000000800 */
        /* <DEDUP_REMOVED lines=19> */
[----:B------:R-:W-:Y:S01]  /*17a10*/  LDS R23, [R2+0xa700] ;  /* 0x00a7000002177984 */ /* 0x000fe20000000800 */
[----:B---3--:R-:W-:-:S02]  /*17a20*/  IMAD.MOV.U32 R227, RZ, RZ, R13 ;  /* 0x000000ffffe37224 */ /* 0x008fc400078e000d */
[----:B--2---:R-:W-:Y:S02]  /*17a30*/  IMAD.MOV.U32 R226, RZ, RZ, R17 ;  /* 0x000000ffffe27224 */ /* 0x004fe400078e0011 */
[----:B------:R-:W-:Y:S02]  /*17a40*/  IMAD.MOV.U32 R224, RZ, RZ, R20 ;  /* 0x000000ffffe07224 */ /* 0x000fe400078e0014 */
[----:B------:R-:W2:Y:S01]  /*17a50*/  LDL.LU R20, [R1+0x1b64] ;  /* 0x001b640001147983 */ /* 0x000ea20000300800 */
[----:B------:R-:W-:-:S03]  /*17a60*/  IMAD.MOV.U32 R225, RZ, RZ, R21 ;  /* 0x000000ffffe17224 */ /* 0x000fc600078e0015 */
[----:B------:R-:W3:Y:S04]  /*17a70*/  LDL.LU R21, [R1+0x1b60] ;  /* 0x001b600001157983 */ /* 0x000ee80000300800 */
[----:B------:R-:W4:Y:S04]  /*17a80*/  LDL.LU R17, [R1+0x1b5c] ;  /* 0x001b5c0001117983 */ /* 0x000f280000300800 */
[----:B------:R-:W4:Y:S01]  /*17a90*/  LDL.LU R13, [R1+0x1b58] ;  /* 0x001b5800010d7983 */ /* 0x000f220000300800 */
[----:B------:R-:W-:-:S03]  /*17aa0*/  IMAD.MOV.U32 R228, RZ, RZ, R12 ;  /* 0x000000ffffe47224 */ /* 0x000fc600078e000c */
[----:B------:R-:W4:Y:S01]  /*17ab0*/  LDL.LU R12, [R1+0x1b54] ;  /* 0x001b5400010c7983 */ /* 0x000f220000300800 */
[----:B------:R-:W-:Y:S01]  /*17ac0*/  IMAD.MOV.U32 R230, RZ, RZ, R25 ;  /* 0x000000ffffe67224 */ /* 0x000fe200078e0019 */
[----:B------:R-:W-:Y:S01]  /*17ad0*/  MOV R229, R16 ;  /* 0x0000001000e57202 */ /* 0x000fe20000000f00 */
[----:B------:R-:W-:Y:S01]  /*17ae0*/  IMAD.MOV.U32 R231, RZ, RZ, R24 ;  /* 0x000000ffffe77224 */ /* 0x000fe200078e0018 */
[----:B------:R-:W4:Y:S04]  /*17af0*/  LDL.LU R16, [R1+0x1b50] ;  /* 0x001b500001107983 */ /* 0x000f280000300800 */
[----:B------:R-:W4:Y:S04]  /*17b00*/  LDL.LU R25, [R1+0x1b4c] ;  /* 0x001b4c0001197983 */ /* 0x000f280000300800 */
[----:B------:R-:W4:Y:S01]  /*17b10*/  LDL.LU R24, [R1+0x1b48] ;  /* 0x001b480001187983 */ /* 0x000f220000300800 */
[----:B--2---:R-:W-:Y:S01]  /*17b20*/  MOV R235, R20 ;  /* 0x0000001400eb7202 */ /* 0x004fe20000000f00 */
[----:B---3--:R-:W-:-:S02]  /*17b30*/  IMAD.MOV.U32 R234, RZ, RZ, R21 ;  /* 0x000000ffffea7224 */ /* 0x008fc400078e0015 */
[----:B----4-:R-:W-:Y:S02]  /*17b40*/  IMAD.MOV.U32 R232, RZ, RZ, R17 ;  /* 0x000000ffffe87224 */ /* 0x010fe400078e0011 */
[----:B------:R-:W2:Y:S01]  /*17b50*/  LDL.LU R17, [R1+0x1b44] ;  /* 0x001b440001117983 */ /* 0x000ea20000300800 */
[----:B------:R-:W-:-:S03]  /*17b60*/  IMAD.MOV.U32 R233, RZ, RZ, R13 ;  /* 0x000000ffffe97224 */ /* 0x000fc600078e000d */
[----:B------:R-:W3:Y:S04]  /*17b70*/  LDL.LU R13, [R1+0x1b40] ;  /* 0x001b4000010d7983 */ /* 0x000ee80000300800 */
[----:B------:R-:W4:Y:S04]  /*17b80*/  LDL.LU R21, [R1+0x1b3c] ;  /* 0x001b3c0001157983 */ /* 0x000f280000300800 */
[----:B------:R-:W4:Y:S01]  /*17b90*/  LDL.LU R20, [R1+0x1b38] ;  /* 0x001b380001147983 */ /* 0x000f220000300800 */
[----:B------:R-:W-:-:S03]  /*17ba0*/  IMAD.MOV.U32 R236, RZ, RZ, R25 ;  /* 0x000000ffffec7224 */ /* 0x000fc600078e0019 */
[----:B------:R-:W4:Y:S01]  /*17bb0*/  LDL.LU R25, [R1+0x1b34] ;  /* 0x001b340001197983 */ /* 0x000f220000300800 */
[----:B------:R-:W-:Y:S02]  /*17bc0*/  IMAD.MOV.U32 R238, RZ, RZ, R16 ;  /* 0x000000ffffee7224 */ /* 0x000fe400078e0010 */
[----:B------:R-:W-:Y:S02]  /*17bd0*/  IMAD.MOV.U32 R237, RZ, RZ, R24 ;  /* 0x000000ffffed7224 */ /* 0x000fe400078e0018 */
[----:B------:R-:W4:Y:S01]  /*17be0*/  LDL.LU R24, [R1+0x1b30] ;  /* 0x001b300001187983 */ /* 0x000f220000300800 */
[----:B------:R-:W-:-:S03]  /*17bf0*/  IMAD.MOV.U32 R239, RZ, RZ, R12 ;  /* 0x000000ffffef7224 */ /* 0x000fc600078e000c */
[----:B------:R-:W4:Y:S04]  /*17c00*/  LDL.LU R16, [R1+0x1b2c] ;  /* 0x001b2c0001107983 */ /* 0x000f280000300800 */
[----:B------:R-:W4:Y:S01]  /*17c10*/  LDL.LU R12, [R1+0x1b28] ;  /* 0x001b2800010c7983 */ /* 0x000f220000300800 */
[----:B--2---:R-:W-:Y:S02]  /*17c20*/  IMAD.MOV.U32 R243, RZ, RZ, R17 ;  /* 0x000000fffff37224 */ /* 0x004fe400078e0011 */
[----:B---3--:R-:W-:Y:S02]  /*17c30*/  IMAD.MOV.U32 R242, RZ, RZ, R13 ;  /* 0x000000fffff27224 */ /* 0x008fe400078e000d */
[----:B----4-:R-:W-:Y:S02]  /*17c40*/  IMAD.MOV.U32 R240, RZ, RZ, R21 ;  /* 0x000000fffff07224 */ /* 0x010fe400078e0015 */
[----:B------:R-:W2:Y:S01]  /*17c50*/  LDL.LU R21, [R1+0x1b24] ;  /* 0x001b240001157983 */ /* 0x000ea20000300800 */
[----:B------:R-:W-:-:S03]  /*17c60*/  MOV R241, R20 ;  /* 0x0000001400f17202 */ /* 0x000fc60000000f00 */
[----:B------:R-:W3:Y:S04]  /*17c70*/  LDL.LU R20, [R1+0x1b20] ;  /* 0x001b200001147983 */ /* 0x000ee80000300800 */
[----:B------:R-:W4:Y:S04]  /*17c80*/  LDL.LU R13, [R1+0x1b1c] ;  /* 0x001b1c00010d7983 */ /* 0x000f280000300800 */
[----:B------:R-:W2:Y:S01]  /*17c90*/  LDL.LU R17, [R1+0x1b18] ;  /* 0x001b180001117983 */ /* 0x000ea20000300800 */
[----:B------:R-:W-:Y:S02]  /*17ca0*/  IMAD.MOV.U32 R250, RZ, RZ, R24 ;  /* 0x000000fffffa7224 */ /* 0x000fe400078e0018 */
[----:B------:R-:W-:-:S02]  /*17cb0*/  IMAD.MOV.U32 R248, RZ, RZ, R16 ;  /* 0x000000fffff87224 */ /* 0x000fc400078e0010 */
[----:B------:R-:W3:Y:S01]  /*17cc0*/  LDL.LU R16, [R1+0x1b14] ;  /* 0x001b140001107983 */ /* 0x000ee20000300800 */
[----:B------:R-:W-:Y:S01]  /*17cd0*/  IMAD.MOV.U32 R249, RZ, RZ, R12 ;  /* 0x000000fffff97224 */ /* 0x000fe200078e000c */
[----:B------:R-:W-:Y:S02]  /*17ce0*/  MOV R251, R25 ;  /* 0x0000001900fb7202 */ /* 0x000fe40000000f00 */
[----:B------:R-:W3:Y:S04]  /*17cf0*/  LDL.LU R12, [R1+0x1b10] ;  /* 0x001b1000010c7983 */ /* 0x000ee80000300800 */
[----:B------:R-:W3:Y:S04]  /*17d00*/  LDL.LU R24, [R1+0x1b0c] ;  /* 0x001b0c0001187983 */ /* 0x000ee80000300800 */
[----:B------:R-:W3:Y:S01]  /*17d10*/  LDL.LU R25, [R1+0x1b08] ;  /* 0x001b080001197983 */ /* 0x000ee20000300800 */
[----:B----4-:R-:W-:-:S03]  /*17d20*/  IMAD.MOV.U32 R92, RZ, RZ, R13 ;  /* 0x000000ffff5c7224 */ /* 0x010fc600078e000d */
[----:B------:R-:W4:Y:S01]  /*17d30*/  LDL.LU R13, [R1+0x1b04] ;  /* 0x001b0400010d7983 */ /* 0x000f220000300800 */
[----:B--2---:R-:W-:-:S03]  /*17d40*/  IMAD.MOV.U32 R93, RZ, RZ, R17 ;  /* 0x000000ffff5d7224 */ /* 0x004fc600078e0011 */
[----:B------:R-:W2:Y:S01]  /*17d50*/  LDL.LU R17, [R1+0x1b00] ;  /* 0x001b000001117983 */ /* 0x000ea20000300800 */
[----:B---3--:R-:W-:Y:S02]  /*17d60*/  IMAD.MOV.U32 R94, RZ, RZ, R20 ;  /* 0x000000ffff5e7224 */ /* 0x008fe400078e0014 */
[----:B------:R-:W-:Y:S01]  /*17d70*/  IMAD.MOV.U32 R95, RZ, RZ, R21 ;  /* 0x000000ffff5f7224 */ /* 0x000fe200078e0015 */
[----:B------:R-:W3:Y:S01]  /*17d80*/  LDL.LU R20, [R1+0x1afc] ;  /* 0x001afc0001147983 */ /* 0x000ee20000300800 */
[----:B------:R-:W-:-:S03]  /*17d90*/  IMAD.MOV.U32 R131, RZ, RZ, R16 ;  /* 0x000000ffff837224 */ /* 0x000fc600078e0010 */
[----:B------:R-:W3:Y:S01]  /*17da0*/  LDL.LU R21, [R1+0x1af8] ;  /* 0x001af80001157983 */ /* 0x000ee20000300800 */
[----:B------:R-:W-:Y:S01]  /*17db0*/  IMAD.MOV.U32 R130, RZ, RZ, R12 ;  /* 0x000000ffff827224 */ /* 0x000fe200078e000c */
[----:B------:R-:W-:Y:S02]  /*17dc0*/  MOV R128, R24 ;  /* 0x0000001800807202 */ /* 0x000fe40000000f00 */
[----:B------:R-:W3:Y:S01]  /*17dd0*/  LDL.LU R24, [R1+0x1af4] ;  /* 0x001af40001187983 */ /* 0x000ee20000300800 */
[----:B------:R-:W-:-:S03]  /*17de0*/  IMAD.MOV.U32 R129, RZ, RZ, R25 ;  /* 0x000000ffff817224 */ /* 0x000fc600078e0019 */
[----:B------:R-:W3:Y:S04]  /*17df0*/  LDL.LU R25, [R1+0x1af0] ;  /* 0x001af00001197983 */ /* 0x000ee80000300800 */
[----:B------:R-:W3:Y:S04]  /*17e00*/  LDL.LU R12, [R1+0x1aec] ;  /* 0x001aec00010c7983 */ /* 0x000ee80000300800 */
[----:B------:R-:W3:Y:S01]  /*17e10*/  LDL.LU R16, [R1+0x1ae8] ;  /* 0x001ae80001107983 */ /* 0x000ee20000300800 */
[----:B----4-:R-:W-:Y:S01]  /*17e20*/  MOV R101, R13 ;  /* 0x0000000d00657202 */ /* 0x010fe20000000f00 */
[----:B--2---:R-:W-:-:S02]  /*17e30*/  IMAD.MOV.U32 R100, RZ, RZ, R17 ;  /* 0x000000ffff647224 */ /* 0x004fc400078e0011 */
[----:B------:R-:W2:Y:S04]  /*17e40*/  LDL.LU R17, [R1+0x1ae4] ;  /* 0x001ae40001117983 */ /* 0x000ea80000300800 */
[----:B------:R-:W4:Y:S04]  /*17e50*/  LDL.LU R13, [R1+0x1ae0] ;  /* 0x001ae000010d7983 */ /* 0x000f280000300800 */
[----:B------:R-:W2:Y:S04]  /*17e60*/  LDL.LU R102, [R1+0x598] ;  /* 0x0005980001667983 */ /* 0x000ea80000300800 */
[----:B------:R-:W2:Y:S01]  /*17e70*/  LDL.LU R103, [R1+0x59c] ;  /* 0x00059c0001677983 */ /* 0x000ea20000300800 */
[C---:B------:R-:W-:Y:S08]  /*17e80*/  HMMA.1688.F32.TF32 R128, R152.reuse, R74, R128 ;  /* 0x0000004a9880723c */ /* 0x040ff00000081080 */
[C---:B------:R-:W-:Y:S08]  /*17e90*/  HMMA.1688.F32.TF32 R92, R152.reuse, R70, R92 ;  /* 0x00000046985c723c */ /* 0x040ff0000008105c */
[C---:B------:R-:W-:Y:S01]  /*17ea0*/  HMMA.1688.F32.TF32 R248, R152.reuse, R66, R248 ;  /* 0x0000004298f8723c */ /* 0x040fe200000810f8 */
[----:B------:R-:W-:Y:S04]  /*17eb0*/  STL [R1+0x18f0], R252 ;  /* 0x0018f0fc01007387 */ /* 0x000fe80000100800 */
[----:B------:R-:W-:Y:S03]  /*17ec0*/  STL [R1+0x18f4], R2 ;  /* 0x0018f40201007387 */ /* 0x000fe60000100800 */
[----:B------:R-:W-:Y:S01]  /*17ed0*/  HMMA.1688.F32.TF32 R240, R152, R62, R240 ;  /* 0x0000003e98f0723c */ /* 0x000fe200000810f0 */
[----:B------:R-:W-:-:S02]  /*17ee0*/  IMAD R3, R3, 0x10000, R32 ;  /* 0x0001000003037824 */ /* 0x000fc400078e0220 */
[----:B---3--:R-:W-:Y:S01]  /*17ef0*/  IMAD.MOV.U32 R189, RZ, RZ, R16 ;  /* 0x000000ffffbd7224 */ /* 0x008fe200078e0010 */
[----:B------:R-:W-:Y:S01]  /*17f00*/  LDS R32, [R252+0x8400] ;  /* 0x00840000fc207984 */ /* 0x000fe20000000800 */
[----:B------:R-:W-:Y:S02]  /*17f10*/  IMAD.MOV.U32 R184, RZ, RZ, R25 ;  /* 0x000000ffffb87224 */ /* 0x000fe400078e0019 */
[----:B------:R-:W-:Y:S01]  /*17f20*/  IMAD.MOV.U32 R185, RZ, RZ, R24 ;  /* 0x000000ffffb97224 */ /* 0x000fe200078e0018 */
[----:B------:R-:W-:Y:S01]  /*17f30*/  LDS R25, [R2+0x8600] ;  /* 0x0086000002197984 */ /* 0x000fe20000000800 */
[----:B------:R-:W-:Y:S02]  /*17f40*/  IMAD.MOV.U32 R186, RZ, RZ, R21 ;  /* 0x000000ffffba7224 */ /* 0x000fe400078e0015 */
[----:B------:R-:W-:Y:S01]  /*17f50*/  IMAD.MOV.U32 R187, RZ, RZ, R20 ;  /* 0x000000ffffbb7224 */ /* 0x000fe200078e0014 */
[----:B------:R-:W-:Y:S01]  /*17f60*/  LDS R24, [R252+0x8600] ;  /* 0x00860000fc187984 */ /* 0x000fe20000000800 */
[----:B------:R-:W-:-:S03]  /*17f70*/  IMAD.MOV.U32 R191, RZ, RZ, R12 ;  /* 0x000000ffffbf7224 */ /* 0x000fc600078e000c */
[----:B------:R-:W-:Y:S02]  /*17f80*/  LDS R20, [R252+0x8700] ;  /* 0x00870000fc147984 */ /* 0x000fe40000000800 */
[C---:B------:R-:W-:Y:S02]  /*17f90*/  HMMA.1688.F32.TF32 R184, R152.reuse, R10, R184 ;  /* 0x0000000a98b8723c */ /* 0x040fe400000810b8 */
[----:B------:R-:W-:Y:S06]  /*17fa0*/  LDS R21, [R2+0x8700] ;  /* 0x0087000002157984 */ /* 0x000fec0000000800 */
[----:B--2---:R-:W-:Y:S11]  /*17fb0*/  HMMA.1688.F32.TF32 R100, R152, R78, R100 ;  /* 0x0000004e9864723c */ /* 0x004ff60000081064 */
[----:B------:R-:W-:Y:S11]  /*17fc0*/  @!UPT UIADD3 URZ, URZ, URZ, URZ ;  /* 0x0000003f3f3ff290 */ /* 0x000ff6000fffe03f */
[----:B------:R-:W-:Y:S01]  /*17fd0*/  @!UPT UIADD3 URZ, URZ, URZ, URZ ;  /* 0x0000003f3f3ff290 */ /* 0x000fe2000fffe03f */
[----:B------:R-:W-:Y:S04]  /*17fe0*/  STL.64 [R1+0x120], R100 ;  /* 0x0001206401007387 */ /* 0x000fe80000100a00 */
[----:B------:R1:W-:Y:S04]  /*17ff0*/  STL.64 [R1+0x128], R102 ;  /* 0x0001286601007387 */ /* 0x0003e80000100a00 */
[----:B-1----:R-:W2:Y:S04]  /*18000*/  LDL.LU.64 R102, [R1+0x1ad8] ;  /* 0x001ad80001667983 */ /* 0x002ea80000300a00 */
[----:B------:R-:W2:Y:S04]  /*18010*/  LDL.LU.64 R100, [R1+0x1ad0] ;  /* 0x001ad00001647983 */ /* 0x000ea80000300a00 */
[----:B------:R-:W-:Y:S04]  /*18020*/  STL.64 [R1+0x100], R128 ;  /* 0x0001008001007387 */ /* 0x000fe80000100a00 */
[----:B------:R1:W-:Y:S04]  /*18030*/  STL.64 [R1+0x108], R130 ;  /* 0x0001088201007387 */ /* 0x0003e80000100a00 */
[----:B-1----:R-:W3:Y:S04]  /*18040*/  LDL.LU.64 R130, [R1+0x1ac8] ;  /* 0x001ac80001827983 */ /* 0x002ee80000300a00 */
[----:B------:R-:W3:Y:S04]  /*18050*/  LDL.LU.64 R128, [R1+0x1ac0] ;  /* 0x001ac00001807983 */ /* 0x000ee80000300a00 */
[----:B------:R-:W-:Y:S04]  /*18060*/  STL.64 [R1+0xe0], R92 ;  /* 0x0000e05c01007387 */ /* 0x000fe80000100a00 */
[----:B------:R1:W-:Y:S04]  /*18070*/  STL.64 [R1+0xe8], R94 ;  /* 0x0000e85e01007387 */ /* 0x0003e80000100a00 */
[----:B-1----:R-:W2:Y:S04]  /*18080*/  LDL.LU.64 R94, [R1+0x1ab8] ;  /* 0x001ab800015e7983 */ /* 0x002ea80000300a00 */
[----:B------:R-:W2:Y:S04]  /*18090*/  LDL.LU.64 R92, [R1+0x1ab0] ;  /* 0x001ab000015c7983 */ /* 0x000ea80000300a00 */
[----:B------:R-:W-:Y:S04]  /*180a0*/  STL.64 [R1+0xd0], R248 ;  /* 0x0000d0f801007387 */ /* 0x000fe80000100a00 */
[----:B------:R1:W-:Y:S04]  /*180b0*/  STL.64 [R1+0xd8], R250 ;  /* 0x0000d8fa01007387 */ /* 0x0003e80000100a00 */
[----:B-1----:R-:W3:Y:S04]  /*180c0*/  LDL.LU.64 R250, [R1+0x1aa8] ;  /* 0x001aa80001fa7983 */ /* 0x002ee80000300a00 */
[----:B------:R-:W3:Y:S01]  /*180d0*/  LDL.LU.64 R248, [R1+0x1aa0] ;  /* 0x001aa00001f87983 */ /* 0x000ee20000300a00 */
[----:B------:R-:W-:-:S03]  /*180e0*/  MOV R188, R17 ;  /* 0x0000001100bc7202 */ /* 0x000fc60000000f00 */
[----:B------:R-:W1:Y:S01]  /*180f0*/  LDSM.16.M88.4 R16, [R3+0x40000] ;  /* 0x040000000310783b */ /* 0x000e620000000200 */
[----:B----4-:R-:W-:-:S03]  /*18100*/  IMAD.MOV.U32 R190, RZ, RZ, R13 ;  /* 0x000000ffffbe7224 */ /* 0x010fc600078e000d */
[----:B------:R-:W-:Y:S04]  /*18110*/  STL.64 [R1+0x90], R240 ;  /* 0x000090f001007387 */ /* 0x000fe80000100a00 */
[----:B------:R4:W-:Y:S01]  /*18120*/  STL.64 [R1+0x98], R242 ;  /* 0x000098f201007387 */ /* 0x0009e20000100a00 */
[C---:B------:R-:W-:Y:S03]  /*18130*/  HMMA.1688.F32.TF32 R188, R152.reuse, R6, R188 ;  /* 0x0000000698bc723c */ /* 0x040fe600000810bc */
[----:B------:R-:W1:Y:S05]  /*18140*/  LDSM.16.M88.4 R12, [R3+0x41000] ;  /* 0x04100000030c783b */ /* 0x000e6a0000000200 */
[C---:B----4-:R-:W-:Y:S08]  /*18150*/  HMMA.1688.F32.TF32 R240, R152.reuse, R58, R236 ;  /* 0x0000003a98f0723c */ /* 0x050ff000000810ec */
[C---:B------:R-:W-:Y:S08]  /*18160*/  HMMA.1688.F32.TF32 R236, R152.reuse, R54, R232 ;  /* 0x0000003698ec723c */ /* 0x040ff000000810e8 */
[C---:B------:R-:W-:Y:S08]  /*18170*/  HMMA.1688.F32.TF32 R232, R152.reuse, R50, R228 ;  /* 0x0000003298e8723c */ /* 0x040ff000000810e4 */
[C---:B------:R-:W-:Y:S08]  /*18180*/  HMMA.1688.F32.TF32 R228, R152.reuse, R46, R224 ;  /* 0x0000002e98e4723c */ /* 0x040ff000000810e0 */
[----:B------:R-:W-:Y:S01]  /*18190*/  HMMA.1688.F32.TF32 R152, R152, R42, R220 ;  /* 0x0000002a9898723c */ /* 0x000fe200000810dc */
[----:B------:R-:W-:Y:S04]  /*181a0*/  STL.64 [R1+0x80], R240 ;  /* 0x000080f001007387 */ /* 0x000fe80000100a00 */
[----:B------:R-:W-:Y:S04]  /*181b0*/  STL.64 [R1+0x88], R242 ;  /* 0x000088f201007387 */ /* 0x000fe80000100a00 */
[----:B------:R-:W-:Y:S04]  /*181c0*/  STL.64 [R1+0x70], R236 ;  /* 0x000070ec01007387 */ /* 0x000fe80000100a00 */
[----:B------:R-:W-:Y:S04]  /*181d0*/  STL.64 [R1+0x78], R238 ;  /* 0x000078ee01007387 */ /* 0x000fe80000100a00 */
[----:B------:R-:W-:Y:S04]  /*181e0*/  STL.64 [R1+0x60], R232 ;  /* 0x000060e801007387 */ /* 0x000fe80000100a00 */
[----:B------:R-:W-:Y:S04]  /*181f0*/  STL.64 [R1+0x68], R234 ;  /* 0x000068ea01007387 */ /* 0x000fe80000100a00 */
[----:B------:R-:W4:Y:S04]  /*18200*/  LDL.LU R224, [R1+0x430] ;  /* 0x0004300001e07983 */ /* 0x000f280000300800 */
[----:B------:R-:W-:Y:S04]  /*18210*/  STL.64 [R1+0x20], R228 ;  /* 0x000020e401007387 */ /* 0x000fe80000100a00 */
[----:B------:R-:W-:Y:S04]  /*18220*/  STL.64 [R1+0x28], R230 ;  /* 0x000028e601007387 */ /* 0x000fe80000100a00 */
[----:B------:R-:W-:Y:S04]  /*18230*/  STL.64 [R1+0x10], R152 ;  /* 0x0000109801007387 */ /* 0x000fe80000100a00 */
[----:B------:R1:W-:Y:S04]  /*18240*/  STL.64 [R1+0x18], R154 ;  /* 0x0000189a01007387 */ /* 0x0003e80000100a00 */
[----:B------:R-:W4:Y:S04]  /*18250*/  LDL.LU R225, [R1+0x434] ;  /* 0x0004340001e17983 */ /* 0x000f280000300800 */
[----:B------:R-:W4:Y:S01]  /*18260*/  LDL.LU R226, [R1+0x438] ;  /* 0x0004380001e27983 */ /* 0x000f220000300800 */
[----:B-1----:R-:W-:Y:S01]  /*18270*/  HMMA.1688.F32.TF32 R152, R96, R16, R216 ;  /* 0x000000106098723c */ /* 0x002fe200000810d8 */
[----:B------:R-:W-:Y:S01]  /*18280*/  IMAD.MOV.U32 R220, RZ, RZ, R9 ;  /* 0x000000ffffdc7224 */ /* 0x000fe200078e0009 */
[----:B------:R-:W-:Y:S01]  /*18290*/  MOV R222, R5 ;  /* 0x0000000500de7202 */ /* 0x000fe20000000f00 */
[----:B------:R-:W-:-:S02]  /*182a0*/  IMAD.MOV.U32 R221, RZ, RZ, R8 ;  /* 0x000000ffffdd7224 */ /* 0x000fc400078e0008 */
[----:B------:R-:W-:Y:S11]  /*182b0*/  IMAD.MOV.U32 R223, RZ, RZ, R4 ;  /* 0x000000ffffdf7224 */ /* 0x000ff600078e0004 */
[----:B------:R-:W-:Y:S07]  /*182c0*/  @!UPT UIADD3 URZ, URZ, URZ, URZ ;  /* 0x0000003f3f3ff290 */ /* 0x000fee000fffe03f */
[----:B------:R1:W-:Y:S04]  /*182d0*/  STL [R1], R152 ;  /* 0x0000009801007387 */ /* 0x0003e80000100800 */
        /* <DEDUP_REMOVED lines=9> */
[----:B------:R-:W-:Y:S01]  /*18370*/  MOV R2, R153 ;  /* 0x0000009900027202 */ /* 0x000fe20000000f00 */
[----:B------:R-:W-:-:S02]  /*18380*/  IMAD.MOV.U32 R252, RZ, RZ, R154 ;  /* 0x000000fffffc7224 */ /* 0x000fc400078e009a */
[----:B------:R-:W-:Y:S01]  /*18390*/  IMAD.MOV.U32 R0, RZ, RZ, R155 ;  /* 0x000000ffff007224 */ /* 0x000fe200078e009b */
[-C--:B--2---:R-:W-:Y:S08]  /*183a0*/  HMMA.1688.F32.TF32 R216, R80, R16.reuse, R92 ;  /* 0x0000001050d8723c */ /* 0x084ff0000008105c */
[-C--:B---3--:R-:W-:Y:S08]  /*183b0*/  HMMA.1688.F32.TF32 R92, R36, R16.reuse, R128 ;  /* 0x00000010245c723c */ /* 0x088ff00000081080 */
[-C--:B-1----:R-:W-:Y:S08]  /*183c0*/  HMMA.1688.F32.TF32 R152, R84, R16.reuse, R248 ;  /* 0x000000105498723c */ /* 0x082ff000000810f8 */
[-C--:B------:R-:W-:Y:S11]  /*183d0*/  HMMA.1688.F32.TF32 R128, R28, R16.reuse, R176 ;  /* 0x000000101c80723c */ /* 0x080ff600000810b0 */
[----:B------:R-:W-:Y:S04]  /*183e0*/  @!UPT UIADD3 URZ, URZ, URZ, URZ ;  /* 0x0000003f3f3ff290 */ /* 0x000fe8000fffe03f */
[----:B------:R-:W-:Y:S04]  /*183f0*/  STL [R1+0x1848], R152 ;  /* 0x0018489801007387 */ /* 0x000fe80000100800 */
[----:B------:R-:W-:Y:S04]  /*18400*/  STL [R1+0x1844], R153 ;  /* 0x0018449901007387 */ /* 0x000fe80000100800 */
[----:B------:R-:W-:Y:S04]  /*18410*/  STL [R1+0x1840], R154 ;  /* 0x0018409a01007387 */ /* 0x000fe80000100800 */
[----:B------:R1:W-:Y:S04]  /*18420*/  STL [R1+0x183c], R155 ;  /* 0x00183c9b01007387 */ /* 0x0003e80000100800 */
[----:B------:R-:W-:Y:S04]  /*18430*/  STL.64 [R1+0x680], R216 ;  /* 0x000680d801007387 */ /* 0x000fe80000100a00 */
[----:B------:R-:W-:Y:S01]  /*18440*/  STL.64 [R1+0x688], R218 ;  /* 0x000688da01007387 */ /* 0x000fe20000100a00 */
[-C--:B-1----:R-:W-:Y:S03]  /*18450*/  HMMA.1688.F32.TF32 R152, R32, R16.reuse, R156 ;  /* 0x000000102098723c */ /* 0x082fe6000008109c */
[----:B------:R-:W-:Y:S04]  /*18460*/  STL.64 [R1+0x820], R92 ;  /* 0x0008205c01007387 */ /* 0x000fe80000100a00 */
[----:B------:R1:W-:Y:S02]  /*18470*/  STL.64 [R1+0x828], R94 ;  /* 0x0008285e01007387 */ /* 0x0003e40000100a00 */
[----:B-1----:R-:W-:Y:S01]  /*18480*/  HMMA.1688.F32.TF32 R92, R24, R16, R204 ;  /* 0x00000010185c723c */ /* 0x002fe200000810cc */
[----:B------:R-:W-:Y:S01]  /*18490*/  IMAD.MOV.U32 R240, RZ, RZ, R69 ;  /* 0x000000fffff07224 */ /* 0x000fe200078e0045 */
[----:B------:R-:W-:Y:S01]  /*184a0*/  MOV R242, R77 ;  /* 0x0000004d00f27202 */ /* 0x000fe20000000f00 */
[----:B------:R-:W-:Y:S01]  /*184b0*/  IMAD.MOV.U32 R241, RZ, RZ, R68 ;  /* 0x000000fffff17224 */ /* 0x000fe200078e0044 */
[----:B------:R-:W-:Y:S10]  /*184c0*/  LDSM.16.M88.4 R204, [R3+0x4c000] ;  /* 0x04c0000003cc783b */ /* 0x000ff40000000200 */
[----:B------:R-:W-:Y:S04]  /*184d0*/  STL.64 [R1+0x880], R152 ;  /* 0x0008809801007387 */ /* 0x000fe80000100a00 */
[----:B------:R-:W-:Y:S04]  /*184e0*/  STL.64 [R1+0x888], R154 ;  /* 0x0008889a01007387 */ /* 0x000fe80000100a00 */
[----:B------:R-:W2:Y:S04]  /*184f0*/  LDL.LU R228, [R1+0x550] ;  /* 0x0005500001e47983 */ /* 0x000ea80000300800 */
[----:B------:R-:W-:Y:S04]  /*18500*/  STL.64 [R1+0x8e0], R128 ;  /* 0x0008e08001007387 */ /* 0x000fe80000100a00 */
[----:B------:R-:W-:Y:S04]  /*18510*/  STL.64 [R1+0x8e8], R130 ;  /* 0x0008e88201007387 */ /* 0x000fe80000100a00 */
[----:B------:R-:W-:Y:S04]  /*18520*/  STL.64 [R1+0x930], R92 ;  /* 0x0009305c01007387 */ /* 0x000fe80000100a00 */
[----:B------:R1:W-:Y:S04]  /*18530*/  STL.64 [R1+0x938], R94 ;  /* 0x0009385e01007387 */ /* 0x0003e80000100a00 */
[----:B------:R-:W2:Y:S04]  /*18540*/  LDL.LU R229, [R1+0x554] ;  /* 0x0005540001e57983 */ /* 0x000ea80000300800 */
[----:B------:R-:W2:Y:S04]  /*18550*/  LDL.LU R230, [R1+0x558] ;  /* 0x0005580001e67983 */ /* 0x000ea80000300800 */
[----:B------:R-:W2:Y:S01]  /*18560*/  LDL.LU R231, [R1+0x55c] ;  /* 0x00055c0001e77983 */ /* 0x000ea20000300800 */
[----:B----4-:R-:W-:Y:S01]  /*18570*/  MOV R219, R9 ;  /* 0x0000000900db7202 */ /* 0x010fe20000000f00 */
[----:B------:R-:W-:-:S02]  /*18580*/  IMAD.MOV.U32 R218, RZ, RZ, R8 ;  /* 0x000000ffffda7224 */ /* 0x000fc400078e0008 */
[----:B------:R-:W-:Y:S02]  /*18590*/  IMAD.MOV.U32 R217, RZ, RZ, R5 ;  /* 0x000000ffffd97224 */ /* 0x000fe400078e0005 */
[----:B------:R-:W-:Y:S02]  /*185a0*/  IMAD.MOV.U32 R216, RZ, RZ, R4 ;  /* 0x000000ffffd87224 */ /* 0x000fe400078e0004 */
[----:B------:R-:W3:Y:S04]  /*185b0*/  LDL.LU R4, [R1+0x1a8c] ;  /* 0x001a8c0001047983 */ /* 0x000ee80000300800 */
[----:B------:R-:W4:Y:S04]  /*185c0*/  LDL.LU R5, [R1+0x1a88] ;  /* 0x001a880001057983 */ /* 0x000f280000300800 */
[----:B------:R-:W3:Y:S04]  /*185d0*/  LDL.LU R8, [R1+0x1a84] ;  /* 0x001a840001087983 */ /* 0x000ee80000300800 */
[----:B------:R-:W3:Y:S01]  /*185e0*/  LDL.LU R9, [R1+0x1a80] ;  /* 0x001a800001097983 */ /* 0x000ee20000300800 */
[----:B-1----:R-:W-:Y:S08]  /*185f0*/  HMMA.1688.F32.TF32 R92, R20, R16, R212 ;  /* 0x00000010145c723c */ /* 0x002ff000000810d4 */
[-C--:B------:R-:W-:Y:S08]  /*18600*/  HMMA.1688.F32.TF32 R248, R96, R12.reuse, R224 ;  /* 0x0000000c60f8723c */ /* 0x080ff000000810e0 */
[----:B------:R-:W-:Y:S01]  /*18610*/  HMMA.1688.F32.TF32 R156, R84, R12, R232 ;  /* 0x0000000c549c723c */ /* 0x000fe200000810e8 */
[----:B------:R-:W-:Y:S01]  /*18620*/  IMAD.MOV.U32 R224, RZ, RZ, R45 ;  /* 0x000000ffffe07224 */ /* 0x000fe200078e002d */
[----:B------:R1:W-:Y:S01]  /*18630*/  STL.64 [R1+0x1850], R18 ;  /* 0x0018501201007387 */ /* 0x0003e20000100a00 */
[----:B------:R-:W-:-:S02]  /*18640*/  IMAD.MOV.U32 R225, RZ, RZ, R44 ;  /* 0x000000ffffe17224 */ /* 0x000fc400078e002c */
[----:B------:R-:W-:Y:S01]  /*18650*/  IMAD.MOV.U32 R243, RZ, RZ, R76 ;  /* 0x000000fffff37224 */ /* 0x000fe200078e004c */
[----:B------:R-:W-:Y:S02]  /*18660*/  LDSM.16.M88.4 R212, [R3+0x4a000] ;  /* 0x04a0000003d4783b */ /* 0x000fe40000000200 */
[----:B------:R-:W-:Y:S02]  /*18670*/  HMMA.1688.F32.TF32 R44, R80, R12, R220 ;  /* 0x0000000c502c723c */ /* 0x000fe400000810dc */
[----:B------:R-:W-:Y:S01]  /*18680*/  STL.64 [R1+0x960], R92 ;  /* 0x0009605c01007387 */ /* 0x000fe20000100a00 */
[----:B------:R-:W-:-:S03]  /*18690*/  IMAD.MOV.U32 R226, RZ, RZ, R41 ;  /* 0x000000ffffe27224 */ /* 0x000fc600078e0029 */
[----:B------:R-:W-:Y:S01]  /*186a0*/  STL.64 [R1+0x968], R94 ;  /* 0x0009685e01007387 */ /* 0x000fe20000100a00 */
[----:B------:R-:W-:-:S03]  /*186b0*/  IMAD.MOV.U32 R227, RZ, RZ, R40 ;  /* 0x000000ffffe37224 */ /* 0x000fc600078e0028 */
[----:B------:R-:W-:Y:S01]  /*186c0*/  STL.64 [R1+0x1860], R250 ;  /* 0x001860fa01007387 */ /* 0x000fe20000100a00 */
[-C--:B------:R-:W-:Y:S03]  /*186d0*/  HMMA.1688.F32.TF32 R40, R36, R12.reuse, R100 ;  /* 0x0000000c2428723c */ /* 0x080fe60000081064 */
[----:B------:R-:W-:Y:S04]  /*186e0*/  STL.64 [R1+0x1858], R248 ;  /* 0x001858f801007387 */ /* 0x000fe80000100a00 */
[----:B------:R-:W-:Y:S01]  /*186f0*/  STL.64 [R1+0x1870], R158 ;  /* 0x0018709e01007387 */ /* 0x000fe20000100a00 */
[-C--:B-1----:R-:W-:Y:S03]  /*18700*/  HMMA.1688.F32.TF32 R16, R32, R12.reuse, R140 ;  /* 0x0000000c2010723c */ /* 0x082fe6000008108c */
[----:B------:R-:W-:Y:S04]  /*18710*/  STL.64 [R1+0x1868], R156 ;  /* 0x0018689c01007387 */ /* 0x000fe80000100a00 */
[----:B------:R-:W-:Y:S04]  /*18720*/  STL.64 [R1+0x5d0], R44 ;  /* 0x0005d02c01007387 */ /* 0x000fe80000100a00 */
[----:B------:R1:W-:Y:S02]  /*18730*/  STL.64 [R1+0x5d8], R46 ;  /* 0x0005d82e01007387 */ /* 0x0003e40000100a00 */
[-C--:B-1----:R-:W-:Y:S02]  /*18740*/  HMMA.1688.F32.TF32 R44, R28, R12.reuse, R160 ;  /* 0x0000000c1c2c723c */ /* 0x082fe400000810a0 */
[----:B------:R-:W-:Y:S04]  /*18750*/  STL.64 [R1+0x760], R40 ;  /* 0x0007602801007387 */ /* 0x000fe80000100a00 */
[----:B------:R1:W-:Y:S04]  /*18760*/  STL.64 [R1+0x768], R42 ;  /* 0x0007682a01007387 */ /* 0x0003e80000100a00 */
[----:B------:R-:W-:Y:S04]  /*18770*/  STL.64 [R1+0x850], R16 ;  /* 0x0008501001007387 */ /* 0x000fe80000100a00 */
[----:B------:R1:W-:Y:S09]  /*18780*/  STL.64 [R1+0x858], R18 ;  /* 0x0008581201007387 */ /* 0x0003f20000100a00 */
[----:B------:R-:W-:Y:S04]  /*18790*/  STL.64 [R1+0x8b0], R44 ;  /* 0x0008b02c01007387 */ /* 0x000fe80000100a00 */
[----:B------:R-:W-:Y:S04]  /*187a0*/  STL.64 [R1+0x8b8], R46 ;  /* 0x0008b82e01007387 */ /* 0x000fe80000100a00 */
[----:B------:R-:W1:Y:S02]  /*187b0*/  LDSM.16.M88.4 R44, [R3+0x42000] ;  /* 0x04200000032c783b */ /* 0x000e640000000200 */
[-C--:B-1----:R-:W-:Y:S02]  /*187c0*/  HMMA.1688.F32.TF32 R40, R24, R12.reuse, R200 ;  /* 0x0000000c1828723c */ /* 0x082fe400000810c8 */
[----:B------:R-:W-:Y:S06]  /*187d0*/  LDSM.16.M88.4 R200, [R3+0x4d000] ;  /* 0x04d0000003c8783b */ /* 0x000fec0000000200 */
[----:B------:R-:W-:Y:S01]  /*187e0*/  HMMA.1688.F32.TF32 R16, R20, R12, R208 ;  /* 0x0000000c1410723c */ /* 0x000fe200000810d0 */
[----:B------:R-:W-:Y:S11]  /*187f0*/  LDSM.16.M88.4 R208, [R3+0x4b000] ;  /* 0x04b0000003d0783b */ /* 0x000ff60000000200 */
[----:B------:R-:W-:Y:S03]  /*18800*/  @!UPT UIADD3 URZ, URZ, URZ, URZ ;  /* 0x0000003f3f3ff290 */ /* 0x000fe6000fffe03f */
[----:B------:R-:W-:Y:S04]  /*18810*/  STL.64 [R1+0x910], R40 ;  /* 0x0009102801007387 */ /* 0x000fe80000100a00 */
[----:B------:R-:W-:Y:S04]  /*18820*/  STL.64 [R1+0x918], R42 ;  /* 0x0009182a01007387 */ /* 0x000fe80000100a00 */
[----:B------:R-:W-:Y:S04]  /*18830*/  STL.64 [R1+0x950], R16 ;  /* 0x0009501001007387 */ /* 0x000fe80000100a00 */
[----:B------:R-:W-:Y:S04]  /*18840*/  STL.64 [R1+0x958], R18 ;  /* 0x0009581201007387 */ /* 0x000fe80000100a00 */
[----:B------:R1:W-:Y:S01]  /*18850*/  STL.64 [R1+0x1878], R14 ;  /* 0x0018780e01007387 */ /* 0x0003e20000100a00 */
[-C--:B------:R-:W-:Y:S03]  /*18860*/  HMMA.1688.F32.TF32 R160, R84, R44.reuse, R216 ;  /* 0x0000002c54a0723c */ /* 0x080fe600000810d8 */
[----:B------:R-:W2:Y:S05]  /*18870*/  LDSM.16.M88.4 R40, [R3+0x43000] ;  /* 0x043000000328783b */ /* 0x000eaa0000000200 */
[-C--:B-1----:R-:W-:Y:S08]  /*18880*/  HMMA.1688.F32.TF32 R12, R80, R44.reuse, R224 ;  /* 0x0000002c500c723c */ /* 0x082ff000000810e0 */
[-C--:B------:R-:W-:Y:S11]  /*18890*/  HMMA.1688.F32.TF32 R16, R36, R44.reuse, R104 ;  /* 0x0000002c2410723c */ /* 0x080ff60000081068 */
[----:B------:R-:W-:Y:S05]  /*188a0*/  @!UPT UIADD3 URZ, URZ, URZ, URZ ;  /* 0x0000003f3f3ff290 */ /* 0x000fea000fffe03f */
[----:B------:R-:W-:Y:S01]  /*188b0*/  IMAD.MOV.U32 R152, RZ, RZ, R12 ;  /* 0x000000ffff987224 */ /* 0x000fe200078e000c */
[----:B------:R-:W-:Y:S01]  /*188c0*/  MOV R153, R13 ;  /* 0x0000000d00997202 */ /* 0x000fe20000000f00 */
[----:B------:R-:W-:Y:S02]  /*188d0*/  IMAD.MOV.U32 R154, RZ, RZ, R14 ;  /* 0x000000ffff9a7224 */ /* 0x000fe400078e000e */
[----:B------:R-:W-:Y:S02]  /*188e0*/  IMAD.MOV.U32 R155, RZ, RZ, R15 ;  /* 0x000000ffff9b7224 */ /* 0x000fe400078e000f */
[-C--:B------:R-:W-:Y:S08]  /*188f0*/  HMMA.1688.F32.TF32 R12, R32, R44.reuse, R132 ;  /* 0x0000002c200c723c */ /* 0x080ff00000081084 */
[-C--:B------:R-:W-:Y:S08]  /*18900*/  HMMA.1688.F32.TF32 R92, R28, R44.reuse, R164 ;  /* 0x0000002c1c5c723c */ /* 0x080ff000000810a4 */
[-C--:B--2---:R-:W-:Y:S11]  /*18910*/  HMMA.1688.F32.TF32 R100, R96, R44.reuse, R228 ;  /* 0x0000002c6064723c */ /* 0x084ff600000810e4 */
[----:B------:R-:W-:Y:S11]  /*18920*/  @!UPT UIADD3 URZ, URZ, URZ, URZ ;  /* 0x0000003f3f3ff290 */ /* 0x000ff6000fffe03f */
[----:B------:R-:W-:Y:S01]  /*18930*/  @!UPT UIADD3 URZ, URZ, URZ, URZ ;  /* 0x0000003f3f3ff290 */ /* 0x000fe2000fffe03f */
[----:B------:R-:W-:Y:S04]  /*18940*/  STL.64 [R1+0x1888], R102 ;  /* 0x0018886601007387 */ /* 0x000fe80000100a00 */
[----:B------:R-:W-:Y:S04]  /*18950*/  STL.64 [R1+0x1880], R100 ;  /* 0x0018806401007387 */ /* 0x000fe80000100a00 */
[----:B------:R-:W2:Y:S04]  /*18960*/  LDL.LU R216, [R1+0x390] ;  /* 0x0003900001d87983 */ /* 0x000ea80000300800 */
[----:B------:R-:W2:Y:S04]  /*18970*/  LDL.LU R217, [R1+0x394] ;  /* 0x0003940001d97983 */ /* 0x000ea80000300800 */
[----:B------:R-:W2:Y:S04]  /*18980*/  LDL.LU R218, [R1+0x398] ;  /* 0x0003980001da7983 */ /* 0x000ea80000300800 */
[----:B------:R-:W2:Y:S04]  /*18990*/  LDL.LU R219, [R1+0x39c] ;  /* 0x00039c0001db7983 */ /* 0x000ea80000300800 */
[----:B------:R-:W-:Y:S04]  /*189a0*/  STL.64 [R1+0x1898], R162 ;  /* 0x001898a201007387 */ /* 0x000fe80000100a00 */
[----:B------:R-:W-:Y:S04]  /*189b0*/  STL.64 [R1+0x1890], R160 ;  /* 0x001890a001007387 */ /* 0x000fe80000100a00 */
[----:B------:R-:W-:Y:S04]  /*189c0*/  STL.64 [R1+0x18a8], R154 ;  /* 0x0018a89a01007387 */ /* 0x000fe80000100a00 */
[----:B------:R-:W-:Y:S04]  /*189d0*/  STL.64 [R1+0x18a0], R152 ;  /* 0x0018a09801007387 */ /* 0x000fe80000100a00 */
[----:B------:R-:W-:Y:S04]  /*189e0*/  STL.64 [R1+0x6a0], R16 ;  /* 0x0006a01001007387 */ /* 0x000fe80000100a00 */
[----:B------:R1:W-:Y:S04]  /*189f0*/  STL.64 [R1+0x6a8], R18 ;  /* 0x0006a81201007387 */ /* 0x0003e80000100a00 */
[----:B------:R-:W-:Y:S04]  /*18a00*/  STL.64 [R1+0x830], R12 ;  /* 0x0008300c01007387 */ /* 0x000fe80000100a00 */
[----:B------:R3:W-:Y:S01]  /*18a10*/  STL.64 [R1+0x838], R14 ;  /* 0x0008380e01007387 */ /* 0x0007e20000100a00 */
[-C--:B-1----:R-:W-:Y:S08]  /*18a20*/  HMMA.1688.F32.TF32 R16, R24, R44.reuse, R172 ;  /* 0x0000002c1810723c */ /* 0x082ff000000810ac */
[----:B---3--:R-:W-:Y:S01]  /*18a30*/  HMMA.1688.F32.TF32 R12, R20, R44, R196 ;  /* 0x0000002c140c723c */ /* 0x008fe200000810c4 */
[----:B------:R-:W-:Y:S04]  /*18a40*/  STL.64 [R1+0x890], R92 ;  /* 0x0008905c01007387 */ /* 0x000fe80000100a00 */
[----:B------:R-:W-:Y:S01]  /*18a50*/  STL.64 [R1+0x898], R94 ;  /* 0x0008985e01007387 */ /* 0x000fe20000100a00 */
[----:B------:R-:W-:Y:S01]  /*18a60*/  MOV R220, R9 ;  /* 0x0000000900dc7202 */ /* 0x000fe20000000f00 */
[----:B------:R-:W-:-:S02]  /*18a70*/  IMAD.MOV.U32 R221, RZ, RZ, R8 ;  /* 0x000000ffffdd7224 */ /* 0x000fc400078e0008 */
[----:B----4-:R-:W-:Y:S02]  /*18a80*/  IMAD.MOV.U32 R222, RZ, RZ, R5 ;  /* 0x000000ffffde7224 */ /* 0x010fe400078e0005 */
[----:B------:R-:W-:Y:S02]  /*18a90*/  IMAD.MOV.U32 R223, RZ, RZ, R4 ;  /* 0x000000ffffdf7224 */ /* 0x000fe400078e0004 */
[----:B------:R-:W-:Y:S02]  /*18aa0*/  IMAD.MOV.U32 R228, RZ, RZ, R57 ;  /* 0x000000ffffe47224 */ /* 0x000fe400078e0039 */
[----:B------:R-:W-:Y:S01]  /*18ab0*/  IMAD.MOV.U32 R229, RZ, RZ, R56 ;  /* 0x000000ffffe57224 */ /* 0x000fe200078e0038 */
[----:B------:R-:W-:Y:S04]  /*18ac0*/  STL.64 [R1+0x8f0], R16 ;  /* 0x0008f01001007387 */ /* 0x000fe80000100a00 */
[----:B------:R1:W-:Y:S04]  /*18ad0*/  STL.64 [R1+0x8f8], R18 ;  /* 0x0008f81201007387 */ /* 0x0003e80000100a00 */
[----:B------:R-:W3:Y:S04]  /*18ae0*/  LDL.LU R69, [R1+0x1a7c] ;  /* 0x001a7c0001457983 */ /* 0x000ee80000300800 */
[----:B------:R-:W-:Y:S04]  /*18af0*/  STL.64 [R1+0x940], R12 ;  /* 0x0009400c01007387 */ /* 0x000fe80000100a00 */
[----:B------:R4:W-:Y:S04]  /*18b00*/  STL.64 [R1+0x948], R14 ;  /* 0x0009480e01007387 */ /* 0x0009e80000100a00 */
[----:B------:R-:W3:Y:S04]  /*18b10*/  LDL.LU R68, [R1+0x1a78] ;  /* 0x001a780001447983 */ /* 0x000ee80000300800 */
[----:B------:R-:W3:Y:S04]  /*18b20*/  LDL.LU R77, [R1+0x1a74] ;  /* 0x001a7400014d7983 */ /* 0x000ee80000300800 */
[----:B------:R-:W3:Y:S04]  /*18b30*/  LDL.LU R76, [R1+0x1a70] ;  /* 0x001a7000014c7983 */ /* 0x000ee80000300800 */
[----:B------:R1:W-:Y:S04]  /*18b40*/  STL.64 [R1+0x18b0], R46 ;  /* 0x0018b02e01007387 */ /* 0x0003e80000100a00 */
[----:B------:R-:W3:Y:S04]  /*18b50*/  LDL.LU R232, [R1+0x3a0] ;  /* 0x0003a00001e87983 */ /* 0x000ee80000300800 */
[----:B------:R-:W3:Y:S04]  /*18b60*/  LDL.LU R233, [R1+0x3a4] ;  /* 0x0003a40001e97983 */ /* 0x000ee80000300800 */
[----:B------:R-:W3:Y:S04]  /*18b70*/  LDL.LU R234, [R1+0x3a8] ;  /* 0x0003a80001ea7983 */ /* 0x000ee80000300800 */
[----:B------:R-:W3:Y:S04]  /*18b80*/  LDL.LU R235, [R1+0x3ac] ;  /* 0x0003ac0001eb7983 */ /* 0x000ee80000300800 */
[----:B------:R-:W3:Y:S04]  /*18b90*/  LDL.LU R236, [R1+0x570] ;  /* 0x0005700001ec7983 */ /* 0x000ee80000300800 */
[----:B------:R-:W3:Y:S04]  /*18ba0*/  LDL.LU R237, [R1+0x574] ;  /* 0x0005740001ed7983 */ /* 0x000ee80000300800 */
[----:B------:R-:W3:Y:S04]  /*18bb0*/  LDL.LU R238, [R1+0x578] ;  /* 0x0005780001ee7983 */ /* 0x000ee80000300800 */
[----:B------:R-:W3:Y:S01]  /*18bc0*/  LDL.LU R239, [R1+0x57c] ;  /* 0x00057c0001ef7983 */ /* 0x000ee20000300800 */
[----:B------:R-:W-:Y:S01]  /*18bd0*/  HMMA.1688.F32.TF32 R104, R96, R40, R220 ;  /* 0x000000286068723c */ /* 0x000fe200000810dc */
[----:B------:R-:W-:-:S02]  /*18be0*/  IMAD.MOV.U32 R230, RZ, RZ, R73 ;  /* 0x000000ffffe67224 */ /* 0x000fc400078e0049 */
[----:B------:R-:W3:Y:S01]  /*18bf0*/  LDL.LU R57, [R1+0x1a6c] ;  /* 0x001a6c0001397983 */ /* 0x000ee20000300800 */
[----:B------:R-:W-:-:S03]  /*18c00*/  MOV R231, R72 ;  /* 0x0000004800e77202 */ /* 0x000fc60000000f00 */
[----:B------:R-:W3:Y:S04]  /*18c10*/  LDL.LU R56, [R1+0x1a68] ;  /* 0x001a680001387983 */ /* 0x000ee80000300800 */
[----:B------:R-:W3:Y:S04]  /*18c20*/  LDL.LU R73, [R1+0x1a64] ;  /* 0x001a640001497983 */ /* 0x000ee80000300800 */
[----:B------:R-:W3:Y:S01]  /*18c30*/  LDL.LU R72, [R1+0x1a60] ;  /* 0x001a600001487983 */ /* 0x000ee20000300800 */
[-C--:B------:R-:W-:Y:S03]  /*18c40*/  HMMA.1688.F32.TF32 R176, R80, R40.reuse, R240 ;  /* 0x0000002850b0723c */ /* 0x080fe600000810f0 */
[----:B------:R-:W1:Y:S04]  /*18c50*/  LDSM.16.M88.4 R8, [R3+0x44000] ;  /* 0x044000000308783b */ /* 0x000e680000000200 */
[----:B------:R-:W-:Y:S04]  /*18c60*/  STL.64 [R1+0x18c0], R106 ;  /* 0x0018c06a01007387 */ /* 0x000fe80000100a00 */
[----:B------:R-:W-:Y:S04]  /*18c70*/  STL.64 [R1+0x18b8], R104 ;  /* 0x0018b86801007387 */ /* 0x000fe80000100a00 */
        /* <DEDUP_REMOVED lines=8> */
[-C--:B-1----:R-:W-:Y:S03]  /*18d00*/  HMMA.1688.F32.TF32 R16, R36, R40.reuse, R108 ;  /* 0x000000282410723c */ /* 0x082fe6000008106c */
[----:B------:R-:W1:Y:S04]  /*18d10*/  LDSM.16.M88.4 R4, [R3+0x45000] ;  /* 0x045000000304783b */ /* 0x000e680000000200 */
[----:B------:R-:W-:Y:S01]  /*18d20*/  LDSM.16.M88.4 R196, [R3+0x4e000] ;  /* 0x04e0000003c4783b */ /* 0x000fe20000000200 */
[-C--:B----4-:R-:W-:Y:S08]  /*18d30*/  HMMA.1688.F32.TF32 R12, R32, R40.reuse, R120 ;  /* 0x00000028200c723c */ /* 0x090ff00000081078 */
[-C--:B------:R-:W-:Y:S08]  /*18d40*/  HMMA.1688.F32.TF32 R44, R28, R40.reuse, R148 ;  /* 0x000000281c2c723c */ /* 0x080ff00000081094 */
[----:B--2---:R-:W-:Y:S07]  /*18d50*/  HMMA.1688.F32.TF32 R164, R84, R40, R216 ;  /* 0x0000002854a4723c */ /* 0x004fee00000810d8 */
[----:B------:R-:W-:-:S02]  /*18d60*/  IMAD.MOV.U32 R216, RZ, RZ, R53 ;  /* 0x000000ffffd87224 */ /* 0x000fc400078e0035 */
[----:B------:R-:W3:Y:S01]  /*18d70*/  LDL.LU R53, [R1+0x1a5c] ;  /* 0x001a5c0001357983 */ /* 0x000ee20000300800 */
[----:B------:R-:W-:-:S03]  /*18d80*/  IMAD.MOV.U32 R217, RZ, RZ, R52 ;  /* 0x000000ffffd97224 */ /* 0x000fc600078e0034 */
[----:B------:R-:W4:Y:S10]  /*18d90*/  LDL.LU R52, [R1+0x1a58] ;  /* 0x001a580001347983 */ /* 0x000f340000300800 */
[----:B------:R-:W-:Y:S04]  /*18da0*/  STL.64 [R1+0x18d0], R166 ;  /* 0x0018d0a601007387 */ /* 0x000fe80000100a00 */
[----:B------:R-:W-:Y:S04]  /*18db0*/  STL.64 [R1+0x18c8], R164 ;  /* 0x0018c8a401007387 */ /* 0x000fe80000100a00 */
[----:B------:R-:W-:Y:S04]  /*18dc0*/  STL.64 [R1+0x18e0], R178 ;  /* 0x0018e0b201007387 */ /* 0x000fe80000100a00 */
[----:B------:R-:W-:Y:S04]  /*18dd0*/  STL.64 [R1+0x18d8], R176 ;  /* 0x0018d8b001007387 */ /* 0x000fe80000100a00 */
[----:B------:R-:W-:Y:S04]  /*18de0*/  STL.64 [R1+0x5e0], R16 ;  /* 0x0005e01001007387 */ /* 0x000fe80000100a00 */
[----:B------:R1:W-:Y:S04]  /*18df0*/  STL.64 [R1+0x5e8], R18 ;  /* 0x0005e81201007387 */ /* 0x0003e80000100a00 */
[----:B------:R-:W-:Y:S04]  /*18e00*/  STL.64 [R1+0x800], R12 ;  /* 0x0008000c01007387 */ /* 0x000fe80000100a00 */
[----:B------:R1:W-:Y:S02]  /*18e10*/  STL.64 [R1+0x808], R14 ;  /* 0x0008080e01007387 */ /* 0x0003e40000100a00 */
[-C--:B-1----:R-:W-:Y:S08]  /*18e20*/  HMMA.1688.F32.TF32 R16, R24, R40.reuse, R168 ;  /* 0x000000281810723c */ /* 0x082ff000000810a8 */
[----:B------:R-:W-:Y:S01]  /*18e30*/  HMMA.1688.F32.TF32 R12, R20, R40, R192 ;  /* 0x00000028140c723c */ /* 0x000fe200000810c0 */
[----:B------:R-:W-:Y:S04]  /*18e40*/  STL.64 [R1+0x860], R44 ;  /* 0x0008602c01007387 */ /* 0x000fe80000100a00 */
[----:B------:R-:W-:Y:S03]  /*18e50*/  STL.64 [R1+0x868], R46 ;  /* 0x0008682e01007387 */ /* 0x000fe60000100a00 */
[-C--:B------:R-:W-:Y:S01]  /*18e60*/  HMMA.1688.F32.TF32 R168, R80, R8.reuse, R228 ;  /* 0x0000000850a8723c */ /* 0x080fe200000810e4 */
[----:B------:R-:W-:Y:S07]  /*18e70*/  STL.64 [R1+0x18e8], R42 ;  /* 0x0018e82a01007387 */ /* 0x000fee0000100a00 */
[-C--:B---3--:R-:W-:Y:S01]  /*18e80*/  HMMA.1688.F32.TF32 R172, R84, R8.reuse, R232 ;  /* 0x0000000854ac723c */ /* 0x088fe200000810e8 */
[----:B------:R-:W-:Y:S04]  /*18e90*/  STL.64 [R1+0x8c0], R16 ;  /* 0x0008c01001007387 */ /* 0x000fe80000100a00 */
[----:B------:R1:W-:Y:S04]  /*18ea0*/  STL.64 [R1+0x8c8], R18 ;  /* 0x0008c81201007387 */ /* 0x0003e80000100a00 */
[----:B------:R-:W-:Y:S01]  /*18eb0*/  STL.64 [R1+0x920], R12 ;  /* 0x0009200c01007387 */ /* 0x000fe20000100a00 */
[----:B------:R-:W-:Y:S03]  /*18ec0*/  HMMA.1688.F32.TF32 R108, R96, R8, R236 ;  /* 0x00000008606c723c */ /* 0x000fe600000810ec */
[----:B------:R3:W-:Y:S01]  /*18ed0*/  STL.64 [R1+0x928], R14 ;  /* 0x0009280e01007387 */ /* 0x0007e20000100a00 */
[----:B------:R-:W-:-:S02]  /*18ee0*/  IMAD.MOV.U32 R218, RZ, RZ, R49 ;  /* 0x000000ffffda7224 */ /* 0x000fc400078e0031 */
[----:B------:R-:W-:Y:S01]  /*18ef0*/  IMAD.MOV.U32 R219, RZ, RZ, R48 ;  /* 0x000000ffffdb7224 */ /* 0x000fe200078e0030 */
[----:B------:R-:W-:Y:S01]  /*18f00*/  LDSM.16.M88.4 R192, [R3+0x4f000] ;  /* 0x04f0000003c0783b */ /* 0x000fe20000000200 */
[-C--:B-1----:R-:W-:Y:S08]  /*18f10*/  HMMA.1688.F32.TF32 R16, R36, R8.reuse, R88 ;  /* 0x000000082410723c */ /* 0x082ff00000081058 */
[-C--:B---3--:R-:W-:Y:S07]  /*18f20*/  HMMA.1688.F32.TF32 R12, R32, R8.reuse, R112 ;  /* 0x00000008200c723c */ /* 0x088fee0000081070 */
[----:B------:R-:W-:Y:S04]  /*18f30*/  STL.64 [R1+0x1900], R110 ;  /* 0x0019006e01007387 */ /* 0x000fe80000100a00 */
[----:B------:R-:W-:Y:S01]  /*18f40*/  STL.64 [R1+0x18f8], R108 ;  /* 0x0018f86c01007387 */ /* 0x000fe20000100a00 */
[-C--:B------:R-:W-:Y:S03]  /*18f50*/  HMMA.1688.F32.TF32 R40, R28, R8.reuse, R136 ;  /* 0x000000081c28723c */ /* 0x080fe60000081088 */
        /* <DEDUP_REMOVED lines=11> */
[----:B------:R-:W-:Y:S03]  /*19010*/  STL.64 [R1+0x848], R42 ;  /* 0x0008482a01007387 */ /* 0x000fe60000100a00 */
[----:B------:R-:W-:Y:S01]  /*19020*/  HMMA.1688.F32.TF32 R48, R96, R4, R224 ;  /* 0x000000046030723c */ /* 0x000fe200000810e0 */
[----:B------:R1:W-:Y:S01]  /*19030*/  STL.64 [R1+0x1928], R10 ;  /* 0x0019280a01007387 */ /* 0x0003e20000100a00 */
[----:B------:R-:W-:Y:S01]  /*19040*/  IMAD.MOV.U32 R228, RZ, RZ, R76 ;  /* 0x000000ffffe47224 */ /* 0x000fe200078e004c */
[----:B------:R-:W-:Y:S01]  /*19050*/  MOV R229, R77 ;  /* 0x0000004d00e57202 */ /* 0x000fe20000000f00 */
[----:B------:R-:W-:-:S02]  /*19060*/  IMAD.MOV.U32 R230, RZ, RZ, R68 ;  /* 0x000000ffffe67224 */ /* 0x000fc400078e0044 */
[----:B------:R-:W-:Y:S02]  /*19070*/  IMAD.MOV.U32 R231, RZ, RZ, R69 ;  /* 0x000000ffffe77224 */ /* 0x000fe400078e0045 */
[-C--:B------:R-:W-:Y:S01]  /*19080*/  HMMA.1688.F32.TF32 R112, R84, R4.reuse, R220 ;  /* 0x000000045470723c */ /* 0x080fe200000810dc */
[----:B------:R-:W-:Y:S04]  /*19090*/  STL.64 [R1+0x8a0], R16 ;  /* 0x0008a01001007387 */ /* 0x000fe80000100a00 */
[----:B------:R-:W-:Y:S03]  /*190a0*/  STL.64 [R1+0x8a8], R18 ;  /* 0x0008a81201007387 */ /* 0x000fe60000100a00 */
[-C--:B------:R-:W-:Y:S01]  /*190b0*/  HMMA.1688.F32.TF32 R180, R80, R4.reuse, R216 ;  /* 0x0000000450b4723c */ /* 0x080fe200000810d8 */
[----:B------:R-:W-:Y:S04]  /*190c0*/  STL.64 [R1+0x900], R12 ;  /* 0x0009000c01007387 */ /* 0x000fe80000100a00 */
[----:B------:R3:W-:Y:S03]  /*190d0*/  STL.64 [R1+0x908], R14 ;  /* 0x0009080e01007387 */ /* 0x0007e60000100a00 */
[----:B-1----:R-:W-:Y:S01]  /*190e0*/  HMMA.1688.F32.TF32 R8, R32, R4, R116 ;  /* 0x000000042008723c */ /* 0x002fe20000081074 */
[----:B------:R-:W-:Y:S01]  /*190f0*/  MOV R224, R65 ;  /* 0x0000004100e07202 */ /* 0x000fe20000000f00 */
[----:B------:R-:W-:-:S02]  /*19100*/  IMAD.MOV.U32 R225, RZ, RZ, R64 ;  /* 0x000000ffffe17224 */ /* 0x000fc400078e0040 */
[----:B------:R-:W-:Y:S01]  /*19110*/  IMAD.MOV.U32 R232, RZ, RZ, R72 ;  /* 0x000000ffffe87224 */ /* 0x000fe200078e0048 */
[----:B------:R-:W-:Y:S01]  /*19120*/  MOV R234, R56 ;  /* 0x0000003800ea7202 */ /* 0x000fe20000000f00 */
[----:B------:R-:W-:Y:S01]  /*19130*/  IMAD.MOV.U32 R226, RZ, RZ, R61 ;  /* 0x000000ffffe27224 */ /* 0x000fe200078e003d */
[----:B------:R-:W1:Y:S01]  /*19140*/  LDSM.16.M88.4 R188, [R3+0x46000] ;  /* 0x0460000003bc783b */ /* 0x000e620000000200 */
[----:B---3--:R-:W-:Y:S03]  /*19150*/  HMMA.1688.F32.TF32 R12, R36, R4, R244 ;  /* 0x00000004240c723c */ /* 0x008fe600000810f4 */
[----:B------:R-:W-:Y:S04]  /*19160*/  STL.64 [R1+0x1938], R50 ;  /* 0x0019383201007387 */ /* 0x000fe80000100a00 */
[----:B------:R-:W-:Y:S04]  /*19170*/  STL.64 [R1+0x1930], R48 ;  /* 0x0019303001007387 */ /* 0x000fe80000100a00 */
[----:B------:R-:W-:Y:S04]  /*19180*/  STL.64 [R1+0x1948], R114 ;  /* 0x0019487201007387 */ /* 0x000fe80000100a00 */
[----:B------:R-:W-:Y:S04]  /*19190*/  STL.64 [R1+0x1940], R112 ;  /* 0x0019407001007387 */ /* 0x000fe80000100a00 */
[----:B------:R-:W-:Y:S04]  /*191a0*/  STL [R1+0x182c], R180 ;  /* 0x00182cb401007387 */ /* 0x000fe80000100800 */
[----:B------:R-:W-:Y:S04]  /*191b0*/  STL [R1+0x1828], R181 ;  /* 0x001828b501007387 */ /* 0x000fe80000100800 */
[----:B------:R-:W-:Y:S04]  /*191c0*/  STL [R1+0x1824], R182 ;  /* 0x001824b601007387 */ /* 0x000fe80000100800 */
[----:B------:R-:W-:Y:S04]  /*191d0*/  STL [R1+0x1820], R183 ;  /* 0x001820b701007387 */ /* 0x000fe80000100800 */
[----:B------:R-:W-:Y:S04]  /*191e0*/  STL.64 [R1+0x1980], R34 ;  /* 0x0019802201007387 */ /* 0x000fe80000100a00 */
[----:B------:R-:W-:Y:S04]  /*191f0*/  STL.64 [R1+0x440], R12 ;  /* 0x0004400c01007387 */ /* 0x000fe80000100a00 */
[----:B------:R-:W-:Y:S04]  /*19200*/  STL.64 [R1+0x448], R14 ;  /* 0x0004480e01007387 */ /* 0x000fe80000100a00 */
[----:B------:R-:W-:Y:S04]  /*19210*/  STL.64 [R1+0x1978], R32 ;  /* 0x0019782001007387 */ /* 0x000fe80000100a00 */
[----:B------:R-:W-:Y:S04]  /*19220*/  STL.64 [R1+0x670], R8 ;  /* 0x0006700801007387 */ /* 0x000fe80000100a00 */
[----:B------:R3:W-:Y:S01]  /*19230*/  STL.64 [R1+0x678], R10 ;  /* 0x0006780a01007387 */ /* 0x0007e20000100a00 */
[----:B------:R-:W-:-:S02]  /*19240*/  IMAD.MOV.U32 R227, RZ, RZ, R60 ;  /* 0x000000ffffe37224 */ /* 0x000fc400078e003c */
[----:B------:R-:W-:Y:S01]  /*19250*/  IMAD.MOV.U32 R233, RZ, RZ, R73 ;  /* 0x000000ffffe97224 */ /* 0x000fe200078e0049 */
[----:B------:R-:W-:Y:S01]  /*19260*/  LDSM.16.M88.4 R220, [R3+0x48000] ;  /* 0x0480000003dc783b */ /* 0x000fe20000000200 */
[----:B------:R-:W-:-:S03]  /*19270*/  IMAD.MOV.U32 R235, RZ, RZ, R57 ;  /* 0x000000ffffeb7224 */ /* 0x000fc600078e0039 */
[----:B------:R-:W-:Y:S01]  /*19280*/  LDSM.16.M88.4 R216, [R3+0x49000] ;  /* 0x0490000003d8783b */ /* 0x000fe20000000200 */
[-C--:B---3--:R-:W-:Y:S03]  /*19290*/  HMMA.1688.F32.TF32 R8, R28, R4.reuse, R124 ;  /* 0x000000041c08723c */ /* 0x088fe6000008107c */
[----:B------:R-:W-:Y:S04]  /*192a0*/  STL.64 [R1+0x1958], R30 ;  /* 0x0019581e01007387 */ /* 0x000fe80000100a00 */
[----:B------:R-:W-:Y:S11]  /*192b0*/  STL.64 [R1+0x1950], R28 ;  /* 0x0019501c01007387 */ /* 0x000ff60000100a00 */
[----:B------:R-:W-:Y:S05]  /*192c0*/  @!UPT UIADD3 URZ, URZ, URZ, URZ ;  /* 0x0000003f3f3ff290 */ /* 0x000fea000fffe03f */
[----:B------:R-:W-:Y:S04]  /*192d0*/  STL.64 [R1+0x810], R8 ;  /* 0x0008100801007387 */ /* 0x000fe80000100a00 */
[----:B------:R3:W-:Y:S02]  /*192e0*/  STL.64 [R1+0x818], R10 ;  /* 0x0008180a01007387 */ /* 0x0007e40000100a00 */
[-C--:B---3--:R-:W-:Y:S02]  /*192f0*/  HMMA.1688.F32.TF32 R8, R24, R4.reuse, R144 ;  /* 0x000000041808723c */ /* 0x088fe40000081090 */
[----:B------:R-:W-:Y:S04]  /*19300*/  STL.64 [R1+0x1968], R26 ;  /* 0x0019681a01007387 */ /* 0x000fe80000100a00 */
[----:B------:R-:W-:Y:S11]  /*19310*/  STL.64 [R1+0x1960], R24 ;  /* 0x0019601801007387 */ /* 0x000ff60000100a00 */
[----:B------:R-:W-:Y:S06]  /*19320*/  @!UPT UIADD3 URZ, URZ, URZ, URZ ;  /* 0x0000003f3f3ff290 */ /* 0x000fec000fffe03f */
[----:B------:R-:W-:Y:S04]  /*19330*/  STL.64 [R1+0x870], R8 ;  /* 0x0008700801007387 */ /* 0x000fe80000100a00 */
[----:B------:R3:W-:Y:S04]  /*19340*/  STL.64 [R1+0x878], R10 ;  /* 0x0008780a01007387 */ /* 0x0007e80000100a00 */
[----:B------:R-:W2:Y:S01]  /*19350*/  LDL.LU R65, [R1+0x1a54] ;  /* 0x001a540001417983 */ /* 0x000ea20000300800 */
[----:B---3--:R-:W-:Y:S01]  /*19360*/  HMMA.1688.F32.TF32 R8, R20, R4, R184 ;  /* 0x000000041408723c */ /* 0x008fe200000810b8 */
[----:B----4-:R-:W-:Y:S01]  /*19370*/  IMAD.MOV.U32 R238, RZ, RZ, R52 ;  /* 0x000000ffffee7224 */ /* 0x010fe200078e0034 */
[----:B------:R-:W-:Y:S01]  /*19380*/  MOV R239, R53 ;  /* 0x0000003500ef7202 */ /* 0x000fe20000000f00 */
[----:B------:R-:W3:Y:S11]  /*19390*/  LDSM.16.M88.4 R184, [R3+0x47000] ;  /* 0x0470000003b8783b */ /* 0x000ef60000000200 */
[----:B------:R-:W-:Y:S09]  /*193a0*/  @!UPT UIADD3 URZ, URZ, URZ, URZ ;  /* 0x0000003f3f3ff290 */ /* 0x000ff2000fffe03f */
[----:B------:R-:W-:Y:S04]  /*193b0*/  STL.64 [R1+0x8d0], R8 ;  /* 0x0008d00801007387 */ /* 0x000fe80000100a00 */
[----:B------:R-:W-:Y:S04]  /*193c0*/  STL.64 [R1+0x8d8], R10 ;  /* 0x0008d80a01007387 */ /* 0x000fe80000100a00 */
[----:B------:R-:W4:Y:S04]  /*193d0*/  LDL.LU R64, [R1+0x1a50] ;  /* 0x001a500001407983 */ /* 0x000f280000300800 */
        /* <DEDUP_REMOVED lines=10> */
[----:B--2---:R-:W-:-:S02]  /*19480*/  IMAD.MOV.U32 R237, RZ, RZ, R65 ;  /* 0x000000ffffed7224 */ /* 0x004fc400078e0041 */
[----:B----4-:R-:W-:Y:S02]  /*19490*/  IMAD.MOV.U32 R236, RZ, RZ, R64 ;  /* 0x000000ffffec7224 */ /* 0x010fe400078e0040 */
[----:B------:R-:W2:Y:S04]  /*194a0*/  LDL.LU R64, [R1+0x1a24] ;  /* 0x001a240001407983 */ /* 0x000ea80000300800 */
[----:B------:R-:W4:Y:S04]  /*194b0*/  LDL.LU R65, [R1+0x1a20] ;  /* 0x001a200001417983 */ /* 0x000f280000300800 */
[----:B------:R-:W4:Y:S01]  /*194c0*/  LDL.LU R52, [R1+0x1a1c] ;  /* 0x001a1c0001347983 */ /* 0x000f220000300800 */
[----:B---3--:R-:W-:-:S02]  /*194d0*/  IMAD.MOV.U32 R242, RZ, RZ, R60 ;  /* 0x000000fffff27224 */ /* 0x008fc400078e003c */
[----:B------:R-:W-:Y:S01]  /*194e0*/  IMAD.MOV.U32 R241, RZ, RZ, R76 ;  /* 0x000000fffff17224 */ /* 0x000fe200078e004c */
[----:B------:R-:W3:Y:S01]  /*194f0*/  LDL.LU R53, [R1+0x1a18] ;  /* 0x001a180001357983 */ /* 0x000ee20000300800 */
[----:B------:R-:W-:-:S03]  /*19500*/  IMAD.MOV.U32 R240, RZ, RZ, R77 ;  /* 0x000000fffff07224 */ /* 0x000fc600078e004d */
[----:B------:R-:W3:Y:S01]  /*19510*/  LDL.LU R77, [R1+0x1a14] ;  /* 0x001a1400014d7983 */ /* 0x000ee20000300800 */
[----:B------:R-:W-:-:S03]  /*19520*/  IMAD.MOV.U32 R243, RZ, RZ, R61 ;  /* 0x000000fffff37224 */ /* 0x000fc600078e003d */
[----:B------:R-:W3:Y:S04]  /*19530*/  LDL.LU R76, [R1+0x1a10] ;  /* 0x001a1000014c7983 */ /* 0x000ee80000300800 */
[----:B------:R-:W3:Y:S04]  /*19540*/  LDL.LU R60, [R1+0x1a0c] ;  /* 0x001a0c00013c7983 */ /* 0x000ee80000300800 */
[----:B------:R-:W3:Y:S01]  /*19550*/  LDL.LU R61, [R1+0x1a08] ;  /* 0x001a0800013d7983 */ /* 0x000ee20000300800 */
[----:B------:R-:W-:Y:S01]  /*19560*/  IMAD.MOV.U32 R129, RZ, RZ, R72 ;  /* 0x000000ffff817224 */ /* 0x000fe200078e0048 */
[----:B------:R-:W-:Y:S01]  /*19570*/  MOV R128, R73 ;  /* 0x0000004900807202 */ /* 0x000fe20000000f00 */
[----:B------:R-:W-:Y:S01]  /*19580*/  IMAD.MOV.U32 R130, RZ, RZ, R69 ;  /* 0x000000ffff827224 */ /* 0x000fe200078e0045 */
[----:B------:R-:W3:Y:S01]  /*19590*/  LDL.LU R73, [R1+0x1a04] ;  /* 0x001a040001497983 */ /* 0x000ee20000300800 */
[----:B------:R-:W-:-:S03]  /*195a0*/  IMAD.MOV.U32 R131, RZ, RZ, R68 ;  /* 0x000000ffff837224 */ /* 0x000fc600078e0044 */
[----:B------:R-:W3:Y:S04]  /*195b0*/  LDL.LU R72, [R1+0x1a00] ;  /* 0x001a000001487983 */ /* 0x000ee80000300800 */
[----:B------:R-:W3:Y:S01]  /*195c0*/  LDL.LU R69, [R1+0x19fc] ;  /* 0x0019fc0001457983 */ /* 0x000ee20000300800 */
[----:B------:R-:W-:-:S03]  /*195d0*/  IMAD.MOV.U32 R18, RZ, RZ, R57 ;  /* 0x000000ffff127224 */ /* 0x000fc600078e0039 */
[----:B------:R-:W3:Y:S01]  /*195e0*/  LDL.LU R68, [R1+0x19f8] ;  /* 0x0019f80001447983 */ /* 0x000ee20000300800 */
[----:B------:R-:W-:Y:S01]  /*195f0*/  IMAD.MOV.U32 R19, RZ, RZ, R56 ;  /* 0x000000ffff137224 */ /* 0x000fe200078e0038 */
[----:B--2---:R-:W-:Y:S01]  /*19600*/  MOV R17, R64 ;  /* 0x0000004000117202 */ /* 0x004fe20000000f00 */
[----:B----4-:R-:W-:Y:S02]  /*19610*/  IMAD.MOV.U32 R16, RZ, RZ, R65 ;  /* 0x000000ffff107224 */ /* 0x010fe400078e0041 */
[----:B------:R-:W2:Y:S04]  /*19620*/  LDL.LU R65, [R1+0x19f4] ;  /* 0x0019f40001417983 */ /* 0x000ea80000300800 */
[----:B------:R-:W2:Y:S01]  /*19630*/  LDL.LU R64, [R1+0x19f0] ;  /* 0x0019f00001407983 */ /* 0x000ea20000300800 */
[----:B------:R-:W-:-:S02]  /*19640*/  IMAD.MOV.U32 R79, RZ, RZ, R52 ;  /* 0x000000ffff4f7224 */ /* 0x000fc400078e0034 */
[----:B---3--:R-:W-:Y:S01]  /*19650*/  IMAD.MOV.U32 R78, RZ, RZ, R53 ;  /* 0x000000ffff4e7224 */ /* 0x008fe200078e0035 */
[----:B------:R-:W3:Y:S04]  /*19660*/  LDL.LU R57, [R1+0x19ec] ;  /* 0x0019ec0001397983 */ /* 0x000ee80000300800 */
[----:B------:R-:W3:Y:S04]  /*19670*/  LDL.LU R56, [R1+0x19e8] ;  /* 0x0019e80001387983 */ /* 0x000ee80000300800 */
[----:B------:R-:W4:Y:S01]  /*19680*/  LDL.LU R53, [R1+0x19e4] ;  /* 0x0019e40001357983 */ /* 0x000f220000300800 */
[----:B------:R-:W-:-:S03]  /*19690*/  IMAD.MOV.U32 R75, RZ, RZ, R60 ;  /* 0x000000ffff4b7224 */ /* 0x000fc600078e003c */
[----:B------:R-:W4:Y:S01]  /*196a0*/  LDL.LU R52, [R1+0x19e0] ;  /* 0x0019e00001347983 */ /* 0x000f220000300800 */
[----:B------:R-:W-:-:S03]  /*196b0*/  MOV R74, R61 ;  /* 0x0000003d004a7202 */ /* 0x000fc60000000f00 */
[----:B------:R-:W2:Y:S04]  /*196c0*/  LDL.LU R61, [R1+0x19dc] ;  /* 0x0019dc00013d7983 */ /* 0x000ea80000300800 */
[----:B------:R-:W2:Y:S04]  /*196d0*/  LDL.LU R60, [R1+0x19d8] ;  /* 0x0019d800013c7983 */ /* 0x000ea80000300800 */
[----:B------:R-:W3:Y:S04]  /*196e0*/  LDL.LU R58, [R1+0x7e8] ;  /* 0x0007e800013a7983 */ /* 0x000ee80000300800 */
[----:B------:R-:W3:Y:S04]  /*196f0*/  LDL.LU R59, [R1+0x7ec] ;  /* 0x0007ec00013b7983 */ /* 0x000ee80000300800 */
[----:B------:R-:W4:Y:S04]  /*19700*/  LDL.LU R54, [R1+0x7f8] ;  /* 0x0007f80001367983 */ /* 0x000f280000300800 */
[----:B------:R-:W4:Y:S04]  /*19710*/  LDL.LU R55, [R1+0x7fc] ;  /* 0x0007fc0001377983 */ /* 0x000f280000300800 */
        /* <DEDUP_REMOVED lines=10> */
[----:B------:R-:W-:Y:S04]  /*197c0*/  STL.64 [R1+0x1990], R22 ;  /* 0x0019901601007387 */ /* 0x000fe80000100a00 */
[----:B------:R-:W-:Y:S04]  /*197d0*/  STL.64 [R1+0x1988], R20 ;  /* 0x0019881401007387 */ /* 0x000fe80000100a00 */
[----:B------:R2:W-:Y:S04]  /*197e0*/  STL.64 [R1+0x1970], R6 ;  /* 0x0019700601007387 */ /* 0x0005e80000100a00 */
[----:B------:R-:W-:Y:S01]  /*197f0*/  STL [R1+0x1430], R3 ;  /* 0x0014300301007387 */ /* 0x000fe20000100800 */
[C---:B-1----:R-:W-:Y:S08]  /*19800*/  HMMA.1688.F32.TF32 R116, R84.reuse, R188, R240 ;  /* 0x000000bc5474723c */ /* 0x042ff000000810f0 */
[C---:B------:R-:W-:Y:S08]  /*19810*/  HMMA.1688.F32.TF32 R120, R84.reuse, R184, R236 ;  /* 0x000000b85478723c */ /* 0x040ff000000810ec */
[C---:B------:R-:W-:Y:S08]  /*19820*/  HMMA.1688.F32.TF32 R132, R84.reuse, R212, R224 ;  /* 0x000000d45484723c */ /* 0x040ff000000810e0 */
[----:B------:R-:W-:Y:S08]  /*19830*/  HMMA.1688.F32.TF32 R124, R84, R220, R232 ;  /* 0x000000dc547c723c */ /* 0x000ff000000810e8 */
[C---:B------:R-:W-:Y:S08]  /*19840*/  HMMA.1688.F32.TF32 R72, R96.reuse, R208, R72 ;  /* 0x000000d06048723c */ /* 0x040ff00000081048 */
[C---:B------:R-:W-:Y:S08]  /*19850*/  HMMA.1688.F32.TF32 R76, R96.reuse, R204, R76 ;  /* 0x000000cc604c723c */ /* 0x040ff0000008104c */
[C---:B------:R-:W-:Y:S08]  /*19860*/  HMMA.1688.F32.TF32 R88, R96.reuse, R200, R16 ;  /* 0x000000c86058723c */ /* 0x040ff00000081010 */
[C---:B---3--:R-:W-:Y:S08]  /*19870*/  HMMA.1688.F32.TF32 R56, R96.reuse, R184, R56 ;  /* 0x000000b86038723c */ /* 0x048ff00000081038 */
[C---:B----4-:R-:W-:Y:S08]  /*19880*/  HMMA.1688.F32.TF32 R52, R96.reuse, R188, R52 ;  /* 0x000000bc6034723c */ /* 0x050ff00000081034 */
[C---:B--2---:R-:W-:Y:S08]  /*19890*/  HMMA.1688.F32.TF32 R60, R96.reuse, R220, R60 ;  /* 0x000000dc603c723c */ /* 0x044ff0000008103c */
[C---:B------:R-:W-:Y:S07]  /*198a0*/  HMMA.1688.F32.TF32 R64, R96.reuse, R216, R64 ;  /* 0x000000d86040723c */ /* 0x040fee0000081040 */
        /* <DEDUP_REMOVED lines=54> */
[C---:B------:R-:W-:Y:S03]  /*19c10*/  HMMA.1688.F32.TF32 R68, R96.reuse, R212, R68 ;  /* 0x000000d46044723c */ /* 0x040fe60000081044 */
[----:B------:R-:W3:Y:S04]  /*19c20*/  LDL.LU R150, [R1+0x6c8] ;  /* 0x0006c80001967983 */ /* 0x000ee80000300800 */
[----:B------:R-:W3:Y:S01]  /*19c30*/  LDL.LU R151, [R1+0x6cc] ;  /* 0x0006cc0001977983 */ /* 0x000ee20000300800 */
[C---:B------:R-:W-:Y:S03]  /*19c40*/  HMMA.1688.F32.TF32 R92, R96.reuse, R196, R92 ;  /* 0x000000c4605c723c */ /* 0x040fe6000008105c */
[----:B------:R-:W3:Y:S04]  /*19c50*/  LDL.LU R232, [R1+0x640] ;  /* 0x0006400001e87983 */ /* 0x000ee80000300800 */
[----:B------:R-:W3:Y:S01]  /*19c60*/  LDL.LU R233, [R1+0x644] ;  /* 0x0006440001e97983 */ /* 0x000ee20000300800 */
[----:B------:R-:W-:Y:S03]  /*19c70*/  HMMA.1688.F32.TF32 R96, R96, R192, R128 ;  /* 0x000000c06060723c */ /* 0x000fe60000081080 */
[----:B------:R-:W3:Y:S04]  /*19c80*/  LDL.LU R234, [R1+0x648] ;  /* 0x0006480001ea7983 */ /* 0x000ee80000300800 */
[----:B------:R-:W3:Y:S01]  /*19c90*/  LDL.LU R235, [R1+0x64c] ;  /* 0x00064c0001eb7983 */ /* 0x000ee20000300800 */
[----:B------:R-:W-:Y:S03]  /*19ca0*/  HMMA.1688.F32.TF32 R128, R84, R216, R228 ;  /* 0x000000d85480723c */ /* 0x000fe600000810e4 */
        /* <DEDUP_REMOVED lines=24> */
[C---:B----4-:R-:W-:Y:S11]  /*19e30*/  HMMA.1688.F32.TF32 R4, R80.reuse, R200, R152 ;  /* 0x000000c85004723c */ /* 0x050ff60000081098 */
[----:B------:R-:W-:Y:S11]  /*19e40*/  @!UPT UIADD3 URZ, URZ, URZ, URZ ;  /* 0x0000003f3f3ff290 */ /* 0x000ff6000fffe03f */
[----:B------:R-:W-:Y:S02]  /*19e50*/  @!UPT UIADD3 URZ, URZ, URZ, URZ ;  /* 0x0000003f3f3ff290 */ /* 0x000fe4000fffe03f */
[----:B------:R-:W-:Y:S01]  /*19e60*/  MOV R180, R7 ;  /* 0x0000000700b47202 */ /* 0x000fe20000000f00 */
[----:B--2---:R-:W-:Y:S11]  /*19e70*/  HMMA.1688.F32.TF32 R224, R80, R188, R224 ;  /* 0x000000bc50e0723c */ /* 0x004ff600000810e0 */
[----:B------:R-:W-:Y:S11]  /*19e80*/  @!UPT UIADD3 URZ, URZ, URZ, URZ ;  /* 0x0000003f3f3ff290 */ /* 0x000ff6000fffe03f */
[----:B------:R-:W-:Y:S01]  /*19e90*/  @!UPT UIADD3 URZ, URZ, URZ, URZ ;  /* 0x0000003f3f3ff290 */ /* 0x000fe2000fffe03f */
[----:B------:R1:W-:Y:S04]  /*19ea0*/  STL [R1+0x1838], R224 ;  /* 0x001838e001007387 */ /* 0x0003e80000100800 */
[----:B------:R2:W-:Y:S04]  /*19eb0*/  STL [R1+0x1834], R225 ;  /* 0x001834e101007387 */ /* 0x0005e80000100800 */
[----:B------:R4:W-:Y:S01]  /*19ec0*/  STL [R1+0x1830], R226 ;  /* 0x001830e201007387 */ /* 0x0009e20000100800 */
[----:B-1----:R-:W-:Y:S02]  /*19ed0*/  IMAD.MOV.U32 R224, RZ, RZ, R4 ;  /* 0x000000ffffe07224 */ /* 0x002fe400078e0004 */
[----:B--2---:R-:W-:-:S02]  /*19ee0*/  IMAD.MOV.U32 R225, RZ, RZ, R5 ;  /* 0x000000ffffe17224 */ /* 0x004fc400078e0005 */
[----:B----4-:R-:W-:Y:S01]  /*19ef0*/  IMAD.MOV.U32 R226, RZ, RZ, R6 ;  /* 0x000000ffffe27224 */ /* 0x010fe200078e0006 */
[----:B------:R-:W-:Y:S01]  /*19f00*/  STL [R1+0x181c], R227 ;  /* 0x00181ce301007387 */ /* 0x000fe20000100800 */
[----:B------:R-:W-:Y:S11]  /*19f10*/  HMMA.1688.F32.TF32 R8, R80, R204, R44 ;  /* 0x000000cc5008723c */ /* 0x000ff6000008102c */
[----:B------:R-:W-:Y:S11]  /*19f20*/  @!UPT UIADD3 URZ, URZ, URZ, URZ ;  /* 0x0000003f3f3ff290 */ /* 0x000ff6000fffe03f */
[----:B------:R-:W-:Y:S01]  /*19f30*/  @!UPT UIADD3 URZ, URZ, URZ, URZ ;  /* 0x0000003f3f3ff290 */ /* 0x000fe2000fffe03f */
[----:B------:R-:W-:Y:S04]  /*19f40*/  STL.64 [R1+0x30], R8 ;  /* 0x0000300801007387 */ /* 0x000fe80000100a00 */
[----:B------:R1:W-:Y:S02]  /*19f50*/  STL.64 [R1+0x38], R10 ;  /* 0x0000380a01007387 */ /* 0x0003e40000100a00 */
[----:B-1----:R-:W-:Y:S08]  /*19f60*/  HMMA.1688.F32.TF32 R8, R36, R220, R248 ;  /* 0x000000dc2408723c */ /* 0x002ff000000810f8 */
[----:B---3--:R-:W-:Y:S11]  /*19f70*/  HMMA.1688.F32.TF32 R4, R80, R196, R160 ;  /* 0x000000c45004723c */ /* 0x008ff600000810a0 */
[----:B------:R-:W-:Y:S11]  /*19f80*/  @!UPT UIADD3 URZ, URZ, URZ, URZ ;  /* 0x0000003f3f3ff290 */ /* 0x000ff6000fffe03f */
[----:B------:R-:W-:Y:S02]  /*19f90*/  @!UPT UIADD3 URZ, URZ, URZ, URZ ;  /* 0x0000003f3f3ff290 */ /* 0x000fe4000fffe03f */
[----:B------:R-:W-:Y:S02]  /*19fa0*/  IMAD.MOV.U32 R181, RZ, RZ, R4 ;  /* 0x000000ffffb57224 */ /* 0x000fe400078e0004 */
[----:B------:R-:W-:Y:S02]  /*19fb0*/  IMAD.MOV.U32 R182, RZ, RZ, R5 ;  /* 0x000000ffffb67224 */ /* 0x000fe400078e0005 */
[----:B------:R-:W-:Y:S02]  /*19fc0*/  IMAD.MOV.U32 R183, RZ, RZ, R6 ;  /* 0x000000ffffb77224 */ /* 0x000fe400078e0006 */
[----:B------:R-:W-:Y:S02]  /*19fd0*/  IMAD.MOV.U32 R227, RZ, RZ, R7 ;  /* 0x000000ffffe37224 */ /* 0x000fe400078e0007 */
[C---:B------:R-:W-:Y:S08]  /*19fe0*/  HMMA.1688.F32.TF32 R4, R36.reuse, R188, R12 ;  /* 0x000000bc2404723c */ /* 0x040ff0000008100c */
[C---:B------:R-:W-:Y:S11]  /*19ff0*/  HMMA.1688.F32.TF32 R12, R36.reuse, R184, R156 ;  /* 0x000000b8240c723c */ /* 0x040ff6000008109c */
[----:B------:R-:W-:Y:S04]  /*1a000*/  @!UPT UIADD3 URZ, URZ, URZ, URZ ;  /* 0x0000003f3f3ff290 */ /* 0x000fe8000fffe03f */
[----:B------:R-:W-:Y:S04]  /*1a010*/  STL.64 [R1+0xa0], R4 ;  /* 0x0000a00401007387 */ /* 0x000fe80000100a00 */
[----:B------:R1:W-:Y:S02]  /*1a020*/  STL.64 [R1+0xa8], R6 ;  /* 0x0000a80601007387 */ /* 0x0003e40000100a00 */
[----:B-1----:R-:W-:Y:S02]  /*1a030*/  HMMA.1688.F32.TF32 R4, R36, R216, R16 ;  /* 0x000000d82404723c */ /* 0x002fe40000081010 */
[----:B------:R1:W-:Y:S04]  /*1a040*/  STL.64 [R1+0xb0], R12 ;  /* 0x0000b00c01007387 */ /* 0x0003e80000100a00 */
[----:B------:R2:W-:Y:S04]  /*1a050*/  STL.64 [R1+0xb8], R14 ;  /* 0x0000b80e01007387 */ /* 0x0005e80000100a00 */
[----:B------:R-:W3:Y:S04]  /*1a060*/  LDL.LU R248, [R1+0x270] ;  /* 0x0002700001f87983 */ /* 0x000ee80000300800 */
[----:B------:R4:W-:Y:S04]  /*1a070*/  STL.64 [R1+0xc0], R8 ;  /* 0x0000c00801007387 */ /* 0x0009e80000100a00 */
[----:B------:R1:W-:Y:S05]  /*1a080*/  STL.64 [R1+0xc8], R10 ;  /* 0x0000c80a01007387 */ /* 0x0003ea0000100a00 */
[----:B------:R1:W-:Y:S04]  /*1a090*/  STL.64 [R1+0xf0], R4 ;  /* 0x0000f00401007387 */ /* 0x0003e80000100a00 */
        /* <DEDUP_REMOVED lines=8> */
[----:B-1----:R-:W3:Y:S04]  /*1a120*/  LDL.LU R12, [R1+0x2a0] ;  /* 0x0002a000010c7983 */ /* 0x002ee80000300800 */
[----:B------:R-:W3:Y:S04]  /*1a130*/  LDL.LU R13, [R1+0x2a4] ;  /* 0x0002a400010d7983 */ /* 0x000ee80000300800 */
[----:B--2---:R-:W3:Y:S04]  /*1a140*/  LDL.LU R14, [R1+0x2a8] ;  /* 0x0002a800010e7983 */ /* 0x004ee80000300800 */
[----:B------:R-:W3:Y:S04]  /*1a150*/  LDL.LU R15, [R1+0x2ac] ;  /* 0x0002ac00010f7983 */ /* 0x000ee80000300800 */
[----:B------:R-:W2:Y:S04]  /*1a160*/  LDL.LU R160, [R1+0x2d0] ;  /* 0x0002d00001a07983 */ /* 0x000ea80000300800 */
[----:B------:R-:W2:Y:S04]  /*1a170*/  LDL.LU R161, [R1+0x2d4] ;  /* 0x0002d40001a17983 */ /* 0x000ea80000300800 */
[----:B------:R-:W2:Y:S04]  /*1a180*/  LDL.LU R162, [R1+0x2d8] ;  /* 0x0002d80001a27983 */ /* 0x000ea80000300800 */
[----:B------:R-:W2:Y:S04]  /*1a190*/  LDL.LU R163, [R1+0x2dc] ;  /* 0x0002dc0001a37983 */ /* 0x000ea80000300800 */
[----:B------:R-:W2:Y:S04]  /*1a1a0*/  LDL.LU R152, [R1+0x2e0] ;  /* 0x0002e00001987983 */ /* 0x000ea80000300800 */
[----:B------:R-:W2:Y:S01]  /*1a1b0*/  LDL.LU R153, [R1+0x2e4] ;  /* 0x0002e40001997983 */ /* 0x000ea20000300800 */
[C---:B------:R-:W-:Y:S03]  /*1a1c0*/  HMMA.1688.F32.TF32 R144, R84.reuse, R200, R148 ;  /* 0x000000c85490723c */ /* 0x040fe60000081094 */
        /* <DEDUP_REMOVED lines=8> */
[C---:B------:R-:W-:Y:S08]  /*1a250*/  HMMA.1688.F32.TF32 R148, R84.reuse, R196, R176 ;  /* 0x000000c45494723c */ /* 0x040ff000000810b0 */
[----:B------:R-:W-:Y:S01]  /*1a260*/  HMMA.1688.F32.TF32 R84, R84, R192, R164 ;  /* 0x000000c05454723c */ /* 0x000fe200000810a4 */
        /* <DEDUP_REMOVED lines=20> */
[----:B----4-:R-:W4:Y:S04]  /*1a3b0*/  LDL.LU R8, [R1+0x3b0] ;  /* 0x0003b00001087983 */ /* 0x010f280000300800 */
        /* <DEDUP_REMOVED lines=47> */
[C---:B------:R-:W-:Y:S03]  /*1a6b0*/  HMMA.1688.F32.TF32 R244, R80.reuse, R208, R104 ;  /* 0x000000d050f4723c */ /* 0x040fe60000081068 */
[----:B------:R-:W4:Y:S04]  /*1a6c0*/  LDL.LU R108, [R1+0x350] ;  /* 0x00035000016c7983 */ /* 0x000f280000300800 */
[----:B------:R-:W4:Y:S04]  /*1a6d0*/  LDL.LU R109, [R1+0x354] ;  /* 0x00035400016d7983 */ /* 0x000f280000300800 */
[----:B------:R-:W4:Y:S01]  /*1a6e0*/  LDL.LU R110, [R1+0x358] ;  /* 0x00035800016e7983 */ /* 0x000f220000300800 */
[C---:B------:R-:W-:Y:S03]  /*1a6f0*/  HMMA.1688.F32.TF32 R228, R80.reuse, R184, R228 ;  /* 0x000000b850e4723c */ /* 0x040fe600000810e4 */
[----:B------:R-:W4:Y:S04]  /*1a700*/  LDL.LU R111, [R1+0x35c] ;  /* 0x00035c00016f7983 */ /* 0x000f280000300800 */
[----:B------:R-:W4:Y:S01]  /*1a710*/  LDL.LU R104, [R1+0x300] ;  /* 0x0003000001687983 */ /* 0x000f220000300800 */
[C---:B------:R-:W-:Y:S03]  /*1a720*/  HMMA.1688.F32.TF32 R232, R80.reuse, R220, R232 ;  /* 0x000000dc50e8723c */ /* 0x040fe600000810e8 */
[----:B------:R-:W4:Y:S04]  /*1a730*/  LDL.LU R105, [R1+0x304] ;  /* 0x0003040001697983 */ /* 0x000f280000300800 */
[----:B------:R-:W4:Y:S01]  /*1a740*/  LDL.LU R106, [R1+0x308] ;  /* 0x00030800016a7983 */ /* 0x000f220000300800 */
[C---:B------:R-:W-:Y:S03]  /*1a750*/  HMMA.1688.F32.TF32 R236, R80.reuse, R216, R236 ;  /* 0x000000d850ec723c */ /* 0x040fe600000810ec */
[----:B------:R-:W4:Y:S05]  /*1a760*/  LDL.LU R107, [R1+0x30c] ;  /* 0x00030c00016b7983 */ /* 0x000f2a0000300800 */
[C---:B------:R-:W-:Y:S08]  /*1a770*/  HMMA.1688.F32.TF32 R240, R80.reuse, R212, R240 ;  /* 0x000000d450f0723c */ /* 0x040ff000000810f0 */
[-C--:B------:R-:W-:Y:S01]  /*1a780*/  HMMA.1688.F32.TF32 R80, R80, R192.reuse, R100 ;  /* 0x000000c05050723c */ /* 0x080fe20000081064 */
        /* <DEDUP_REMOVED lines=8> */
[C---:B--2---:R-:W-:Y:S08]  /*1a810*/  HMMA.1688.F32.TF32 R32, R36.reuse, R192, R32 ;  /* 0x000000c02420723c */ /* 0x044ff00000081020 */
[C---:B---3--:R-:W-:Y:S08]  /*1a820*/  HMMA.1688.F32.TF32 R20, R36.reuse, R196, R20 ;  /* 0x000000c42414723c */ /* 0x048ff00000081014 */
[C---:B----4-:R-:W-:Y:S08]  /*1a830*/  HMMA.1688.F32.TF32 R52, R36.reuse, R200, R52 ;  /* 0x000000c82434723c */ /* 0x050ff00000081034 */
[C---:B------:R-:W-:Y:S08]  /*1a840*/  HMMA.1688.F32.TF32 R60, R36.reuse, R208, R60 ;  /* 0x000000d0243c723c */ /* 0x040ff0000008103c */
[C---:B------:R-:W-:Y:S08]  /*1a850*/  HMMA.1688.F32.TF32 R64, R36.reuse, R212, R64 ;  /* 0x000000d42440723c */ /* 0x040ff00000081040 */
[----:B------:R-:W-:Y:S11]  /*1a860*/  HMMA.1688.F32.TF32 R56, R36, R204, R56 ;  /* 0x000000cc2438723c */ /* 0x000ff60000081038 */
[----:B------:R-:W-:Y:S04]  /*1a870*/  @!UPT UIADD3 URZ, URZ, URZ, URZ ;  /* 0x0000003f3f3ff290 */ /* 0x000fe8000fffe03f */
        /* <DEDUP_REMOVED lines=9> */
[----:B------:R1:W-:Y:S01]  /*1a910*/  STL.64 [R1+0x438], R58 ;  /* 0x0004383a01007387 */ /* 0x0003e20000100a00 */
[----:B------:R-:W-:Y:S01]  /*1a920*/  IMAD.MOV.U32 R37, RZ, RZ, R34 ;  /* 0x000000ffff257224 */ /* 0x000fe200078e0022 */
[----:B------:R-:W-:Y:S01]  /*1a930*/  MOV R39, R32 ;  /* 0x0000002000277202 */ /* 0x000fe20000000f00 */
[----:B------:R-:W-:Y:S01]  /*1a940*/  IMAD.MOV.U32 R36, RZ, RZ, R35 ;  /* 0x000000ffff247224 */ /* 0x000fe200078e0023 */
[----:B-1----:R-:W4:Y:S04]  /*1a950*/  LDL.LU.64 R58, [R1+0x19b0] ;  /* 0x0019b000013a7983 */ /* 0x002f280000300a00 */
[----:B------:R-:W4:Y:S04]  /*1a960*/  LDL.LU.64 R56, [R1+0x19a8] ;  /* 0x0019a80001387983 */ /* 0x000f280000300a00 */
[----:B------:R-:W-:Y:S04]  /*1a970*/  STL.64 [R1+0x460], R52 ;  /* 0x0004603401007387 */ /* 0x000fe80000100a00 */
[----:B------:R1:W-:Y:S01]  /*1a980*/  STL.64 [R1+0x468], R54 ;  /* 0x0004683601007387 */ /* 0x0003e20000100a00 */
[----:B------:R-:W-:-:S03]  /*1a990*/  IMAD.MOV.U32 R38, RZ, RZ, R33 ;  /* 0x000000ffff267224 */ /* 0x000fc600078e0021 */
[----:B-1----:R-:W2:Y:S04]  /*1a9a0*/  LDL.LU.64 R54, [R1+0x19a0] ;  /* 0x0019a00001367983 */ /* 0x002ea80000300a00 */
[----:B------:R-:W2:Y:S04]  /*1a9b0*/  LDL.LU.64 R52, [R1+0x1998] ;  /* 0x0019980001347983 */ /* 0x000ea80000300a00 */
[----:B------:R-:W-:Y:S04]  /*1a9c0*/  STL.64 [R1+0x480], R20 ;  /* 0x0004801401007387 */ /* 0x000fe80000100a00 */
[----:B------:R1:W-:Y:S04]  /*1a9d0*/  STL.64 [R1+0x488], R22 ;  /* 0x0004881601007387 */ /* 0x0003e80000100a00 */
[----:B-1----:R-:W2:Y:S04]  /*1a9e0*/  LDL.LU.64 R22, [R1+0x1990] ;  /* 0x0019900001167983 */ /* 0x002ea80000300a00 */
[----:B------:R-:W2:Y:S04]  /*1a9f0*/  LDL.LU.64 R20, [R1+0x1988] ;  /* 0x0019880001147983 */ /* 0x000ea80000300a00 */
[----:B------:R-:W2:Y:S04]  /*1aa00*/  LDL.LU.64 R34, [R1+0x1980] ;  /* 0x0019800001227983 */ /* 0x000ea80000300a00 */
[----:B------:R-:W2:Y:S02]  /*1aa10*/  LDL.LU.64 R32, [R1+0x1978] ;  /* 0x0019780001207983 */ /* 0x000ea40000300a00 */
[C---:B--2---:R-:W-:Y:S08]  /*1aa20*/  HMMA.1688.F32.TF32 R4, R32.reuse, R188, R4 ;  /* 0x000000bc2004723c */ /* 0x044ff00000081004 */
[C---:B------:R-:W-:Y:S08]  /*1aa30*/  HMMA.1688.F32.TF32 R24, R32.reuse, R184, R24 ;  /* 0x000000b82018723c */ /* 0x040ff00000081018 */
[C---:B------:R-:W-:Y:S07]  /*1aa40*/  HMMA.1688.F32.TF32 R28, R32.reuse, R220, R28 ;  /* 0x000000dc201c723c */ /* 0x040fee000008101c */
[----:B------:R-:W-:Y:S04]  /*1aa50*/  STL.64 [R1+0x590], R4 ;  /* 0x0005900401007387 */ /* 0x000fe80000100a00 */
[----:B------:R1:W-:Y:S04]  /*1aa60*/  STL.64 [R1+0x598], R6 ;  /* 0x0005980601007387 */ /* 0x0003e80000100a00 */
[----:B-1----:R-:W2:Y:S04]  /*1aa70*/  LDL.LU.64 R6, [R1+0x1970] ;  /* 0x0019700001067983 */ /* 0x002ea80000300a00 */
[----:B------:R-:W-:Y:S04]  /*1aa80*/  STL.64 [R1+0x580], R24 ;  /* 0x0005801801007387 */ /* 0x000fe80000100a00 */
[----:B------:R1:W-:Y:S04]  /*1aa90*/  STL.64 [R1+0x588], R26 ;  /* 0x0005881a01007387 */ /* 0x0003e80000100a00 */
[----:B-1----:R-:W2:Y:S04]  /*1aaa0*/  LDL.LU.64 R26, [R1+0x1968] ;  /* 0x00196800011a7983 */ /* 0x002ea80000300a00 */
[----:B------:R-:W2:Y:S04]  /*1aab0*/  LDL.LU.64 R24, [R1+0x1960] ;  /* 0x0019600001187983 */ /* 0x000ea80000300a00 */
[----:B------:R-:W-:Y:S04]  /*1aac0*/  STL.64 [R1+0x570], R28 ;  /* 0x0005701c01007387 */ /* 0x000fe80000100a00 */
[----:B------:R1:W-:Y:S04]  /*1aad0*/  STL.64 [R1+0x578], R30 ;  /* 0x0005781e01007387 */ /* 0x0003e80000100a00 */
[----:B-1----:R-:W2:Y:S04]  /*1aae0*/  LDL.LU.64 R30, [R1+0x1958] ;  /* 0x00195800011e7983 */ /* 0x002ea80000300a00 */
[----:B------:R-:W2:Y:S01]  /*1aaf0*/  LDL.LU.64 R28, [R1+0x1950] ;  /* 0x00195000011c7983 */ /* 0x000ea20000300a00 */
[C---:B------:R-:W-:Y:S08]  /*1ab00*/  HMMA.1688.F32.TF32 R112, R32.reuse, R216, R112 ;  /* 0x000000d82070723c */ /* 0x040ff00000081070 */
[C---:B------:R-:W-:Y:S08]  /*1ab10*/  HMMA.1688.F32.TF32 R48, R32.reuse, R212, R48 ;  /* 0x000000d42030723c */ /* 0x040ff00000081030 */
[C---:B------:R-:W-:Y:S07]  /*1ab20*/  HMMA.1688.F32.TF32 R8, R32.reuse, R208, R8 ;  /* 0x000000d02008723c */ /* 0x040fee0000081008 */
[----:B------:R-:W-:Y:S04]  /*1ab30*/  STL.64 [R1+0x560], R112 ;  /* 0x0005607001007387 */ /* 0x000fe80000100a00 */
[----:B------:R1:W-:Y:S04]  /*1ab40*/  STL.64 [R1+0x568], R114 ;  /* 0x0005687201007387 */ /* 0x0003e80000100a00 */
[----:B-1----:R-:W3:Y:S04]  /*1ab50*/  LDL.LU.64 R114, [R1+0x1948] ;  /* 0x0019480001727983 */ /* 0x002ee80000300a00 */
[----:B------:R-:W3:Y:S04]  /*1ab60*/  LDL.LU.64 R112, [R1+0x1940] ;  /* 0x0019400001707983 */ /* 0x000ee80000300a00 */
[----:B------:R-:W-:Y:S04]  /*1ab70*/  STL.64 [R1+0x550], R48 ;  /* 0x0005503001007387 */ /* 0x000fe80000100a00 */
[----:B------:R1:W-:Y:S04]  /*1ab80*/  STL.64 [R1+0x558], R50 ;  /* 0x0005583201007387 */ /* 0x0003e80000100a00 */
[----:B-1----:R-:W3:Y:S04]  /*1ab90*/  LDL.LU.64 R50, [R1+0x1938] ;  /* 0x0019380001327983 */ /* 0x002ee80000300a00 */
[----:B------:R-:W3:Y:S04]  /*1aba0*/  LDL.LU.64 R48, [R1+0x1930] ;  /* 0x0019300001307983 */ /* 0x000ee80000300a00 */
[----:B------:R-:W-:Y:S04]  /*1abb0*/  STL.64 [R1+0x540], R8 ;  /* 0x0005400801007387 */ /* 0x000fe80000100a00 */
[----:B------:R1:W-:Y:S02]  /*1abc0*/  STL.64 [R1+0x548], R10 ;  /* 0x0005480a01007387 */ /* 0x0003e40000100a00 */
[C---:B-1----:R-:W-:Y:S08]  /*1abd0*/  HMMA.1688.F32.TF32 R8, R32.reuse, R204, R168 ;  /* 0x000000cc2008723c */ /* 0x042ff000000810a8 */
[C---:B------:R-:W-:Y:S11]  /*1abe0*/  HMMA.1688.F32.TF32 R168, R32.reuse, R200, R172 ;  /* 0x000000c820a8723c */ /* 0x040ff600000810ac */
[----:B------:R-:W-:Y:S04]  /*1abf0*/  @!UPT UIADD3 URZ, URZ, URZ, URZ ;  /* 0x0000003f3f3ff290 */ /* 0x000fe8000fffe03f */
[----:B------:R-:W-:Y:S04]  /*1ac00*/  STL.64 [R1+0x530], R8 ;  /* 0x0005300801007387 */ /* 0x000fe80000100a00 */
[----:B------:R1:W-:Y:S02]  /*1ac10*/  STL.64 [R1+0x538], R10 ;  /* 0x0005380a01007387 */ /* 0x0003e40000100a00 */
[C---:B-1----:R-:W-:Y:S02]  /*1ac20*/  HMMA.1688.F32.TF32 R8, R32.reuse, R196, R108 ;  /* 0x000000c42008723c */ /* 0x042fe4000008106c */
[----:B------:R-:W-:Y:S04]  /*1ac30*/  STL.64 [R1+0x520], R168 ;  /* 0x000520a801007387 */ /* 0x000fe80000100a00 */
[----:B------:R-:W-:Y:S02]  /*1ac40*/  STL.64 [R1+0x528], R170 ;  /* 0x000528aa01007387 */ /* 0x000fe40000100a00 */
[----:B------:R-:W-:Y:S11]  /*1ac50*/  HMMA.1688.F32.TF32 R32, R32, R192, R40 ;  /* 0x000000c02020723c */ /* 0x000ff60000081028 */
[----:B------:R-:W-:Y:S04]  /*1ac60*/  @!UPT UIADD3 URZ, URZ, URZ, URZ ;  /* 0x0000003f3f3ff290 */ /* 0x000fe8000fffe03f */
[----:B------:R-:W-:Y:S04]  /*1ac70*/  STL.64 [R1+0x510], R8 ;  /* 0x0005100801007387 */ /* 0x000fe80000100a00 */
[----:B------:R1:W-:Y:S04]  /*1ac80*/  STL.64 [R1+0x518], R10 ;  /* 0x0005180a01007387 */ /* 0x0003e80000100a00 */
[----:B------:R-:W-:Y:S04]  /*1ac90*/  STL.64 [R1+0x500], R32 ;  /* 0x0005002001007387 */ /* 0x000fe80000100a00 */
[----:B------:R1:W-:Y:S01]  /*1aca0*/  STL.64 [R1+0x508], R34 ;  /* 0x0005082201007387 */ /* 0x0003e20000100a00 */
[C---:B--2---:R-:W-:Y:S08]  /*1acb0*/  HMMA.1688.F32.TF32 R40, R28.reuse, R188, R176 ;  /* 0x000000bc1c28723c */ /* 0x044ff000000810b0 */
[C---:B-1----:R-:W-:Y:S08]  /*1acc0*/  HMMA.1688.F32.TF32 R8, R28.reuse, R184, R164 ;  /* 0x000000b81c08723c */ /* 0x042ff000000810a4 */
[C---:B------:R-:W-:Y:S07]  /*1acd0*/  HMMA.1688.F32.TF32 R32, R28.reuse, R220, R104 ;  /* 0x000000dc1c20723c */ /* 0x040fee0000081068 */
[----:B------:R-:W-:Y:S04]  /*1ace0*/  STL.64 [R1+0x5b0], R40 ;  /* 0x0005b02801007387 */ /* 0x000fe80000100a00 */
[----:B------:R1:W-:Y:S04]  /*1acf0*/  STL.64 [R1+0x5b8], R42 ;  /* 0x0005b82a01007387 */ /* 0x0003e80000100a00 */
[----:B------:R-:W-:Y:S04]  /*1ad00*/  STL.64 [R1+0x5a0], R8 ;  /* 0x0005a00801007387 */ /* 0x000fe80000100a00 */
[----:B------:R2:W-:Y:S01]  /*1ad10*/  STL.64 [R1+0x5a8], R10 ;  /* 0x0005a80a01007387 */ /* 0x0005e20000100a00 */
[C---:B-1----:R-:W-:Y:S08]  /*1ad20*/  HMMA.1688.F32.TF32 R40, R28.reuse, R216, R44 ;  /* 0x000000d81c28723c */ /* 0x042ff0000008102c */
[C---:B--2---:R-:W-:Y:S01]  /*1ad30*/  HMMA.1688.F32.TF32 R8, R28.reuse, R212, R152 ;  /* 0x000000d41c08723c */ /* 0x044fe20000081098 */
[----:B------:R-:W-:Y:S04]  /*1ad40*/  STL.64 [R1+0x4f0], R32 ;  /* 0x0004f02001007387 */ /* 0x000fe80000100a00 */
[----:B------:R1:W-:Y:S10]  /*1ad50*/  STL.64 [R1+0x4f8], R34 ;  /* 0x0004f82201007387 */ /* 0x0003f40000100a00 */
[----:B------:R-:W-:Y:S01]  /*1ad60*/  STL.64 [R1+0x4e0], R40 ;  /* 0x0004e02801007387 */ /* 0x000fe20000100a00 */
[C---:B-1----:R-:W-:Y:S03]  /*1ad70*/  HMMA.1688.F32.TF32 R32, R28.reuse, R208, R160 ;  /* 0x000000d01c20723c */ /* 0x042fe600000810a0 */
[----:B------:R1:W-:Y:S04]  /*1ad80*/  STL.64 [R1+0x4e8], R42 ;  /* 0x0004e82a01007387 */ /* 0x0003e80000100a00 */
[----:B------:R-:W-:Y:S04]  /*1ad90*/  STL.64 [R1+0x4d0], R8 ;  /* 0x0004d00801007387 */ /* 0x000fe80000100a00 */
[----:B------:R2:W-:Y:S01]  /*1ada0*/  STL.64 [R1+0x4d8], R10 ;  /* 0x0004d80a01007387 */ /* 0x0005e20000100a00 */
[C---:B-1----:R-:W-:Y:S08]  /*1adb0*/  HMMA.1688.F32.TF32 R40, R28.reuse, R204, R100 ;  /* 0x000000cc1c28723c */ /* 0x042ff00000081064 */
[C---:B--2---:R-:W-:Y:S03]  /*1adc0*/  HMMA.1688.F32.TF32 R8, R28.reuse, R200, R12 ;  /* 0x000000c81c08723c */ /* 0x044fe6000008100c */
[----:B------:R-:W-:Y:S04]  /*1add0*/  STL.64 [R1+0x4c0], R32 ;  /* 0x0004c02001007387 */ /* 0x000fe80000100a00 */
[----:B------:R1:W-:Y:S01]  /*1ade0*/  STL.64 [R1+0x4c8], R34 ;  /* 0x0004c82201007387 */ /* 0x0003e20000100a00 */
[C---:B------:R-:W-:Y:S07]  /*1adf0*/  HMMA.1688.F32.TF32 R12, R28.reuse, R192, R248 ;  /* 0x000000c01c0c723c */ /* 0x040fee00000810f8 */
[----:B------:R-:W-:Y:S01]  /*1ae00*/  STL.64 [R1+0x4b0], R40 ;  /* 0x0004b02801007387 */ /* 0x000fe20000100a00 */
[----:B-1----:R-:W-:Y:S03]  /*1ae10*/  HMMA.1688.F32.TF32 R32, R28, R196, R156 ;  /* 0x000000c41c20723c */ /* 0x002fe6000008109c */
[----:B------:R-:W-:Y:S04]  /*1ae20*/  STL.64 [R1+0x4b8], R42 ;  /* 0x0004b82a01007387 */ /* 0x000fe80000100a00 */
[----:B------:R-:W-:Y:S04]  /*1ae30*/  STL.64 [R1+0x4a0], R8 ;  /* 0x0004a00801007387 */ /* 0x000fe80000100a00 */
[----:B------:R1:W-:Y:S02]  /*1ae40*/  STL.64 [R1+0x4a8], R10 ;  /* 0x0004a80a01007387 */ /* 0x0003e40000100a00 */
[----:B-1----:R-:W-:Y:S10]  /*1ae50*/  HMMA.1688.F32.TF32 R8, R24, R188, R16 ;  /* 0x000000bc1808723c */ /* 0x002ff40000081010 */
[----:B------:R1:W-:Y:S04]  /*1ae60*/  STL.64 [R1+0x490], R32 ;  /* 0x0004902001007387 */ /* 0x0003e80000100a00 */
[----:B------:R2:W-:Y:S04]  /*1ae70*/  STL.64 [R1+0x498], R34 ;  /* 0x0004982201007387 */ /* 0x0005e80000100a00 */
[----:B------:R-:W3:Y:S04]  /*1ae80*/  LDL.LU R248, [R1+0x60] ;  /* 0x0000600001f87983 */ /* 0x000ee80000300800 */
[----:B------:R-:W-:Y:S04]  /*1ae90*/  STL.64 [R1+0x450], R12 ;  /* 0x0004500c01007387 */ /* 0x000fe80000100a00 */
[----:B------:R-:W-:Y:S04]  /*1aea0*/  STL.64 [R1+0x458], R14 ;  /* 0x0004580e01007387 */ /* 0x000fe80000100a00 */
[----:B------:R1:W-:Y:S04]  /*1aeb0*/  STL.64 [R1+0x420], R8 ;  /* 0x0004200801007387 */ /* 0x0003e80000100a00 */
[----:B------:R1:W-:Y:S04]  /*1aec0*/  STL.64 [R1+0x428], R10 ;  /* 0x0004280a01007387 */ /* 0x0003e80000100a00 */
        /* <DEDUP_REMOVED lines=23> */
[----:B-1----:R-:W4:Y:S04]  /*1b040*/  LDL.LU R32, [R1+0x160] ;  /* 0x0001600001207983 */ /* 0x002f280000300800 */
[----:B------:R-:W4:Y:S04]  /*1b050*/  LDL.LU R33, [R1+0x164] ;  /* 0x0001640001217983 */ /* 0x000f280000300800 */
[----:B--2---:R-:W2:Y:S04]  /*1b060*/  LDL.LU R34, [R1+0x168] ;  /* 0x0001680001227983 */ /* 0x004ea80000300800 */
        /* <DEDUP_REMOVED lines=44> */
[----:B------:R-:W2:Y:S01]  /*1b330*/  LDL.LU R19, [R1+0x2c] ;  /* 0x00002c0001137983 */ /* 0x000ea20000300800 */
[C---:B---3--:R-:W-:Y:S08]  /*1b340*/  HMMA.1688.F32.TF32 R248, R20.reuse, R200, R248 ;  /* 0x000000c814f8723c */ /* 0x048ff000000810f8 */
[C---:B----4-:R-:W-:Y:S08]  /*1b350*/  HMMA.1688.F32.TF32 R156, R20.reuse, R204, R156 ;  /* 0x000000cc149c723c */ /* 0x050ff0000008109c */
[C---:B------:R-:W-:Y:S08]  /*1b360*/  HMMA.1688.F32.TF32 R100, R20.reuse, R212, R100 ;  /* 0x000000d41464723c */ /* 0x040ff00000081064 */
[C---:B------:R-:W-:Y:S08]  /*1b370*/  HMMA.1688.F32.TF32 R160, R20.reuse, R216, R160 ;  /* 0x000000d814a0723c */ /* 0x040ff000000810a0 */
[----:B------:R-:W-:Y:S08]  /*1b380*/  HMMA.1688.F32.TF32 R152, R20, R220, R152 ;  /* 0x000000dc1498723c */ /* 0x000ff00000081098 */
[C---:B--2---:R-:W-:Y:S08]  /*1b390*/  HMMA.1688.F32.TF32 R32, R24.reuse, R204, R32 ;  /* 0x000000cc1820723c */ /* 0x044ff00000081020 */
[C---:B------:R-:W-:Y:S08]  /*1b3a0*/  HMMA.1688.F32.TF32 R108, R24.reuse, R208, R108 ;  /* 0x000000d0186c723c */ /* 0x040ff0000008106c */
[C---:B------:R-:W-:Y:S08]  /*1b3b0*/  HMMA.1688.F32.TF32 R172, R24.reuse, R212, R172 ;  /* 0x000000d418ac723c */ /* 0x040ff000000810ac */
[C---:B------:R-:W-:Y:S08]  /*1b3c0*/  HMMA.1688.F32.TF32 R28, R24.reuse, R184, R28 ;  /* 0x000000b8181c723c */ /* 0x040ff0000008101c */
[C---:B------:R-:W-:Y:S08]  /*1b3d0*/  HMMA.1688.F32.TF32 R8, R24.reuse, R220, R8 ;  /* 0x000000dc1808723c */ /* 0x040ff00000081008 */
[C---:B------:R-:W-:Y:S07]  /*1b3e0*/  HMMA.1688.F32.TF32 R168, R24.reuse, R216, R168 ;  /* 0x000000d818a8723c */ /* 0x040fee00000810a8 */
[----:B------:R1:W-:Y:S04]  /*1b3f0*/  STL.64 [R1+0x410], R28 ;  /* 0x0004101c01007387 */ /* 0x0003e80000100a00 */
[----:B------:R2:W-:Y:S04]  /*1b400*/  STL.64 [R1+0x418], R30 ;  /* 0x0004181e01007387 */ /* 0x0005e80000100a00 */
[----:B-1----:R-:W3:Y:S04]  /*1b410*/  LDL.LU R28, [R1+0x10] ;  /* 0x00001000011c7983 */ /* 0x002ee80000300800 */
[----:B------:R-:W3:Y:S01]  /*1b420*/  LDL.LU R29, [R1+0x14] ;  /* 0x00001400011d7983 */ /* 0x000ee20000300800 */
[C---:B------:R-:W-:Y:S03]  /*1b430*/  HMMA.1688.F32.TF32 R176, R24.reuse, R196, R176 ;  /* 0x000000c418b0723c */ /* 0x040fe600000810b0 */
[----:B--2---:R-:W3:Y:S04]  /*1b440*/  LDL.LU R30, [R1+0x18] ;  /* 0x00001800011e7983 */ /* 0x004ee80000300800 */
[----:B------:R-:W3:Y:S04]  /*1b450*/  LDL.LU R31, [R1+0x1c] ;  /* 0x00001c00011f7983 */ /* 0x000ee80000300800 */
[----:B------:R-:W-:Y:S01]  /*1b460*/  STL.64 [R1+0x400], R8 ;  /* 0x0004000801007387 */ /* 0x000fe20000100a00 */
[C---:B------:R-:W-:Y:S03]  /*1b470*/  HMMA.1688.F32.TF32 R40, R24.reuse, R200, R40 ;  /* 0x000000c81828723c */ /* 0x040fe60000081028 */
[----:B------:R1:W-:Y:S05]  /*1b480*/  STL.64 [R1+0x408], R10 ;  /* 0x0004080a01007387 */ /* 0x0003ea0000100a00 */
[----:B------:R-:W-:Y:S01]  /*1b490*/  HMMA.1688.F32.TF32 R24, R24, R192, R164 ;  /* 0x000000c01818723c */ /* 0x000fe200000810a4 */
[----:B-1----:R-:W2:Y:S04]  /*1b4a0*/  LDL.LU.64 R10, [R1+0x1928] ;  /* 0x00192800010a7983 */ /* 0x002ea80000300a00 */
[----:B------:R-:W-:Y:S04]  /*1b4b0*/  STL.64 [R1+0x3d0], R168 ;  /* 0x0003d0a801007387 */ /* 0x000fe80000100a00 */
[----:B------:R1:W-:Y:S01]  /*1b4c0*/  STL.64 [R1+0x3d8], R170 ;  /* 0x0003d8aa01007387 */ /* 0x0003e20000100a00 */
[C---:B------:R-:W-:Y:S03]  /*1b4d0*/  HMMA.1688.F32.TF32 R104, R20.reuse, R188, R104 ;  /* 0x000000bc1468723c */ /* 0x040fe60000081068 */
[----:B-1----:R-:W4:Y:S04]  /*1b4e0*/  LDL.LU.64 R170, [R1+0x1920] ;  /* 0x0019200001aa7983 */ /* 0x002f280000300a00 */
[----:B------:R-:W4:Y:S04]  /*1b4f0*/  LDL.LU.64 R168, [R1+0x1918] ;  /* 0x0019180001a87983 */ /* 0x000f280000300a00 */
[----:B------:R-:W-:Y:S04]  /*1b500*/  STL.64 [R1+0x3c0], R172 ;  /* 0x0003c0ac01007387 */ /* 0x000fe80000100a00 */
[----:B------:R1:W-:Y:S01]  /*1b510*/  STL.64 [R1+0x3c8], R174 ;  /* 0x0003c8ae01007387 */ /* 0x0003e20000100a00 */
[----:B------:R-:W-:Y:S03]  /*1b520*/  HMMA.1688.F32.TF32 R44, R20, R184, R44 ;  /* 0x000000b8142c723c */ /* 0x000fe6000008102c */
[----:B-1----:R-:W2:Y:S04]  /*1b530*/  LDL.LU.64 R174, [R1+0x1910] ;  /* 0x0019100001ae7983 */ /* 0x002ea80000300a00 */
[----:B------:R-:W2:Y:S04]  /*1b540*/  LDL.LU.64 R172, [R1+0x1908] ;  /* 0x0019080001ac7983 */ /* 0x000ea80000300a00 */
[----:B------:R-:W-:Y:S04]  /*1b550*/  STL.64 [R1+0x3a0], R108 ;  /* 0x0003a06c01007387 */ /* 0x000fe80000100a00 */
[----:B------:R1:W-:Y:S04]  /*1b560*/  STL.64 [R1+0x3a8], R110 ;  /* 0x0003a86e01007387 */ /* 0x0003e80000100a00 */
[----:B-1----:R-:W2:Y:S04]  /*1b570*/  LDL.LU.64 R110, [R1+0x1900] ;  /* 0x00190000016e7983 */ /* 0x002ea80000300a00 */
[----:B------:R-:W2:Y:S04]  /*1b580*/  LDL.LU.64 R108, [R1+0x18f8] ;  /* 0x0018f800016c7983 */ /* 0x000ea80000300a00 */
[----:B------:R1:W-:Y:S04]  /*1b590*/  STL.64 [R1+0x380], R32 ;  /* 0x0003802001007387 */ /* 0x0003e80000100a00 */
[----:B------:R1:W-:Y:S04]  /*1b5a0*/  STL.64 [R1+0x388], R34 ;  /* 0x0003882201007387 */ /* 0x0003e80000100a00 */
[----:B-1----:R-:W2:Y:S01]  /*1b5b0*/  LDL.LU R32, [R1] ;  /* 0x0000000001207983 */ /* 0x002ea20000300800 */
[----:B------:R-:W-:-:S03]  /*1b5c0*/  IMAD.MOV.U32 R33, RZ, RZ, R2 ;  /* 0x000000ffff217224 */ /* 0x000fc600078e0002 */
[----:B------:R-:W2:Y:S01]  /*1b5d0*/  LDL.LU R2, [R1+0x18f4] ;  /* 0x0018f40001027983 */ /* 0x000ea20000300800 */
[----:B------:R-:W-:-:S03]  /*1b5e0*/  MOV R34, R252 ;  /* 0x000000fc00227202 */ /* 0x000fc60000000f00 */
[----:B------:R-:W4:Y:S04]  /*1b5f0*/  LDL.LU R252, [R1+0x18f0] ;  /* 0x0018f00001fc7983 */ /* 0x000f280000300800 */
[----:B------:R-:W-:Y:S04]  /*1b600*/  STL.64 [R1+0x360], R40 ;  /* 0x0003602801007387 */ /* 0x000fe80000100a00 */
[----:B------:R1:W-:Y:S01]  /*1b610*/  STL.64 [R1+0x368], R42 ;  /* 0x0003682a01007387 */ /* 0x0003e20000100a00 */
[C---:B------:R-:W-:Y:S03]  /*1b620*/  HMMA.1688.F32.TF32 R12, R20.reuse, R208, R12 ;  /* 0x000000d0140c723c */ /* 0x040fe6000008100c */
[----:B-1----:R-:W4:Y:S04]  /*1b630*/  LDL.LU.64 R42, [R1+0x18e8] ;  /* 0x0018e800012a7983 */ /* 0x002f280000300a00 */
[----:B------:R-:W-:Y:S04]  /*1b640*/  STL.64 [R1+0x340], R176 ;  /* 0x000340b001007387 */ /* 0x000fe80000100a00 */
[----:B------:R1:W-:Y:S01]  /*1b650*/  STL.64 [R1+0x348], R178 ;  /* 0x000348b201007387 */ /* 0x0003e20000100a00 */
[----:B------:R-:W-:Y:S03]  /*1b660*/  HMMA.1688.F32.TF32 R16, R20, R196, R16 ;  /* 0x000000c41410723c */ /* 0x000fe60000081010 */
[----:B-1----:R-:W4:Y:S04]  /*1b670*/  LDL.LU.64 R178, [R1+0x18e0] ;  /* 0x0018e00001b27983 */ /* 0x002f280000300a00 */
[----:B------:R-:W4:Y:S04]  /*1b680*/  LDL.LU.64 R176, [R1+0x18d8] ;  /* 0x0018d80001b07983 */ /* 0x000f280000300a00 */
[----:B------:R-:W4:Y:S04]  /*1b690*/  LDL.LU.64 R166, [R1+0x18d0] ;  /* 0x0018d00001a67983 */ /* 0x000f280000300a00 */
[----:B------:R-:W4:Y:S04]  /*1b6a0*/  LDL.LU.64 R164, [R1+0x18c8] ;  /* 0x0018c80001a47983 */ /* 0x000f280000300a00 */
[----:B------:R-:W-:Y:S04]  /*1b6b0*/  STL.64 [R1+0x310], R24 ;  /* 0x0003101801007387 */ /* 0x000fe80000100a00 */
[----:B------:R-:W-:Y:S04]  /*1b6c0*/  STL.64 [R1+0x318], R26 ;  /* 0x0003181a01007387 */ /* 0x000fe80000100a00 */
[----:B------:R-:W-:Y:S04]  /*1b6d0*/  STL.64 [R1+0x2f0], R104 ;  /* 0x0002f06801007387 */ /* 0x000fe80000100a00 */
[----:B------:R1:W-:Y:S04]  /*1b6e0*/  STL.64 [R1+0x2f8], R106 ;  /* 0x0002f86a01007387 */ /* 0x0003e80000100a00 */
[----:B-1----:R-:W4:Y:S04]  /*1b6f0*/  LDL.LU.64 R106, [R1+0x18c0] ;  /* 0x0018c000016a7983 */ /* 0x002f280000300a00 */
[----:B------:R-:W4:Y:S04]  /*1b700*/  LDL.LU.64 R104, [R1+0x18b8] ;  /* 0x0018b80001687983 */ /* 0x000f280000300a00 */
[----:B------:R-:W-:Y:S04]  /*1b710*/  STL.64 [R1+0x2d0], R44 ;  /* 0x0002d02c01007387 */ /* 0x000fe80000100a00 */
[----:B------:R1:W-:Y:S04]  /*1b720*/  STL.64 [R1+0x2d8], R46 ;  /* 0x0002d82e01007387 */ /* 0x0003e80000100a00 */
[----:B-1----:R-:W4:Y:S04]  /*1b730*/  LDL.LU.64 R46, [R1+0x18b0] ;  /* 0x0018b000012e7983 */ /* 0x002f280000300a00 */
[----:B------:R-:W-:Y:S04]  /*1b740*/  STL.64 [R1+0x2b0], R152 ;  /* 0x0002b09801007387 */ /* 0x000fe80000100a00 */
[----:B------:R1:W-:Y:S04]  /*1b750*/  STL.64 [R1+0x2b8], R154 ;  /* 0x0002b89a01007387 */ /* 0x0003e80000100a00 */
[----:B-1----:R-:W4:Y:S04]  /*1b760*/  LDL.LU.64 R154, [R1+0x18a8] ;  /* 0x0018a800019a7983 */ /* 0x002f280000300a00 */
[----:B------:R-:W4:Y:S04]  /*1b770*/  LDL.LU.64 R152, [R1+0x18a0] ;  /* 0x0018a00001987983 */ /* 0x000f280000300a00 */
[----:B------:R-:W-:Y:S04]  /*1b780*/  STL.64 [R1+0x290], R160 ;  /* 0x000290a001007387 */ /* 0x000fe80000100a00 */
[----:B------:R1:W-:Y:S01]  /*1b790*/  STL.64 [R1+0x298], R162 ;  /* 0x000298a201007387 */ /* 0x0003e20000100a00 */
[----:B------:R-:W-:-:S03]  /*1b7a0*/  IMAD.MOV.U32 R221, RZ, RZ, R159 ;  /* 0x000000ffffdd7224 */ /* 0x000fc600078e009f */
[----:B-1----:R-:W4:Y:S04]  /*1b7b0*/  LDL.LU.64 R162, [R1+0x1898] ;  /* 0x0018980001a27983 */ /* 0x002f280000300a00 */
[----:B------:R-:W4:Y:S04]  /*1b7c0*/  LDL.LU.64 R160, [R1+0x1890] ;  /* 0x0018900001a07983 */ /* 0x000f280000300a00 */
[----:B------:R-:W-:Y:S04]  /*1b7d0*/  STL.64 [R1+0x270], R100 ;  /* 0x0002706401007387 */ /* 0x000fe80000100a00 */
[----:B------:R1:W-:Y:S04]  /*1b7e0*/  STL.64 [R1+0x278], R102 ;  /* 0x0002786601007387 */ /* 0x0003e80000100a00 */
[----:B-1----:R-:W4:Y:S04]  /*1b7f0*/  LDL.LU.64 R102, [R1+0x1888] ;  /* 0x0018880001667983 */ /* 0x002f280000300a00 */
[----:B------:R-:W4:Y:S04]  /*1b800*/  LDL.LU.64 R100, [R1+0x1880] ;  /* 0x0018800001647983 */ /* 0x000f280000300a00 */
[----:B------:R-:W-:Y:S04]  /*1b810*/  STL.64 [R1+0x250], R12 ;  /* 0x0002500c01007387 */ /* 0x000fe80000100a00 */
[----:B------:R1:W-:Y:S01]  /*1b820*/  STL.64 [R1+0x258], R14 ;  /* 0x0002580e01007387 */ /* 0x0003e20000100a00 */
[----:B------:R-:W-:Y:S01]  /*1b830*/  MOV R209, R18 ;  /* 0x0000001200d17202 */ /* 0x000fe20000000f00 */
[----:B------:R-:W-:-:S02]  /*1b840*/  IMAD.MOV.U32 R208, RZ, RZ, R19 ;  /* 0x000000ffffd07224 */ /* 0x000fc400078e0013 */
[----:B-1----:R-:W4:Y:S04]  /*1b850*/  LDL.LU.64 R14, [R1+0x1878] ;  /* 0x00187800010e7983 */ /* 0x002f280000300a00 */
[----:B------:R-:W-:Y:S04]  /*1b860*/  STL.64 [R1+0x230], R156 ;  /* 0x0002309c01007387 */ /* 0x000fe80000100a00 */
[----:B------:R1:W-:Y:S04]  /*1b870*/  STL [R1+0x238], R158 ;  /* 0x0002389e01007387 */ /* 0x0003e80000100800 */
[----:B-1----:R-:W4:Y:S04]  /*1b880*/  LDL.LU.64 R158, [R1+0x1870] ;  /* 0x00187000019e7983 */ /* 0x002f280000300a00 */
[----:B------:R-:W4:Y:S04]  /*1b890*/  LDL.LU.64 R156, [R1+0x1868] ;  /* 0x00186800019c7983 */ /* 0x000f280000300a00 */
[----:B------:R-:W-:Y:S04]  /*1b8a0*/  STL.64 [R1+0x210], R248 ;  /* 0x000210f801007387 */ /* 0x000fe80000100a00 */
[----:B------:R1:W-:Y:S04]  /*1b8b0*/  STL.64 [R1+0x218], R250 ;  /* 0x000218fa01007387 */ /* 0x0003e80000100a00 */
[----:B-1----:R-:W4:Y:S04]  /*1b8c0*/  LDL.LU.64 R250, [R1+0x1860] ;  /* 0x0018600001fa7983 */ /* 0x002f280000300a00 */
[----:B------:R-:W4:Y:S04]  /*1b8d0*/  LDL.LU.64 R248, [R1+0x1858] ;  /* 0x0018580001f87983 */ /* 0x000f280000300a00 */
[----:B------:R-:W4:Y:S01]  /*1b8e0*/  LDL.LU.64 R18, [R1+0x1850] ;  /* 0x0018500001127983 */ /* 0x000f220000300a00 */
[----:B------:R-:W-:Y:S01]  /*1b8f0*/  IMAD.MOV.U32 R35, RZ, RZ, R0 ;  /* 0x000000ffff237224 */ /* 0x000fe200078e0000 */
[----:B---3--:R-:W-:Y:S02]  /*1b900*/  HMMA.1688.F32.TF32 R20, R20, R192, R28 ;  /* 0x000000c01414723c */ /* 0x008fe4000008101c */
[----:B--2---:R-:W-:Y:S04]  /*1b910*/  LDS R25, [R2+0xc000] ;  /* 0x00c0000002197984 */ /* 0x004fe80000000800 */
[----:B----4-:R-:W-:Y:S04]  /*1b920*/  LDS R24, [R252+0xc000] ;  /* 0x00c00000fc187984 */ /* 0x010fe80000000800 */
[----:B------:R-:W-:Y:S04]  /*1b930*/  LDS R26, [R252+0xe000] ;  /* 0x00e00000fc1a7984 */ /* 0x000fe80000000800 */
[----:B------:R-:W1:Y:S01]  /*1b940*/  LDS R27, [R2+0xe000] ;  /* 0x00e00000021b7984 */ /* 0x000e620000000800 */
[----:B------:R-:W-:-:S02]  /*1b950*/  IMAD.MOV.U32 R220, RZ, RZ, R16 ;  /* 0x000000ffffdc7224 */ /* 0x000fc400078e0010 */
[----:B------:R-:W-:Y:S01]  /*1b960*/  IMAD.MOV.U32 R217, RZ, RZ, R17 ;  /* 0x000000ffffd97224 */ /* 0x000fe200078e0011 */
[C---:B-1----:R-:W-:Y:S11]  /*1b970*/  HMMA.1688.F32.TF32 R28, R24.reuse, R18, R32 ;  /* 0x00000012181c723c */ /* 0x042ff60000081020 */
[----:B------:R-:W-:Y:S11]  /*1b980*/  @!UPT UIADD3 URZ, URZ, URZ, URZ ;  /* 0x0000003f3f3ff290 */ /* 0x000ff6000fffe03f */
[----:B------:R-:W-:Y:S02]  /*1b990*/  @!UPT UIADD3 URZ, URZ, URZ, URZ ;  /* 0x0000003f3f3ff290 */ /* 0x000fe4000fffe03f */
[----:B------:R-:W-:Y:S02]  /*1b9a0*/  IMAD.MOV.U32 R9, RZ, RZ, R28 ;  /* 0x000000ffff097224 */ /* 0x000fe400078e001c */
[----:B------:R-:W-:Y:S02]  /*1b9b0*/  IMAD.MOV.U32 R8, RZ, RZ, R29 ;  /* 0x000000ffff087224 */ /* 0x000fe400078e001d */
[----:B------:R-:W-:Y:S02]  /*1b9c0*/  IMAD.MOV.U32 R5, RZ, RZ, R30 ;  /* 0x000000ffff057224 */ /* 0x000fe400078e001e */
[----:B------:R-:W-:Y:S02]  /*1b9d0*/  IMAD.MOV.U32 R4, RZ, RZ, R31 ;  /* 0x000000ffff047224 */ /* 0x000fe400078e001f */
[C---:B------:R-:W-:Y:S11]  /*1b9e0*/  HMMA.1688.F32.TF32 R28, R24.reuse, R14, R248 ;  /* 0x0000000e181c723c */ /* 0x040ff600000810f8 */
[----:B------:R-:W-:Y:S11]  /*1b9f0*/  @!UPT UIADD3 URZ, URZ, URZ, URZ ;  /* 0x0000003f3f3ff290 */ /* 0x000ff6000fffe03f */
[----:B------:R-:W-:Y:S02]  /*1ba00*/  @!UPT UIADD3 URZ, URZ, URZ, URZ ;  /* 0x0000003f3f3ff290 */ /* 0x000fe4000fffe03f */
[----:B------:R-:W-:Y:S01]  /*1ba10*/  MOV R40, R28 ;  /* 0x0000001c00287202 */ /* 0x000fe20000000f00 */
[----:B------:R-:W-:Y:S02]  /*1ba20*/  IMAD.MOV.U32 R17, RZ, RZ, R29 ;  /* 0x000000ffff117224 */ /* 0x000fe400078e001d */
[----:B------:R-:W-:Y:S02]  /*1ba30*/  IMAD.MOV.U32 R16, RZ, RZ, R30 ;  /* 0x000000ffff107224 */ /* 0x000fe400078e001e */
[----:B------:R-:W-:Y:S02]  /*1ba40*/  IMAD.MOV.U32 R12, RZ, RZ, R31 ;  /* 0x000000ffff0c7224 */ /* 0x000fe400078e001f */
[C---:B------:R-:W-:Y:S01]  /*1ba50*/  HMMA.1688.F32.TF32 R28, R24.reuse, R46, R100 ;  /* 0x0000002e181c723c */ /* 0x040fe20000081064 */
[----:B------:R1:W-:Y:S11]  /*1ba60*/  STL [R1+0x1818], R5 ;  /* 0x0018180501007387 */ /* 0x0003f60000100800 */
[----:B------:R-:W-:Y:S11]  /*1ba70*/  @!UPT UIADD3 URZ, URZ, URZ, URZ ;  /* 0x0000003f3f3ff290 */ /* 0x000ff6000fffe03f */
[----:B------:R-:W-:Y:S01]  /*1ba80*/  @!UPT UIADD3 URZ, URZ, URZ, URZ ;  /* 0x0000003f3f3ff290 */ /* 0x000fe2000fffe03f */
[----:B------:R-:W-:Y:S01]  /*1ba90*/  IMAD.MOV.U32 R188, RZ, RZ, R28 ;  /* 0x000000ffffbc7224 */ /* 0x000fe200078e001c */
[----:B------:R-:W-:Y:S01]  /*1baa0*/  MOV R45, R29 ;  /* 0x0000001d002d7202 */ /* 0x000fe20000000f00 */
[----:B------:R-:W-:Y:S02]  /*1bab0*/  IMAD.MOV.U32 R44, RZ, RZ, R30 ;  /* 0x000000ffff2c7224 */ /* 0x000fe400078e001e */
[----:B------:R-:W-:Y:S02]  /*1bac0*/  IMAD.MOV.U32 R41, RZ, RZ, R31 ;  /* 0x000000ffff297224 */ /* 0x000fe400078e001f */
[C---:B------:R-:W-:Y:S01]  /*1bad0*/  HMMA.1688.F32.TF32 R28, R24.reuse, R42, R104 ;  /* 0x0000002a181c723c */ /* 0x040fe20000081068 */
[----:B------:R-:W-:Y:S04]  /*1bae0*/  STL [R1+0x1814], R9 ;  /* 0x0018140901007387 */ /* 0x000fe80000100800 */
[----:B------:R2:W-:Y:S11]  /*1baf0*/  STL [R1+0x1810], R8 ;  /* 0x0018100801007387 */ /* 0x0005f60000100800 */
[----:B------:R-:W-:Y:S08]  /*1bb00*/  @!UPT UIADD3 URZ, URZ, URZ, URZ ;  /* 0x0000003f3f3ff290 */ /* 0x000ff0000fffe03f */
[----:B-1----:R-:W-:Y:S01]  /*1bb10*/  IMAD.MOV.U32 R5, RZ, RZ, R28 ;  /* 0x000000ffff057224 */ /* 0x002fe200078e001c */
[----:B--2---:R-:W-:Y:S01]  /*1bb20*/  MOV R8, R30 ;  /* 0x0000001e00087202 */ /* 0x004fe20000000f00 */
[----:B------:R-:W-:Y:S02]  /*1bb30*/  IMAD.MOV.U32 R9, RZ, RZ, R29 ;  /* 0x000000ffff097224 */ /* 0x000fe400078e001d */
[----:B------:R-:W-:Y:S02]  /*1bb40*/  IMAD.MOV.U32 R189, RZ, RZ, R31 ;  /* 0x000000ffffbd7224 */ /* 0x000fe400078e001f */
[C---:B------:R-:W-:Y:S08]  /*1bb50*/  HMMA.1688.F32.TF32 R28, R24.reuse, R10, R108 ;  /* 0x0000000a181c723c */ /* 0x040ff0000008106c */
[C---:B------:R-:W-:Y:S11]  /*1bb60*/  HMMA.1688.F32.TF32 R32, R24.reuse, R6, R48 ;  /* 0x000000061820723c */ /* 0x040ff60000081030 */
[----:B------:R-:W-:Y:S04]  /*1bb70*/  @!UPT UIADD3 URZ, URZ, URZ, URZ ;  /* 0x0000003f3f3ff290 */ /* 0x000fe8000fffe03f */
[----:B------:R1:W-:Y:S01]  /*1bb80*/  STL [R1+0x330], R28 ;  /* 0x0003301c01007387 */ /* 0x0003e20000100800 */
[----:B------:R-:W-:Y:S02]  /*1bb90*/  IMAD.MOV.U32 R185, RZ, RZ, R29 ;  /* 0x000000ffffb97224 */ /* 0x000fe400078e001d */
[----:B------:R-:W-:Y:S02]  /*1bba0*/  IMAD.MOV.U32 R184, RZ, RZ, R30 ;  /* 0x000000ffffb87224 */ /* 0x000fe400078e001e */
[----:B------:R-:W-:Y:S02]  /*1bbb0*/  IMAD.MOV.U32 R0, RZ, RZ, R31 ;  /* 0x000000ffff007224 */ /* 0x000fe400078e001f */
[C---:B-1----:R-:W-:Y:S01]  /*1bbc0*/  HMMA.1688.F32.TF32 R28, R24.reuse, R190, R52 ;  /* 0x000000be181c723c */ /* 0x042fe20000081034 */
[----:B------:R-:W-:Y:S04]  /*1bbd0*/  STL.64 [R1+0x320], R32 ;  /* 0x0003202001007387 */ /* 0x000fe80000100a00 */
[----:B------:R1:W-:Y:S03]  /*1bbe0*/  STL.64 [R1+0x328], R34 ;  /* 0x0003282201007387 */ /* 0x0003e60000100a00 */
[C---:B------:R-:W-:Y:S08]  /*1bbf0*/  HMMA.1688.F32.TF32 R48, R24.reuse, R186, R56 ;  /* 0x000000ba1830723c */ /* 0x040ff00000081038 */
[C---:B-1----:R-:W-:Y:S07]  /*1bc00*/  HMMA.1688.F32.TF32 R32, R24.reuse, R222, R60 ;  /* 0x000000de1820723c */ /* 0x042fee000008103c */
[----:B------:R-:W-:Y:S04]  /*1bc10*/  STL.64 [R1+0x300], R28 ;  /* 0x0003001c01007387 */ /* 0x000fe80000100a00 */
[----:B------:R1:W-:Y:S02]  /*1bc20*/  STL.64 [R1+0x308], R30 ;  /* 0x0003081e01007387 */ /* 0x0003e40000100a00 */
[C---:B-1----:R-:W-:Y:S02]  /*1bc30*/  HMMA.1688.F32.TF32 R28, R24.reuse, R218, R64 ;  /* 0x000000da181c723c */ /* 0x042fe40000081040 */
[----:B------:R-:W-:Y:S04]  /*1bc40*/  STL.64 [R1+0x2e0], R48 ;  /* 0x0002e03001007387 */ /* 0x000fe80000100a00 */
[----:B------:R1:W-:Y:S04]  /*1bc50*/  STL.64 [R1+0x2e8], R50 ;  /* 0x0002e83201007387 */ /* 0x0003e80000100a00 */
[----:B------:R-:W-:Y:S04]  /*1bc60*/  STL.64 [R1+0x2c0], R32 ;  /* 0x0002c02001007387 */ /* 0x000fe80000100a00 */
[----:B------:R2:W-:Y:S01]  /*1bc70*/  STL.64 [R1+0x2c8], R34 ;  /* 0x0002c82201007387 */ /* 0x0005e20000100a00 */
[C---:B-1----:R-:W-:Y:S08]  /*1bc80*/  HMMA.1688.F32.TF32 R48, R24.reuse, R214, R68 ;  /* 0x000000d61830723c */ /* 0x042ff00000081044 */
[----:B------:R-:W-:Y:S01]  /*1bc90*/  STL.64 [R1+0x2a0], R28 ;  /* 0x0002a01c01007387 */ /* 0x000fe20000100a00 */
[C---:B--2---:R-:W-:Y:S03]  /*1bca0*/  HMMA.1688.F32.TF32 R32, R24.reuse, R210, R72 ;  /* 0x000000d21820723c */ /* 0x044fe60000081048 */
[----:B------:R1:W-:Y:S05]  /*1bcb0*/  STL.64 [R1+0x2a8], R30 ;  /* 0x0002a81e01007387 */ /* 0x0003ea0000100a00 */
[----:B-1----:R-:W-:Y:S06]  /*1bcc0*/  HMMA.1688.F32.TF32 R28, R24, R206, R76 ;  /* 0x000000ce181c723c */ /* 0x002fec000008104c */
[----:B------:R-:W-:Y:S04]  /*1bcd0*/  STL.64 [R1+0x280], R48 ;  /* 0x0002803001007387 */ /* 0x000fe80000100a00 */
[----:B------:R-:W-:Y:S04]  /*1bce0*/  STL.64 [R1+0x288], R50 ;  /* 0x0002883201007387 */ /* 0x000fe80000100a00 */
[----:B------:R-:W2:Y:S04]  /*1bcf0*/  LDL.LU R248, [R1+0x5d0] ;  /* 0x0005d00001f87983 */ /* 0x000ea80000300800 */
[----:B------:R-:W-:Y:S04]  /*1bd00*/  STL.64 [R1+0x260], R32 ;  /* 0x0002602001007387 */ /* 0x000fe80000100a00 */
[----:B------:R-:W-:Y:S04]  /*1bd10*/  STL.64 [R1+0x268], R34 ;  /* 0x0002682201007387 */ /* 0x000fe80000100a00 */
[----:B------:R1:W-:Y:S04]  /*1bd20*/  STL.64 [R1+0x240], R28 ;  /* 0x0002401c01007387 */ /* 0x0003e80000100a00 */
[----:B------:R3:W-:Y:S04]  /*1bd30*/  STL.64 [R1+0x248], R30 ;  /* 0x0002481e01007387 */ /* 0x0007e80000100a00 */
[----:B------:R-:W2:Y:S04]  /*1bd40*/  LDL.LU R249, [R1+0x5d4] ;  /* 0x0005d40001f97983 */ /* 0x000ea80000300800 */
[----:B------:R-:W2:Y:S04]  /*1bd50*/  LDL.LU R250, [R1+0x5d8] ;  /* 0x0005d80001fa7983 */ /* 0x000ea80000300800 */
[----:B------:R-:W2:Y:S01]  /*1bd60*/  LDL.LU R251, [R1+0x5dc] ;  /* 0x0005dc0001fb7983 */ /* 0x000ea20000300800 */
[----:B-1----:R-:W-:-:S03]  /*1bd70*/  MOV R28, R152 ;  /* 0x00000098001c7202 */ /* 0x002fc60000000f00 */
[----:B------:R-:W4:Y:S01]  /*1bd80*/  LDL.LU R100, [R1+0x680] ;  /* 0x0006800001647983 */ /* 0x000f220000300800 */
[----:B------:R-:W-:-:S03]  /*1bd90*/  IMAD.MOV.U32 R29, RZ, RZ, R153 ;  /* 0x000000ffff1d7224 */ /* 0x000fc600078e0099 */
[----:B------:R-:W4:Y:S01]  /*1bda0*/  LDL.LU R101, [R1+0x684] ;  /* 0x0006840001657983 */ /* 0x000f220000300800 */
[----:B---3--:R-:W-:-:S03]  /*1bdb0*/  IMAD.MOV.U32 R30, RZ, RZ, R154 ;  /* 0x000000ffff1e7224 */ /* 0x008fc600078e009a */
[----:B------:R-:W4:Y:S01]  /*1bdc0*/  LDL.LU R102, [R1+0x688] ;  /* 0x0006880001667983 */ /* 0x000f220000300800 */
[----:B------:R-:W-:-:S03]  /*1bdd0*/  IMAD.MOV.U32 R31, RZ, RZ, R155 ;  /* 0x000000ffff1f7224 */ /* 0x000fc600078e009b */
[----:B------:R-:W4:Y:S04]  /*1bde0*/  LDL.LU R103, [R1+0x68c] ;  /* 0x00068c0001677983 */ /* 0x000f280000300800 */
[----:B------:R-:W3:Y:S04]  /*1bdf0*/  LDL.LU R152, [R1+0x1848] ;  /* 0x0018480001987983 */ /* 0x000ee80000300800 */
[----:B------:R-:W3:Y:S04]  /*1be00*/  LDL.LU R153, [R1+0x1844] ;  /* 0x0018440001997983 */ /* 0x000ee80000300800 */
[----:B------:R-:W3:Y:S04]  /*1be10*/  LDL.LU R154, [R1+0x1840] ;  /* 0x00184000019a7983 */ /* 0x000ee80000300800 */
[----:B------:R-:W3:Y:S01]  /*1be20*/  LDL.LU R155, [R1+0x183c] ;  /* 0x00183c00019b7983 */ /* 0x000ee20000300800 */
[----:B------:R-:W-:Y:S01]  /*1be30*/  IMAD.MOV.U32 R216, RZ, RZ, R20 ;  /* 0x000000ffffd87224 */ /* 0x000fe200078e0014 */
[----:B------:R-:W-:Y:S01]  /*1be40*/  MOV R13, R23 ;  /* 0x00000017000d7202 */ /* 0x000fe20000000f00 */
[----:B------:R-:W-:Y:S01]  /*1be50*/  IMAD.MOV.U32 R213, RZ, RZ, R21 ;  /* 0x000000ffffd57224 */ /* 0x000fe200078e0015 */
[----:B------:R-:W-:Y:S01]  /*1be60*/  LDS R20, [R252+0xc100] ;  /* 0x00c10000fc147984 */ /* 0x000fe20000000800 */
[----:B------:R-:W-:-:S03]  /*1be70*/  IMAD.MOV.U32 R212, RZ, RZ, R22 ;  /* 0x000000ffffd47224 */ /* 0x000fc600078e0016 */
[----:B------:R-:W-:Y:S04]  /*1be80*/  LDS R22, [R252+0xe100] ;  /* 0x00e10000fc167984 */ /* 0x000fe80000000800 */
[----:B------:R-:W-:Y:S04]  /*1be90*/  LDS R21, [R2+0xc100] ;  /* 0x00c1000002157984 */ /* 0x000fe80000000800 */
[----:B------:R-:W1:Y:S01]  /*1bea0*/  LDS R23, [R2+0xe100] ;  /* 0x00e1000002177984 */ /* 0x000e620000000800 */
[C---:B------:R-:W-:Y:S08]  /*1beb0*/  HMMA.1688.F32.TF32 R32, R24.reuse, R202, R88 ;  /* 0x000000ca1820723c */ /* 0x040ff00000081058 */
[----:B------:R-:W-:Y:S01]  /*1bec0*/  HMMA.1688.F32.TF32 R48, R24, R198, R92 ;  /* 0x000000c61830723c */ /* 0x000fe2000008105c */
[----:B------:R-:W-:Y:S01]  /*1bed0*/  MOV R108, R224 ;  /* 0x000000e0006c7202 */ /* 0x000fe20000000f00 */
[----:B------:R-:W-:Y:S01]  /*1bee0*/  IMAD.MOV.U32 R109, RZ, RZ, R225 ;  /* 0x000000ffff6d7224 */ /* 0x000fe200078e00e1 */
[----:B------:R-:W-:Y:S01]  /*1bef0*/  LDS R92, [R252+0xc300] ;  /* 0x00c30000fc5c7984 */ /* 0x000fe20000000800 */
[----:B------:R-:W-:-:S02]  /*1bf00*/  IMAD.MOV.U32 R110, RZ, RZ, R226 ;  /* 0x000000ffff6e7224 */ /* 0x000fc400078e00e2 */
[----:B------:R-:W-:Y:S01]  /*1bf10*/  IMAD.MOV.U32 R111, RZ, RZ, R180 ;  /* 0x000000ffff6f7224 */ /* 0x000fe200078e00b4 */
[----:B------:R-:W-:Y:S01]  /*1bf20*/  LDS R94, [R252+0xe300] ;  /* 0x00e30000fc5e7984 */ /* 0x000fe20000000800 */
[----:B------:R-:W-:Y:S03]  /*1bf30*/  HMMA.1688.F32.TF32 R24, R24, R194, R96 ;  /* 0x000000c21818723c */ /* 0x000fe60000081060 */
[----:B------:R-:W-:Y:S04]  /*1bf40*/  LDS R93, [R2+0xc300] ;  /* 0x00c30000025d7984 */ /* 0x000fe80000000800 */
[----:B------:R-:W-:Y:S04]  /*1bf50*/  STL.64 [R1+0x220], R32 ;  /* 0x0002202001007387 */ /* 0x000fe80000100a00 */
[----:B------:R-:W-:Y:S04]  /*1bf60*/  STL.64 [R1+0x228], R34 ;  /* 0x0002282201007387 */ /* 0x000fe80000100a00 */
[----:B------:R-:W-:Y:S04]  /*1bf70*/  STL.64 [R1+0x200], R48 ;  /* 0x0002003001007387 */ /* 0x000fe80000100a00 */
[----:B------:R1:W-:Y:S04]  /*1bf80*/  STL.64 [R1+0x208], R50 ;  /* 0x0002083201007387 */ /* 0x0003e80000100a00 */
[----:B------:R-:W-:Y:S04]  /*1bf90*/  STL.64 [R1+0x1e0], R24 ;  /* 0x0001e01801007387 */ /* 0x000fe80000100a00 */
[----:B------:R1:W-:Y:S02]  /*1bfa0*/  STL.64 [R1+0x1e8], R26 ;  /* 0x0001e81a01007387 */ /* 0x0003e40000100a00 */
[C---:B-1----:R-:W-:Y:S02]  /*1bfb0*/  HMMA.1688.F32.TF32 R48, R20.reuse, R14, R156 ;  /* 0x0000000e1430723c */ /* 0x042fe4000008109c */
[----:B------:R-:W-:Y:S04]  /*1bfc0*/  LDS R32, [R252+0xc200] ;  /* 0x00c20000fc207984 */ /* 0x000fe80000000800 */
[----:B------:R-:W-:Y:S02]  /*1bfd0*/  LDS R34, [R252+0xe200] ;  /* 0x00e20000fc227984 */ /* 0x000fe40000000800 */
[-C--:B------:R-:W-:Y:S02]  /*1bfe0*/  HMMA.1688.F32.TF32 R24, R20, R46.reuse, R160 ;  /* 0x0000002e1418723c */ /* 0x080fe400000810a0 */
[----:B------:R-:W-:Y:S04]  /*1bff0*/  LDS R33, [R2+0xc200] ;  /* 0x00c2000002217984 */ /* 0x000fe80000000800 */
[----:B------:R-:W1:Y:S04]  /*1c000*/  LDS R35, [R2+0xe200] ;  /* 0x00e2000002237984 */ /* 0x000e680000000800 */
[----:B------:R-:W2:Y:S01]  /*1c010*/  LDS R95, [R2+0xe300] ;  /* 0x00e30000025f7984 */ /* 0x000ea20000000800 */
[----:B-1----:R-:W-:Y:S08]  /*1c020*/  HMMA.1688.F32.TF32 R28, R32, R46, R28 ;  /* 0x0000002e201c723c */ /* 0x002ff0000008101c */
[C---:B---3--:R-:W-:Y:S11]  /*1c030*/  HMMA.1688.F32.TF32 R52, R20.reuse, R18, R152 ;  /* 0x000000121434723c */ /* 0x048ff60000081098 */
[----:B------:R-:W-:Y:S11]  /*1c040*/  @!UPT UIADD3 URZ, URZ, URZ, URZ ;  /* 0x0000003f3f3ff290 */ /* 0x000ff6000fffe03f */
[----:B------:R-:W-:Y:S01]  /*1c050*/  @!UPT UIADD3 URZ, URZ, URZ, URZ ;  /* 0x0000003f3f3ff290 */ /* 0x000fe2000fffe03f */
[----:B------:R-:W-:Y:S04]  /*1c060*/  STL.64 [R1+0x1d0], R52 ;  /* 0x0001d03401007387 */ /* 0x000fe80000100a00 */
[----:B------:R1:W-:Y:S04]  /*1c070*/  STL.64 [R1+0x1d8], R54 ;  /* 0x0001d83601007387 */ /* 0x0003e80000100a00 */
[----:B------:R-:W-:Y:S04]  /*1c080*/  STL.64 [R1+0x1b0], R48 ;  /* 0x0001b03001007387 */ /* 0x000fe80000100a00 */
[----:B------:R3:W-:Y:S01]  /*1c090*/  STL.64 [R1+0x1b8], R50 ;  /* 0x0001b83201007387 */ /* 0x0007e20000100a00 */
[C---:B-1----:R-:W-:Y:S03]  /*1c0a0*/  HMMA.1688.F32.TF32 R52, R20.reuse, R42, R164 ;  /* 0x0000002a1434723c */ /* 0x042fe600000810a4 */
[----:B------:R-:W-:Y:S04]  /*1c0b0*/  STL.64 [R1+0x1a0], R24 ;  /* 0x0001a01801007387 */ /* 0x000fe80000100a00 */
[----:B------:R1:W-:Y:S01]  /*1c0c0*/  STL.64 [R1+0x1a8], R26 ;  /* 0x0001a81a01007387 */ /* 0x0003e20000100a00 */
[C---:B---3--:R-:W-:Y:S08]  /*1c0d0*/  HMMA.1688.F32.TF32 R48, R20.reuse, R10, R172 ;  /* 0x0000000a1430723c */ /* 0x048ff000000810ac */
        /* <DEDUP_REMOVED lines=11> */
[----:B------:R1:W-:Y:S02]  /*1c190*/  STL.64 [R1+0x168], R54 ;  /* 0x0001683601007387 */ /* 0x0003e40000100a00 */
[----:B-1----:R-:W-:Y:S10]  /*1c1a0*/  HMMA.1688.F32.TF32 R52, R20, R218, R128 ;  /* 0x000000da1434723c */ /* 0x002ff40000081080 */
[----:B------:R-:W-:Y:S01]  /*1c1b0*/  STL.64 [R1+0x140], R24 ;  /* 0x0001401801007387 */ /* 0x000fe20000100a00 */
[----:B------:R-:W-:-:S03]  /*1c1c0*/  IMAD.MOV.U32 R3, RZ, RZ, R27 ;  /* 0x000000ffff037224 */ /* 0x000fc600078e001b */
[----:B------:R-:W-:Y:S04]  /*1c1d0*/  STL.64 [R1+0x150], R48 ;  /* 0x0001503001007387 */ /* 0x000fe80000100a00 */
[----:B------:R1:W-:Y:S04]  /*1c1e0*/  STL.64 [R1+0x158], R50 ;  /* 0x0001583201007387 */ /* 0x0003e80000100a00 */
[----:B------:R3:W-:Y:S01]  /*1c1f0*/  STL [R1+0x148], R26 ;  /* 0x0001481a01007387 */ /* 0x0007e20000100800 */
[C---:B-1----:R-:W-:Y:S08]  /*1c200*/  HMMA.1688.F32.TF32 R48, R20.reuse, R214, R132 ;  /* 0x000000d61430723c */ /* 0x042ff00000081084 */
[C---:B---3--:R-:W-:Y:S01]  /*1c210*/  HMMA.1688.F32.TF32 R24, R20.reuse, R210, R136 ;  /* 0x000000d21418723c */ /* 0x048fe20000081088 */
[----:B------:R-:W-:Y:S04]  /*1c220*/  STL.64 [R1+0x130], R52 ;  /* 0x0001303401007387 */ /* 0x000fe80000100a00 */
[----:B------:R1:W-:Y:S10]  /*1c230*/  STL.64 [R1+0x138], R54 ;  /* 0x0001383601007387 */ /* 0x0003f40000100a00 */
[----:B------:R-:W-:Y:S01]  /*1c240*/  STL.64 [R1+0x120], R48 ;  /* 0x0001203001007387 */ /* 0x000fe20000100a00 */
[C---:B-1----:R-:W-:Y:S03]  /*1c250*/  HMMA.1688.F32.TF32 R52, R20.reuse, R206, R140 ;  /* 0x000000ce1434723c */ /* 0x042fe6000008108c */
[----:B------:R1:W-:Y:S04]  /*1c260*/  STL.64 [R1+0x128], R50 ;  /* 0x0001283201007387 */ /* 0x0003e80000100a00 */
[----:B------:R-:W-:Y:S04]  /*1c270*/  STL.64 [R1+0x100], R24 ;  /* 0x0001001801007387 */ /* 0x000fe80000100a00 */
[----:B------:R3:W-:Y:S01]  /*1c280*/  STL.64 [R1+0x108], R26 ;  /* 0x0001081a01007387 */ /* 0x0007e20000100a00 */
[----:B-1----:R-:W-:Y:S08]  /*1c290*/  HMMA.1688.F32.TF32 R48, R20, R202, R144 ;  /* 0x000000ca1430723c */ /* 0x002ff00000081090 */
[----:B------:R-:W-:Y:S08]  /*1c2a0*/  HMMA.1688.F32.TF32 R228, R32, R186, R228 ;  /* 0x000000ba20e4723c */ /* 0x000ff000000810e4 */
[----:B---3--:R-:W-:Y:S01]  /*1c2b0*/  HMMA.1688.F32.TF32 R24, R20, R198, R148 ;  /* 0x000000c61418723c */ /* 0x008fe20000081094 */
[----:B------:R-:W-:Y:S07]  /*1c2c0*/  STL.64 [R1+0xe0], R52 ;  /* 0x0000e03401007387 */ /* 0x000fee0000100a00 */
[C---:B------:R-:W-:Y:S08]  /*1c2d0*/  HMMA.1688.F32.TF32 R232, R32.reuse, R222, R232 ;  /* 0x000000de20e8723c */ /* 0x040ff000000810e8 */
[C---:B------:R-:W-:Y:S08]  /*1c2e0*/  HMMA.1688.F32.TF32 R236, R32.reuse, R218, R236 ;  /* 0x000000da20ec723c */ /* 0x040ff000000810ec */
[C---:B------:R-:W-:Y:S08]  /*1c2f0*/  HMMA.1688.F32.TF32 R240, R32.reuse, R214, R240 ;  /* 0x000000d620f0723c */ /* 0x040ff000000810f0 */
[----:B------:R-:W-:Y:S01]  /*1c300*/  HMMA.1688.F32.TF32 R244, R32, R210, R244 ;  /* 0x000000d220f4723c */ /* 0x000fe200000810f4 */
[----:B------:R-:W-:Y:S01]  /*1c310*/  IMAD.MOV.U32 R115, RZ, RZ, R36 ;  /* 0x000000ffff737224 */ /* 0x000fe200078e0024 */
[----:B------:R-:W-:Y:S01]  /*1c320*/  MOV R114, R37 ;  /* 0x0000002500727202 */ /* 0x000fe20000000f00 */
[----:B------:R-:W-:Y:S01]  /*1c330*/  IMAD.MOV.U32 R113, RZ, RZ, R38 ;  /* 0x000000ffff717224 */ /* 0x000fe200078e0026 */
[----:B------:R-:W-:Y:S04]  /*1c340*/  LDS R144, [R252+0xc400] ;  /* 0x00c40000fc907984 */ /* 0x000fe80000000800 */
[----:B------:R-:W-:Y:S01]  /*1c350*/  HMMA.1688.F32.TF32 R20, R20, R194, R84 ;  /* 0x000000c21414723c */ /* 0x000fe20000081054 */
[----:B------:R-:W-:Y:S04]  /*1c360*/  STL.64 [R1+0xe8], R54 ;  /* 0x0000e83601007387 */ /* 0x000fe80000100a00 */
[----:B------:R-:W-:Y:S04]  /*1c370*/  STL.64 [R1+0xd0], R48 ;  /* 0x0000d03001007387 */ /* 0x000fe80000100a00 */
[----:B------:R-:W-:Y:S04]  /*1c380*/  STL.64 [R1+0xd8], R50 ;  /* 0x0000d83201007387 */ /* 0x000fe80000100a00 */
[----:B------:R-:W-:Y:S04]  /*1c390*/  STL.64 [R1+0x90], R24 ;  /* 0x0000901801007387 */ /* 0x000fe80000100a00 */
[----:B------:R4:W-:Y:S01]  /*1c3a0*/  STL.64 [R1+0x98], R26 ;  /* 0x0000981a01007387 */ /* 0x0009e20000100a00 */
[----:B------:R-:W-:-:S03]  /*1c3b0*/  IMAD.MOV.U32 R112, RZ, RZ, R39 ;  /* 0x000000ffff707224 */ /* 0x000fc600078e0027 */
[----:B------:R-:W-:Y:S04]  /*1c3c0*/  LDS R146, [R252+0xe400] ;  /* 0x00e40000fc927984 */ /* 0x000fe80000000800 */
[----:B------:R-:W-:Y:S01]  /*1c3d0*/  STL.64 [R1+0x80], R20 ;  /* 0x0000801401007387 */ /* 0x000fe20000100a00 */
[C---:B----4-:R-:W-:Y:S03]  /*1c3e0*/  HMMA.1688.F32.TF32 R24, R32.reuse, R18, R100 ;  /* 0x000000122018723c */ /* 0x050fe60000081064 */
[----:B------:R2:W-:Y:S04]  /*1c3f0*/  STL.64 [R1+0x88], R22 ;  /* 0x0000881601007387 */ /* 0x0005e80000100a00 */
[----:B------:R-:W-:Y:S04]  /*1c400*/  LDS R145, [R2+0xc400] ;  /* 0x00c4000002917984 */ /* 0x000fe80000000800 */
[----:B------:R-:W1:Y:S01]  /*1c410*/  LDS R147, [R2+0xe400] ;  /* 0x00e4000002937984 */ /* 0x000e620000000800 */
[C---:B--2---:R-:W-:Y:S03]  /*1c420*/  HMMA.1688.F32.TF32 R20, R32.reuse, R14, R248 ;  /* 0x0000000e2014723c */ /* 0x044fe600000810f8 */
[----:B------:R-:W-:Y:S04]  /*1c430*/  LDS R148, [R252+0xc500] ;  /* 0x00c50000fc947984 */ /* 0x000fe80000000800 */
[----:B------:R-:W-:Y:S04]  /*1c440*/  LDS R150, [R252+0xe500] ;  /* 0x00e50000fc967984 */ /* 0x000fe80000000800 */
[----:B------:R-:W-:Y:S04]  /*1c450*/  LDS R149, [R2+0xc500] ;  /* 0x00c5000002957984 */ /* 0x000fe80000000800 */
[----:B------:R-:W-:Y:S04]  /*1c460*/  STL.64 [R1+0x70], R24 ;  /* 0x0000701801007387 */ /* 0x000fe80000100a00 */
[----:B------:R2:W-:Y:S04]  /*1c470*/  STL.64 [R1+0x78], R26 ;  /* 0x0000781a01007387 */ /* 0x0005e80000100a00 */
[----:B------:R-:W3:Y:S04]  /*1c480*/  LDS R151, [R2+0xe500] ;  /* 0x00e5000002977984 */ /* 0x000ee80000000800 */
[----:B------:R-:W-:Y:S01]  /*1c490*/  STL.64 [R1+0x60], R20 ;  /* 0x0000601401007387 */ /* 0x000fe20000100a00 */
[C---:B--2---:R-:W-:Y:S03]  /*1c4a0*/  HMMA.1688.F32.TF32 R24, R32.reuse, R42, R176 ;  /* 0x0000002a2018723c */ /* 0x044fe600000810b0 */
[----:B------:R2:W-:Y:S05]  /*1c4b0*/  STL.64 [R1+0x68], R22 ;  /* 0x0000681601007387 */ /* 0x0005ea0000100a00 */
[----:B--2---:R-:W-:Y:S01]  /*1c4c0*/  HMMA.1688.F32.TF32 R20, R32, R10, R168 ;  /* 0x0000000a2014723c */ /* 0x004fe200000810a8 */
[----:B------:R2:W-:Y:S04]  /*1c4d0*/  STL.64 [R1+0x20], R28 ;  /* 0x0000201c01007387 */ /* 0x0005e80000100a00 */
[----:B------:R4:W-:Y:S04]  /*1c4e0*/  STL.64 [R1+0x28], R30 ;  /* 0x0000281e01007387 */ /* 0x0009e80000100a00 */
[----:B------:R-:W3:Y:S06]  /*1c4f0*/  LDL.LU R100, [R1+0x760] ;  /* 0x0007600001647983 */ /* 0x000eec0000300800 */
[----:B------:R-:W-:Y:S04]  /*1c500*/  STL.64 [R1+0x10], R24 ;  /* 0x0000101801007387 */ /* 0x000fe80000100a00 */
[----:B------:R1:W-:Y:S04]  /*1c510*/  STL.64 [R1+0x18], R26 ;  /* 0x0000181a01007387 */ /* 0x0003e80000100a00 */
[----:B------:R-:W-:Y:S04]  /*1c520*/  STL.64 [R1], R20 ;  /* 0x0000001401007387 */ /* 0x000fe80000100a00 */
[----:B------:R1:W-:Y:S04]  /*1c530*/  STL.64 [R1+0x8], R22 ;  /* 0x0000081601007387 */ /* 0x0003e80000100a00 */
        /* <DEDUP_REMOVED lines=8> */
[----:B------:R-:W2:Y:S01]  /*1c5c0*/  LDL.LU R224, [R1+0x1838] ;  /* 0x0018380001e07983 */ /* 0x000ea20000300800 */
[----:B------:R-:W-:-:S03]  /*1c5d0*/  MOV R29, R182 ;  /* 0x000000b6001d7202 */ /* 0x000fc60000000f00 */
[----:B------:R-:W2:Y:S01]  /*1c5e0*/  LDL.LU R225, [R1+0x1834] ;  /* 0x0018340001e17983 */ /* 0x000ea20000300800 */
[----:B----4-:R-:W-:-:S03]  /*1c5f0*/  IMAD.MOV.U32 R30, RZ, RZ, R183 ;  /* 0x000000ffff1e7224 */ /* 0x010fc600078e00b7 */
[----:B------:R-:W2:Y:S04]  /*1c600*/  LDL.LU R226, [R1+0x1830] ;  /* 0x0018300001e27983 */ /* 0x000ea80000300800 */
[----:B------:R-:W4:Y:S01]  /*1c610*/  LDL.LU R180, [R1+0x182c] ;  /* 0x00182c0001b47983 */ /* 0x000f220000300800 */
[----:B------:R-:W-:-:S03]  /*1c620*/  IMAD.MOV.U32 R31, RZ, RZ, R227 ;  /* 0x000000ffff1f7224 */ /* 0x000fc600078e00e3 */
[----:B------:R-:W4:Y:S04]  /*1c630*/  LDL.LU R181, [R1+0x1828] ;  /* 0x0018280001b57983 */ /* 0x000f280000300800 */
[----:B------:R-:W4:Y:S04]  /*1c640*/  LDL.LU R182, [R1+0x1824] ;  /* 0x0018240001b67983 */ /* 0x000f280000300800 */
[----:B------:R-:W4:Y:S04]  /*1c650*/  LDL.LU R183, [R1+0x1820] ;  /* 0x0018200001b77983 */ /* 0x000f280000300800 */
[----:B------:R-:W2:Y:S04]  /*1c660*/  LDL.LU R227, [R1+0x181c] ;  /* 0x00181c0001e37983 */ /* 0x000ea80000300800 */
[----:B------:R-:W2:Y:S04]  /*1c670*/  LDL.LU R104, [R1+0x820] ;  /* 0x0008200001687983 */ /* 0x000ea80000300800 */
[----:B------:R-:W2:Y:S04]  /*1c680*/  LDL.LU R105, [R1+0x824] ;  /* 0x0008240001697983 */ /* 0x000ea80000300800 */
[----:B------:R-:W2:Y:S04]  /*1c690*/  LDL.LU R106, [R1+0x828] ;  /* 0x00082800016a7983 */ /* 0x000ea80000300800 */
[----:B------:R-:W2:Y:S01]  /*1c6a0*/  LDL.LU R107, [R1+0x82c] ;  /* 0x00082c00016b7983 */ /* 0x000ea20000300800 */
[C---:B-1----:R-:W-:Y:S08]  /*1c6b0*/  HMMA.1688.F32.TF32 R24, R32.reuse, R202, R108 ;  /* 0x000000ca2018723c */ /* 0x042ff0000008106c */
[C---:B------:R-:W-:Y:S08]  /*1c6c0*/  HMMA.1688.F32.TF32 R28, R32.reuse, R198, R28 ;  /* 0x000000c6201c723c */ /* 0x040ff0000008101c */
[C---:B---3--:R-:W-:Y:S08]  /*1c6d0*/  HMMA.1688.F32.TF32 R20, R32.reuse, R206, R48 ;  /* 0x000000ce2014723c */ /* 0x048ff00000081030 */
[C---:B----4-:R-:W-:Y:S08]  /*1c6e0*/  HMMA.1688.F32.TF32 R248, R32.reuse, R6, R180 ;  /* 0x0000000620f8723c */ /* 0x050ff000000810b4 */
[C---:B--2---:R-:W-:Y:S08]  /*1c6f0*/  HMMA.1688.F32.TF32 R224, R32.reuse, R190, R224 ;  /* 0x000000be20e0723c */ /* 0x044ff000000810e0 */
[----:B------:R-:W-:Y:S07]  /*1c700*/  HMMA.1688.F32.TF32 R32, R32, R194, R80 ;  /* 0x000000c22020723c */ /* 0x000fee0000081050 */
[----:B------:R-:W-:Y:S01]  /*1c710*/  STL.64 [R1+0x1728], R250 ;  /* 0x001728fa01007387 */ /* 0x000fe20000100a00 */
[C---:B------:R-:W-:Y:S03]  /*1c720*/  HMMA.1688.F32.TF32 R96, R92.reuse, R18, R104 ;  /* 0x000000125c60723c */ /* 0x040fe60000081068 */
        /* <DEDUP_REMOVED lines=95> */
[C---:B------:R-:W-:Y:S11]  /*1cd20*/  HMMA.1688.F32.TF32 R100, R92.reuse, R14, R100 ;  /* 0x0000000e5c64723c */ /* 0x040ff60000081064 */
[----:B------:R-:W-:Y:S11]  /*1cd30*/  @!UPT UIADD3 URZ, URZ, URZ, URZ ;  /* 0x0000003f3f3ff290 */ /* 0x000ff6000fffe03f */
[----:B------:R-:W-:Y:S01]  /*1cd40*/  @!UPT UIADD3 URZ, URZ, URZ, URZ ;  /* 0x0000003f3f3ff290 */ /* 0x000fe2000fffe03f */
[----:B------:R-:W-:Y:S04]  /*1cd50*/  STL.64 [R1+0x17e8], R102 ;  /* 0x0017e86601007387 */ /* 0x000fe80000100a00 */
[----:B------:R-:W-:Y:S04]  /*1cd60*/  STL.64 [R1+0x17e0], R100 ;  /* 0x0017e06401007387 */ /* 0x000fe80000100a00 */
        /* <DEDUP_REMOVED lines=17> */
[----:B------:R-:W-:Y:S08]  /*1ce80*/  HMMA.1688.F32.TF32 R92, R92, R194, R112 ;  /* 0x000000c25c5c723c */ /* 0x000ff00000081070 */
[C---:B------:R-:W-:Y:S01]  /*1ce90*/  HMMA.1688.F32.TF32 R112, R144.reuse, R10, R156 ;  /* 0x0000000a9070723c */ /* 0x040fe2000008109c */
[----:B------:R-:W-:Y:S04]  /*1cea0*/  STL.64 [R1+0x17f8], R106 ;  /* 0x0017f86a01007387 */ /* 0x000fe80000100a00 */
[----:B------:R-:W-:Y:S04]  /*1ceb0*/  STL.64 [R1+0x17f0], R104 ;  /* 0x0017f06801007387 */ /* 0x000fe80000100a00 */
[----:B------:R-:W-:Y:S04]  /*1cec0*/  STL.64 [R1+0x1808], R38 ;  /* 0x0018082601007387 */ /* 0x000fe80000100a00 */
[----:B------:R-:W-:Y:S01]  /*1ced0*/  STL.64 [R1+0x1800], R36 ;  /* 0x0018002401007387 */ /* 0x000fe20000100a00 */
[C---:B------:R-:W-:Y:S09]  /*1cee0*/  HMMA.1688.F32.TF32 R140, R144.reuse, R46, R160 ;  /* 0x0000002e908c723c */ /* 0x040ff200000810a0 */
[----:B------:R-:W-:Y:S04]  /*1cef0*/  STL [R1+0x16ec], R112 ;  /* 0x0016ec7001007387 */ /* 0x000fe80000100800 */
[----:B------:R-:W-:Y:S04]  /*1cf00*/  STL [R1+0x16e8], R113 ;  /* 0x0016e87101007387 */ /* 0x000fe80000100800 */
[----:B------:R-:W-:Y:S04]  /*1cf10*/  STL [R1+0x16e4], R114 ;  /* 0x0016e47201007387 */ /* 0x000fe80000100800 */
[----:B------:R-:W-:Y:S01]  /*1cf20*/  STL [R1+0x16e0], R115 ;  /* 0x0016e07301007387 */ /* 0x000fe20000100800 */
[C---:B------:R-:W-:Y:S03]  /*1cf30*/  HMMA.1688.F32.TF32 R136, R144.reuse, R14, R164 ;  /* 0x0000000e9088723c */ /* 0x040fe600000810a4 */
        /* <DEDUP_REMOVED lines=45> */
[----:B------:R-:W3:Y:S08]  /*1d210*/  LDL.LU R155, [R1+0x8ec] ;  /* 0x0008ec00019b7983 */ /* 0x000ef00000300800 */
[----:B------:R-:W-:Y:S04]  /*1d220*/  STL [R1+0x16fc], R116 ;  /* 0x0016fc7401007387 */ /* 0x000fe80000100800 */
[----:B------:R-:W-:Y:S04]  /*1d230*/  STL [R1+0x16f8], R117 ;  /* 0x0016f87501007387 */ /* 0x000fe80000100800 */
[----:B------:R-:W-:Y:S04]  /*1d240*/  STL [R1+0x16f4], R118 ;  /* 0x0016f47601007387 */ /* 0x000fe80000100800 */
[----:B------:R-:W-:Y:S01]  /*1d250*/  STL [R1+0x16f0], R119 ;  /* 0x0016f07701007387 */ /* 0x000fe20000100800 */
[C---:B-1----:R-:W-:Y:S08]  /*1d260*/  HMMA.1688.F32.TF32 R20, R144.reuse, R210, R176 ;  /* 0x000000d29014723c */ /* 0x042ff000000810b0 */
[C---:B----4-:R-:W-:Y:S08]  /*1d270*/  HMMA.1688.F32.TF32 R120, R144.reuse, R190, R120 ;  /* 0x000000be9078723c */ /* 0x050ff00000081078 */
[C---:B--2---:R-:W-:Y:S11]  /*1d280*/  HMMA.1688.F32.TF32 R124, R144.reuse, R186, R124 ;  /* 0x000000ba907c723c */ /* 0x044ff6000008107c */
[----:B------:R-:W-:Y:S04]  /*1d290*/  @!UPT UIADD3 URZ, URZ, URZ, URZ ;  /* 0x0000003f3f3ff290 */ /* 0x000fe8000fffe03f */
[----:B------:R-:W-:Y:S01]  /*1d2a0*/  STL [R1+0x1708], R120 ;  /* 0x0017087801007387 */ /* 0x000fe20000100800 */
[C---:B---3--:R-:W-:Y:S08]  /*1d2b0*/  HMMA.1688.F32.TF32 R24, R144.reuse, R214, R168 ;  /* 0x000000d69018723c */ /* 0x048ff000000810a8 */
[C---:B------:R-:W-:Y:S01]  /*1d2c0*/  HMMA.1688.F32.TF32 R128, R144.reuse, R222, R128 ;  /* 0x000000de9080723c */ /* 0x040fe20000081080 */
[----:B------:R-:W-:Y:S07]  /*1d2d0*/  STL [R1+0x1704], R121 ;  /* 0x0017047901007387 */ /* 0x000fee0000100800 */
[C---:B------:R-:W-:Y:S01]  /*1d2e0*/  HMMA.1688.F32.TF32 R28, R144.reuse, R218, R180 ;  /* 0x000000da901c723c */ /* 0x040fe200000810b4 */
        /* <DEDUP_REMOVED lines=18> */
[----:B-1----:R-:W-:Y:S07]  /*1d410*/  HMMA.1688.F32.TF32 R20, R144, R198, R160 ;  /* 0x000000c69014723c */ /* 0x002fee00000810a0 */
[----:B------:R-:W-:Y:S04]  /*1d420*/  STL.64 [R1+0x530], R28 ;  /* 0x0005301c01007387 */ /* 0x000fe80000100a00 */
[----:B------:R-:W-:Y:S11]  /*1d430*/  STL.64 [R1+0x538], R30 ;  /* 0x0005381e01007387 */ /* 0x000ff60000100a00 */
[----:B------:R-:W-:Y:S01]  /*1d440*/  @!UPT UIADD3 URZ, URZ, URZ, URZ ;  /* 0x0000003f3f3ff290 */ /* 0x000fe2000fffe03f */
[----:B------:R-:W-:Y:S01]  /*1d450*/  STL.64 [R1+0xf0], R20 ;  /* 0x0000f01401007387 */ /* 0x000fe20000100a00 */
[----:B------:R-:W-:-:S03]  /*1d460*/  IMAD.MOV.U32 R128, RZ, RZ, R23 ;  /* 0x000000ffff807224 */ /* 0x000fc600078e0017 */
[----:B------:R-:W-:Y:S04]  /*1d470*/  STL.64 [R1+0x520], R24 ;  /* 0x0005201801007387 */ /* 0x000fe80000100a00 */
[----:B------:R-:W-:Y:S04]  /*1d480*/  STL.64 [R1+0x528], R26 ;  /* 0x0005281a01007387 */ /* 0x000fe80000100a00 */
[----:B------:R1:W-:Y:S02]  /*1d490*/  STL [R1+0xf8], R22 ;  /* 0x0000f81601007387 */ /* 0x0003e40000100800 */
[----:B-1----:R-:W-:Y:S11]  /*1d4a0*/  HMMA.1688.F32.TF32 R20, R144, R194, R156 ;  /* 0x000000c29014723c */ /* 0x002ff6000008109c */
[----:B------:R-:W-:Y:S11]  /*1d4b0*/  @!UPT UIADD3 URZ, URZ, URZ, URZ ;  /* 0x0000003f3f3ff290 */ /* 0x000ff6000fffe03f */
[----:B------:R-:W-:Y:S01]  /*1d4c0*/  @!UPT UIADD3 URZ, URZ, URZ, URZ ;  /* 0x0000003f3f3ff290 */ /* 0x000fe2000fffe03f */
[----:B------:R-:W-:Y:S04]  /*1d4d0*/  STL.64 [R1+0xa0], R20 ;  /* 0x0000a01401007387 */ /* 0x000fe80000100a00 */
[----:B------:R1:W-:Y:S04]  /*1d4e0*/  STL.64 [R1+0xa8], R22 ;  /* 0x0000a81601007387 */ /* 0x0003e80000100a00 */
        /* <DEDUP_REMOVED lines=54> */
[----:B-1----:R-:W-:Y:S03]  /*1d850*/  HMMA.1688.F32.TF32 R20, R148, R18, R152 ;  /* 0x000000129414723c */ /* 0x002fe60000081098 */
        /* <DEDUP_REMOVED lines=9> */
[----:B------:R-:W3:Y:S01]  /*1d8f0*/  LDL.LU R27, [R1+0x84c] ;  /* 0x00084c00011b7983 */ /* 0x000ee20000300800 */
[----:B------:R-:W-:Y:S01]  /*1d900*/  IMAD.MOV.U32 R120, RZ, RZ, R20 ;  /* 0x000000ffff787224 */ /* 0x000fe200078e0014 */
[----:B------:R-:W-:Y:S01]  /*1d910*/  MOV R122, R22 ;  /* 0x00000016007a7202 */ /* 0x000fe20000000f00 */
[----:B------:R-:W-:Y:S01]  /*1d920*/  IMAD.MOV.U32 R121, RZ, RZ, R21 ;  /* 0x000000ffff797224 */ /* 0x000fe200078e0015 */
[----:B------:R-:W4:Y:S01]  /*1d930*/  LDL.LU R20, [R1+0x810] ;  /* 0x0008100001147983 */ /* 0x000f220000300800 */
[----:B------:R-:W-:-:S03]  /*1d940*/  IMAD.MOV.U32 R116, RZ, RZ, R23 ;  /* 0x000000ffff747224 */ /* 0x000fc600078e0017 */
        /* <DEDUP_REMOVED lines=11> */
[-C--:B------:R-:W-:Y:S03]  /*1da00*/  HMMA.1688.F32.TF32 R108, R144, R42.reuse, R108 ;  /* 0x0000002a906c723c */ /* 0x080fe6000008106c */
[----:B------:R-:W-:Y:S04]  /*1da10*/  LDS R144, [R252+0xc600] ;  /* 0x00c60000fc907984 */ /* 0x000fe80000000800 */
[----:B------:R-:W-:Y:S04]  /*1da20*/  LDS R146, [R252+0xe600] ;  /* 0x00e60000fc927984 */ /* 0x000fe80000000800 */
[----:B------:R-:W-:Y:S04]  /*1da30*/  LDS R145, [R2+0xc600] ;  /* 0x00c6000002917984 */ /* 0x000fe80000000800 */
[----:B------:R-:W1:Y:S04]  /*1da40*/  LDS R147, [R2+0xe600] ;  /* 0x00e6000002937984 */ /* 0x000e680000000800 */
[----:B------:R-:W-:Y:S04]  /*1da50*/  LDS R152, [R252+0xc700] ;  /* 0x00c70000fc987984 */ /* 0x000fe80000000800 */
[----:B------:R-:W-:Y:S04]  /*1da60*/  LDS R154, [R252+0xe700] ;  /* 0x00e70000fc9a7984 */ /* 0x000fe80000000800 */
[----:B------:R-:W-:Y:S04]  /*1da70*/  LDS R153, [R2+0xc700] ;  /* 0x00c7000002997984 */ /* 0x000fe80000000800 */
[----:B------:R-:W1:Y:S01]  /*1da80*/  LDS R155, [R2+0xe700] ;  /* 0x00e70000029b7984 */ /* 0x000e620000000800 */
[C---:B--2---:R-:W-:Y:S08]  /*1da90*/  HMMA.1688.F32.TF32 R28, R148.reuse, R42, R28 ;  /* 0x0000002a941c723c */ /* 0x044ff0000008101c */
[C---:B---3--:R-:W-:Y:S11]  /*1daa0*/  HMMA.1688.F32.TF32 R24, R148.reuse, R10, R24 ;  /* 0x0000000a9418723c */ /* 0x048ff60000081018 */
[----:B------:R-:W-:Y:S05]  /*1dab0*/  @!UPT UIADD3 URZ, URZ, URZ, URZ ;  /* 0x0000003f3f3ff290 */ /* 0x000fea000fffe03f */
[----:B------:R-:W-:Y:S01]  /*1dac0*/  MOV R113, R28 ;  /* 0x0000001c00717202 */ /* 0x000fe20000000f00 */
[----:B------:R-:W-:Y:S02]  /*1dad0*/  IMAD.MOV.U32 R114, RZ, RZ, R29 ;  /* 0x000000ffff727224 */ /* 0x000fe400078e001d */
[----:B------:R-:W-:Y:S02]  /*1dae0*/  IMAD.MOV.U32 R115, RZ, RZ, R30 ;  /* 0x000000ffff737224 */ /* 0x000fe400078e001e */
[----:B------:R-:W-:Y:S02]  /*1daf0*/  IMAD.MOV.U32 R123, RZ, RZ, R31 ;  /* 0x000000ffff7b7224 */ /* 0x000fe400078e001f */
[----:B----4-:R-:W-:Y:S01]  /*1db00*/  HMMA.1688.F32.TF32 R28, R148, R6, R20 ;  /* 0x00000006941c723c */ /* 0x010fe20000081014 */
[----:B------:R2:W-:Y:S01]  /*1db10*/  STL [R1+0x61c], R27 ;  /* 0x00061c1b01007387 */ /* 0x0005e20000100800 */
[----:B------:R-:W-:Y:S01]  /*1db20*/  IMAD.MOV.U32 R127, RZ, RZ, R24 ;  /* 0x000000ffff7f7224 */ /* 0x000fe200078e0018 */
[----:B------:R-:W-:Y:S01]  /*1db30*/  MOV R130, R25 ;  /* 0x0000001900827202 */ /* 0x000fe20000000f00 */
[----:B------:R-:W-:-:S04]  /*1db40*/  IMAD.MOV.U32 R131, RZ, RZ, R26 ;  /* 0x000000ffff837224 */ /* 0x000fc800078e001a */
[C---:B------:R-:W-:Y:S08]  /*1db50*/  HMMA.1688.F32.TF32 R20, R148.reuse, R186, R240 ;  /* 0x000000ba9414723c */ /* 0x040ff000000810f0 */
[C---:B--2---:R-:W-:Y:S07]  /*1db60*/  HMMA.1688.F32.TF32 R24, R148.reuse, R190, R244 ;  /* 0x000000be9418723c */ /* 0x044fee00000810f4 */
[----:B------:R-:W-:Y:S04]  /*1db70*/  STL.64 [R1+0x6c0], R28 ;  /* 0x0006c01c01007387 */ /* 0x000fe80000100a00 */
[----:B------:R2:W-:Y:S02]  /*1db80*/  STL.64 [R1+0x6c8], R30 ;  /* 0x0006c81e01007387 */ /* 0x0005e40000100a00 */
[C---:B--2---:R-:W-:Y:S10]  /*1db90*/  HMMA.1688.F32.TF32 R28, R148.reuse, R222, R236 ;  /* 0x000000de941c723c */ /* 0x044ff400000810ec */
[----:B------:R-:W-:Y:S04]  /*1dba0*/  STL.64 [R1+0x6b0], R24 ;  /* 0x0006b01801007387 */ /* 0x000fe80000100a00 */
[----:B------:R2:W-:Y:S04]  /*1dbb0*/  STL.64 [R1+0x6b8], R26 ;  /* 0x0006b81a01007387 */ /* 0x0005e80000100a00 */
[----:B------:R-:W-:Y:S04]  /*1dbc0*/  STL.64 [R1+0x6a0], R20 ;  /* 0x0006a01401007387 */ /* 0x000fe80000100a00 */
[----:B------:R3:W-:Y:S01]  /*1dbd0*/  STL.64 [R1+0x6a8], R22 ;  /* 0x0006a81601007387 */ /* 0x0007e20000100a00 */
[C---:B--2---:R-:W-:Y:S08]  /*1dbe0*/  HMMA.1688.F32.TF32 R24, R148.reuse, R218, R232 ;  /* 0x000000da9418723c */ /* 0x044ff000000810e8 */
[C---:B---3--:R-:W-:Y:S01]  /*1dbf0*/  HMMA.1688.F32.TF32 R20, R148.reuse, R214, R228 ;  /* 0x000000d69414723c */ /* 0x048fe200000810e4 */
[----:B------:R-:W-:Y:S04]  /*1dc00*/  STL.64 [R1+0x690], R28 ;  /* 0x0006901c01007387 */ /* 0x000fe80000100a00 */
[----:B------:R2:W-:Y:S10]  /*1dc10*/  STL.64 [R1+0x698], R30 ;  /* 0x0006981e01007387 */ /* 0x0005f40000100a00 */
[----:B------:R-:W-:Y:S01]  /*1dc20*/  STL.64 [R1+0x680], R24 ;  /* 0x0006801801007387 */ /* 0x000fe20000100a00 */
[C---:B--2---:R-:W-:Y:S03]  /*1dc30*/  HMMA.1688.F32.TF32 R28, R148.reuse, R210, R224 ;  /* 0x000000d2941c723c */ /* 0x044fe600000810e0 */
[----:B------:R2:W-:Y:S04]  /*1dc40*/  STL.64 [R1+0x688], R26 ;  /* 0x0006881a01007387 */ /* 0x0005e80000100a00 */
[----:B------:R-:W-:Y:S04]  /*1dc50*/  STL.64 [R1+0x670], R20 ;  /* 0x0006701401007387 */ /* 0x000fe80000100a00 */
[----:B------:R3:W-:Y:S01]  /*1dc60*/  STL.64 [R1+0x678], R22 ;  /* 0x0006781601007387 */ /* 0x0007e20000100a00 */
[C---:B--2---:R-:W-:Y:S08]  /*1dc70*/  HMMA.1688.F32.TF32 R24, R148.reuse, R206, R248 ;  /* 0x000000ce9418723c */ /* 0x044ff000000810f8 */
[C---:B---3--:R-:W-:Y:S03]  /*1dc80*/  HMMA.1688.F32.TF32 R20, R148.reuse, R202, R180 ;  /* 0x000000ca9414723c */ /* 0x048fe600000810b4 */
[----:B------:R-:W-:Y:S04]  /*1dc90*/  STL.64 [R1+0x660], R28 ;  /* 0x0006601c01007387 */ /* 0x000fe80000100a00 */
[----:B------:R2:W-:Y:S08]  /*1dca0*/  STL.64 [R1+0x668], R30 ;  /* 0x0006681e01007387 */ /* 0x0005f00000100a00 */
[----:B------:R-:W-:Y:S01]  /*1dcb0*/  STL.64 [R1+0x650], R24 ;  /* 0x0006501801007387 */ /* 0x000fe20000100a00 */
[C---:B--2---:R-:W-:Y:S03]  /*1dcc0*/  HMMA.1688.F32.TF32 R28, R148.reuse, R198, R168 ;  /* 0x000000c6941c723c */ /* 0x044fe600000810a8 */
[----:B------:R2:W-:Y:S04]  /*1dcd0*/  STL.64 [R1+0x658], R26 ;  /* 0x0006581a01007387 */ /* 0x0005e80000100a00 */
[----:B------:R-:W-:Y:S04]  /*1dce0*/  STL.64 [R1+0x640], R20 ;  /* 0x0006401401007387 */ /* 0x000fe80000100a00 */
[----:B------:R1:W-:Y:S01]  /*1dcf0*/  STL.64 [R1+0x648], R22 ;  /* 0x0006481601007387 */ /* 0x0003e20000100a00 */
[----:B--2---:R-:W-:Y:S08]  /*1dd00*/  HMMA.1688.F32.TF32 R24, R148, R194, R176 ;  /* 0x000000c29418723c */ /* 0x004ff000000810b0 */
[C---:B-1----:R-:W-:Y:S03]  /*1dd10*/  HMMA.1688.F32.TF32 R20, R144.reuse, R18, R172 ;  /* 0x000000129014723c */ /* 0x042fe600000810ac */
[----:B------:R-:W-:Y:S04]  /*1dd20*/  STL.64 [R1+0x630], R28 ;  /* 0x0006301c01007387 */ /* 0x000fe80000100a00 */
[----:B------:R1:W-:Y:S08]  /*1dd30*/  STL.64 [R1+0x638], R30 ;  /* 0x0006381e01007387 */ /* 0x0003f00000100a00 */
        /* <DEDUP_REMOVED lines=16> */
[----:B------:R-:W2:Y:S04]  /*1de40*/  LDL.LU R171, [R1+0x95c] ;  /* 0x00095c0001ab7983 */ /* 0x000ea80000300800 */
        /* <DEDUP_REMOVED lines=38> */
[----:B---3--:R-:W3:Y:S04]  /*1e0b0*/  LDL.LU R22, [R1+0x418] ;  /* 0x0004180001167983 */ /* 0x008ee80000300800 */
        /* <DEDUP_REMOVED lines=17> */
[C---:B--2---:R-:W-:Y:S03]  /*1e1d0*/  HMMA.1688.F32.TF32 R24, R144.reuse, R10, R172 ;  /* 0x0000000a9018723c */ /* 0x044fe600000810ac */
[----:B------:R-:W2:Y:S11]  /*1e1e0*/  LDL.LU R172, [R1+0x920] ;  /* 0x0009200001ac7983 */ /* 0x000eb60000300800 */
[----:B------:R-:W-:Y:S09]  /*1e1f0*/  @!UPT UIADD3 URZ, URZ, URZ, URZ ;  /* 0x0000003f3f3ff290 */ /* 0x000ff2000fffe03f */
[----:B------:R-:W-:Y:S04]  /*1e200*/  STL.64 [R1+0x760], R24 ;  /* 0x0007601801007387 */ /* 0x000fe80000100a00 */
[----:B------:R4:W-:Y:S04]  /*1e210*/  STL.64 [R1+0x768], R26 ;  /* 0x0007681a01007387 */ /* 0x0009e80000100a00 */
[----:B------:R-:W2:Y:S04]  /*1e220*/  LDL.LU R173, [R1+0x924] ;  /* 0x0009240001ad7983 */ /* 0x000ea80000300800 */
[----:B------:R-:W2:Y:S01]  /*1e230*/  LDL.LU R174, [R1+0x928] ;  /* 0x0009280001ae7983 */ /* 0x000ea20000300800 */
[C---:B----4-:R-:W-:Y:S03]  /*1e240*/  HMMA.1688.F32.TF32 R24, R144.reuse, R6, R164 ;  /* 0x000000069018723c */ /* 0x050fe600000810a4 */
[----:B------:R-:W2:Y:S04]  /*1e250*/  LDL.LU R175, [R1+0x92c] ;  /* 0x00092c0001af7983 */ /* 0x000ea80000300800 */
[----:B------:R-:W4:Y:S11]  /*1e260*/  LDL.LU R164, [R1+0x900] ;  /* 0x0009000001a47983 */ /* 0x000f360000300800 */
[----:B------:R-:W-:Y:S05]  /*1e270*/  @!UPT UIADD3 URZ, URZ, URZ, URZ ;  /* 0x0000003f3f3ff290 */ /* 0x000fea000fffe03f */
[----:B------:R-:W-:Y:S04]  /*1e280*/  STL.64 [R1+0x840], R24 ;  /* 0x0008401801007387 */ /* 0x000fe80000100a00 */
[----:B------:R1:W-:Y:S04]  /*1e290*/  STL.64 [R1+0x848], R26 ;  /* 0x0008481a01007387 */ /* 0x0003e80000100a00 */
[----:B------:R-:W4:Y:S04]  /*1e2a0*/  LDL.LU R165, [R1+0x904] ;  /* 0x0009040001a57983 */ /* 0x000f280000300800 */
[----:B------:R-:W4:Y:S01]  /*1e2b0*/  LDL.LU R166, [R1+0x908] ;  /* 0x0009080001a67983 */ /* 0x000f220000300800 */
[C---:B-1----:R-:W-:Y:S03]  /*1e2c0*/  HMMA.1688.F32.TF32 R24, R144.reuse, R190, R156 ;  /* 0x000000be9018723c */ /* 0x042fe6000008109c */
[----:B------:R-:W4:Y:S04]  /*1e2d0*/  LDL.LU R167, [R1+0x90c] ;  /* 0x00090c0001a77983 */ /* 0x000f280000300800 */
[----:B------:R-:W4:Y:S11]  /*1e2e0*/  LDL.LU R156, [R1+0x8d0] ;  /* 0x0008d000019c7983 */ /* 0x000f360000300800 */
[----:B------:R-:W-:Y:S05]  /*1e2f0*/  @!UPT UIADD3 URZ, URZ, URZ, URZ ;  /* 0x0000003f3f3ff290 */ /* 0x000fea000fffe03f */
[----:B------:R-:W-:Y:S04]  /*1e300*/  STL.64 [R1+0x830], R24 ;  /* 0x0008301801007387 */ /* 0x000fe80000100a00 */
[----:B------:R3:W-:Y:S04]  /*1e310*/  STL.64 [R1+0x838], R26 ;  /* 0x0008381a01007387 */ /* 0x0007e80000100a00 */
[----:B------:R-:W4:Y:S04]  /*1e320*/  LDL.LU R157, [R1+0x8d4] ;  /* 0x0008d400019d7983 */ /* 0x000f280000300800 */
[----:B------:R-:W4:Y:S04]  /*1e330*/  LDL.LU R158, [R1+0x8d8] ;  /* 0x0008d800019e7983 */ /* 0x000f280000300800 */
[----:B------:R-:W4:Y:S01]  /*1e340*/  LDL.LU R159, [R1+0x8dc] ;  /* 0x0008dc00019f7983 */ /* 0x000f220000300800 */
[C---:B---3--:R-:W-:Y:S08]  /*1e350*/  HMMA.1688.F32.TF32 R24, R144.reuse, R186, R20 ;  /* 0x000000ba9018723c */ /* 0x048ff00000081014 */
[C---:B------:R-:W-:Y:S08]  /*1e360*/  HMMA.1688.F32.TF32 R20, R144.reuse, R222, R244 ;  /* 0x000000de9014723c */ /* 0x040ff000000810f4 */
[C---:B------:R-:W-:Y:S07]  /*1e370*/  HMMA.1688.F32.TF32 R28, R144.reuse, R218, R240 ;  /* 0x000000da901c723c */ /* 0x040fee00000810f0 */
[----:B------:R-:W-:Y:S04]  /*1e380*/  STL.64 [R1+0x820], R24 ;  /* 0x0008201801007387 */ /* 0x000fe80000100a00 */
[----:B------:R1:W-:Y:S04]  /*1e390*/  STL.64 [R1+0x828], R26 ;  /* 0x0008281a01007387 */ /* 0x0003e80000100a00 */
[----:B------:R-:W-:Y:S04]  /*1e3a0*/  STL.64 [R1+0x810], R20 ;  /* 0x0008101401007387 */ /* 0x000fe80000100a00 */
[----:B------:R3:W-:Y:S01]  /*1e3b0*/  STL.64 [R1+0x818], R22 ;  /* 0x0008181601007387 */ /* 0x0007e20000100a00 */
[C---:B-1----:R-:W-:Y:S08]  /*1e3c0*/  HMMA.1688.F32.TF32 R24, R144.reuse, R214, R236 ;  /* 0x000000d69018723c */ /* 0x042ff000000810ec */
[C---:B---3--:R-:W-:Y:S01]  /*1e3d0*/  HMMA.1688.F32.TF32 R20, R144.reuse, R210, R160 ;  /* 0x000000d29014723c */ /* 0x048fe200000810a0 */
[----:B------:R-:W-:Y:S04]  /*1e3e0*/  STL.64 [R1+0x800], R28 ;  /* 0x0008001c01007387 */ /* 0x000fe80000100a00 */
[----:B------:R1:W-:Y:S04]  /*1e3f0*/  STL.64 [R1+0x808], R30 ;  /* 0x0008081e01007387 */ /* 0x0003e80000100a00 */
[----:B------:R-:W3:Y:S06]  /*1e400*/  LDL.LU R160, [R1+0x2f0] ;  /* 0x0002f00001a07983 */ /* 0x000eec0000300800 */
[----:B------:R-:W-:Y:S04]  /*1e410*/  STL.64 [R1+0x7f0], R24 ;  /* 0x0007f01801007387 */ /* 0x000fe80000100a00 */
[----:B------:R-:W-:Y:S04]  /*1e420*/  STL.64 [R1+0x7f8], R26 ;  /* 0x0007f81a01007387 */ /* 0x000fe80000100a00 */
[----:B------:R-:W-:Y:S04]  /*1e430*/  STL.64 [R1+0x7e0], R20 ;  /* 0x0007e01401007387 */ /* 0x000fe80000100a00 */
[----:B------:R1:W-:Y:S02]  /*1e440*/  STL.64 [R1+0x7e8], R22 ;  /* 0x0007e81601007387 */ /* 0x0003e40000100a00 */
[C---:B-1----:R-:W-:Y:S02]  /*1e450*/  HMMA.1688.F32.TF32 R28, R144.reuse, R202, R228 ;  /* 0x000000ca901c723c */ /* 0x042fe400000810e4 */
[----:B------:R-:W3:Y:S04]  /*1e460*/  LDL.LU R161, [R1+0x2f4] ;  /* 0x0002f40001a17983 */ /* 0x000ee80000300800 */
[----:B------:R-:W3:Y:S02]  /*1e470*/  LDL.LU R162, [R1+0x2f8] ;  /* 0x0002f80001a27983 */ /* 0x000ee40000300800 */
[C---:B------:R-:W-:Y:S02]  /*1e480*/  HMMA.1688.F32.TF32 R20, R144.reuse, R206, R232 ;  /* 0x000000ce9014723c */ /* 0x040fe400000810e8 */
[----:B------:R-:W3:Y:S06]  /*1e490*/  LDL.LU R163, [R1+0x2fc] ;  /* 0x0002fc0001a37983 */ /* 0x000eec0000300800 */
[C---:B------:R-:W-:Y:S11]  /*1e4a0*/  HMMA.1688.F32.TF32 R24, R144.reuse, R198, R224 ;  /* 0x000000c69018723c */ /* 0x040ff600000810e0 */
[----:B------:R-:W-:Y:S04]  /*1e4b0*/  @!UPT UIADD3 URZ, URZ, URZ, URZ ;  /* 0x0000003f3f3ff290 */ /* 0x000fe8000fffe03f */
[----:B------:R-:W-:Y:S04]  /*1e4c0*/  STL.64 [R1+0x7d0], R20 ;  /* 0x0007d01401007387 */ /* 0x000fe80000100a00 */
[----:B------:R1:W-:Y:S02]  /*1e4d0*/  STL.64 [R1+0x7d8], R22 ;  /* 0x0007d81601007387 */ /* 0x0003e40000100a00 */
[----:B-1----:R-:W-:Y:S02]  /*1e4e0*/  HMMA.1688.F32.TF32 R20, R144, R194, R248 ;  /* 0x000000c29014723c */ /* 0x002fe400000810f8 */
[----:B------:R-:W-:Y:S04]  /*1e4f0*/  STL.64 [R1+0x7c0], R28 ;  /* 0x0007c01c01007387 */ /* 0x000fe80000100a00 */
[----:B------:R1:W-:Y:S04]  /*1e500*/  STL.64 [R1+0x7c8], R30 ;  /* 0x0007c81e01007387 */ /* 0x0003e80000100a00 */
[----:B------:R-:W-:Y:S04]  /*1e510*/  STL.64 [R1+0x7b0], R24 ;  /* 0x0007b01801007387 */ /* 0x000fe80000100a00 */
[----:B------:R1:W-:Y:S02]  /*1e520*/  STL.64 [R1+0x7b8], R26 ;  /* 0x0007b81a01007387 */ /* 0x0003e40000100a00 */
[C---:B-1----:R-:W-:Y:S07]  /*1e530*/  HMMA.1688.F32.TF32 R28, R152.reuse, R18, R180 ;  /* 0x00000012981c723c */ /* 0x042fee00000810b4 */
[----:B------:R-:W-:Y:S01]  /*1e540*/  STL.64 [R1+0x750], R20 ;  /* 0x0007501401007387 */ /* 0x000fe20000100a00 */
[C---:B------:R-:W-:Y:S03]  /*1e550*/  HMMA.1688.F32.TF32 R24, R152.reuse, R14, R168 ;  /* 0x0000000e9818723c */ /* 0x040fe600000810a8 */
[----:B------:R1:W-:Y:S05]  /*1e560*/  STL.64 [R1+0x758], R22 ;  /* 0x0007581601007387 */ /* 0x0003ea0000100a00 */
[----:B-1----:R-:W-:Y:S07]  /*1e570*/  HMMA.1688.F32.TF32 R20, R152, R46, R176 ;  /* 0x0000002e9814723c */ /* 0x002fee00000810b0 */
[----:B------:R-:W-:Y:S04]  /*1e580*/  STL.64 [R1+0x740], R28 ;  /* 0x0007401c01007387 */ /* 0x000fe80000100a00 */
[----:B------:R-:W-:Y:S04]  /*1e590*/  STL.64 [R1+0x748], R30 ;  /* 0x0007481e01007387 */ /* 0x000fe80000100a00 */
[----:B------:R-:W-:Y:S04]  /*1e5a0*/  STL.64 [R1+0x730], R24 ;  /* 0x0007301801007387 */ /* 0x000fe80000100a00 */
[----:B------:R-:W-:Y:S04]  /*1e5b0*/  STL.64 [R1+0x738], R26 ;  /* 0x0007381a01007387 */ /* 0x000fe80000100a00 */
[----:B------:R2:W-:Y:S01]  /*1e5c0*/  STL.64 [R1+0x7a8], R22 ;  /* 0x0007a81601007387 */ /* 0x0005e20000100a00 */
[----:B------:R-:W-:-:S02]  /*1e5d0*/  IMAD.MOV.U32 R192, RZ, RZ, R20 ;  /* 0x000000ffffc07224 */ /* 0x000fc400078e0014 */
[----:B------:R-:W-:-:S05]  /*1e5e0*/  IMAD.MOV.U32 R193, RZ, RZ, R21 ;  /* 0x000000ffffc17224 */ /* 0x000fca00078e0015 */
[----:B------:R-:W-:Y:S04]  /*1e5f0*/  STL [R1+0x16b4], R193 ;  /* 0x0016b4c101007387 */ /* 0x000fe80000100800 */
[----:B------:R-:W-:Y:S01]  /*1e600*/  STL [R1+0x16b0], R192 ;  /* 0x0016b0c001007387 */ /* 0x000fe20000100800 */
[C---:B--2---:R-:W-:Y:S11]  /*1e610*/  HMMA.1688.F32.TF32 R20, R152.reuse, R42, R172 ;  /* 0x0000002a9814723c */ /* 0x044ff600000810ac */
[----:B------:R-:W-:Y:S11]  /*1e620*/  @!UPT UIADD3 URZ, URZ, URZ, URZ ;  /* 0x0000003f3f3ff290 */ /* 0x000ff6000fffe03f */
[----:B------:R-:W-:Y:S01]  /*1e630*/  @!UPT UIADD3 URZ, URZ, URZ, URZ ;  /* 0x0000003f3f3ff290 */ /* 0x000fe2000fffe03f */
[----:B------:R4:W-:Y:S01]  /*1e640*/  STL.64 [R1+0x798], R22 ;  /* 0x0007981601007387 */ /* 0x0009e20000100a00 */
[----:B------:R-:W-:Y:S01]  /*1e650*/  IMAD.MOV.U32 R196, RZ, RZ, R20 ;  /* 0x000000ffffc47224 */ /* 0x000fe200078e0014 */
[----:B------:R-:W-:Y:S02]  /*1e660*/  MOV R197, R21 ;  /* 0x0000001500c57202 */ /* 0x000fe40000000f00 */
[C---:B----4-:R-:W-:Y:S03]  /*1e670*/  HMMA.1688.F32.TF32 R20, R152.reuse, R10, R164 ;  /* 0x0000000a9814723c */ /* 0x050fe600000810a4 */
[----:B------:R-:W-:Y:S04]  /*1e680*/  STL [R1+0x16bc], R197 ;  /* 0x0016bcc501007387 */ /* 0x000fe80000100800 */
[----:B------:R-:W-:Y:S11]  /*1e690*/  STL [R1+0x16b8], R196 ;  /* 0x0016b8c401007387 */ /* 0x000ff60000100800 */
[----:B------:R-:W-:Y:S05]  /*1e6a0*/  @!UPT UIADD3 URZ, URZ, URZ, URZ ;  /* 0x0000003f3f3ff290 */ /* 0x000fea000fffe03f */
[----:B------:R1:W-:Y:S01]  /*1e6b0*/  STL.64 [R1+0x788], R22 ;  /* 0x0007881601007387 */ /* 0x0003e20000100a00 */
[----:B------:R-:W-:Y:S02]  /*1e6c0*/  IMAD.MOV.U32 R200, RZ, RZ, R20 ;  /* 0x000000ffffc87224 */ /* 0x000fe400078e0014 */
[----:B------:R-:W-:Y:S02]  /*1e6d0*/  IMAD.MOV.U32 R201, RZ, RZ, R21 ;  /* 0x000000ffffc97224 */ /* 0x000fe400078e0015 */
[----:B-1----:R-:W-:Y:S03]  /*1e6e0*/  HMMA.1688.F32.TF32 R20, R152, R6, R156 ;  /* 0x000000069814723c */ /* 0x002fe6000008109c */
[----:B------:R-:W-:Y:S04]  /*1e6f0*/  STL [R1+0x16c4], R201 ;  /* 0x0016c4c901007387 */ /* 0x000fe80000100800 */
[----:B------:R-:W-:Y:S11]  /*1e700*/  STL [R1+0x16c0], R200 ;  /* 0x0016c0c801007387 */ /* 0x000ff60000100800 */
[----:B------:R-:W-:Y:S05]  /*1e710*/  @!UPT UIADD3 URZ, URZ, URZ, URZ ;  /* 0x0000003f3f3ff290 */ /* 0x000fea000fffe03f */
[----:B------:R3:W-:Y:S04]  /*1e720*/  STL.64 [R1+0x778], R22 ;  /* 0x0007781601007387 */ /* 0x0007e80000100a00 */
[----:B------:R-:W2:Y:S04]  /*1e730*/  LDL.LU R156, [R1+0x2d0] ;  /* 0x0002d000019c7983 */ /* 0x000ea80000300800 */
[----:B------:R-:W2:Y:S04]  /*1e740*/  LDL.LU R157, [R1+0x2d4] ;  /* 0x0002d400019d7983 */ /* 0x000ea80000300800 */
[----:B------:R-:W2:Y:S04]  /*1e750*/  LDL.LU R158, [R1+0x2d8] ;  /* 0x0002d800019e7983 */ /* 0x000ea80000300800 */
[----:B------:R-:W2:Y:S01]  /*1e760*/  LDL.LU R159, [R1+0x2dc] ;  /* 0x0002dc00019f7983 */ /* 0x000ea20000300800 */
[----:B------:R-:W-:-:S02]  /*1e770*/  IMAD.MOV.U32 R205, RZ, RZ, R21 ;  /* 0x000000ffffcd7224 */ /* 0x000fc400078e0015 */
[----:B------:R-:W-:-:S03]  /*1e780*/  IMAD.MOV.U32 R204, RZ, RZ, R20 ;  /* 0x000000ffffcc7224 */ /* 0x000fc600078e0014 */
[----:B------:R-:W-:Y:S04]  /*1e790*/  STL [R1+0x16cc], R205 ;  /* 0x0016cccd01007387 */ /* 0x000fe80000100800 */
[----:B------:R-:W-:Y:S04]  /*1e7a0*/  STL [R1+0x16c8], R204 ;  /* 0x0016c8cc01007387 */ /* 0x000fe80000100800 */
        /* <DEDUP_REMOVED lines=23> */
[----:B---3--:R-:W-:Y:S01]  /*1e920*/  HMMA.1688.F32.TF32 R20, R152, R190, R160 ;  /* 0x000000be9814723c */ /* 0x008fe200000810a0 */
[----:B------:R-:W-:Y:S01]  /*1e930*/  IMAD.MOV.U32 R175, RZ, RZ, R221 ;  /* 0x000000ffffaf7224 */ /* 0x000fe200078e00dd */
[----:B------:R-:W-:Y:S01]  /*1e940*/  MOV R225, R9 ;  /* 0x0000000900e17202 */ /* 0x000fe20000000f00 */
[----:B------:R-:W-:-:S02]  /*1e950*/  IMAD.MOV.U32 R224, RZ, RZ, R5 ;  /* 0x000000ffffe07224 */ /* 0x000fc400078e0005 */
[----:B------:R-:W-:-:S03]  /*1e960*/  IMAD.MOV.U32 R239, RZ, RZ, R4 ;  /* 0x000000ffffef7224 */ /* 0x000fc600078e0004 */
[C---:B------:R-:W-:Y:S01]  /*1e970*/  HMMA.1688.F32.TF32 R36, R148.reuse, R14, R96 ;  /* 0x0000000e9424723c */ /* 0x040fe20000081060 */
[----:B------:R-:W-:Y:S01]  /*1e980*/  IMAD.MOV.U32 R226, RZ, RZ, R8 ;  /* 0x000000ffffe27224 */ /* 0x000fe200078e0008 */
[----:B------:R-:W-:Y:S01]  /*1e990*/  MOV R230, R44 ;  /* 0x0000002c00e67202 */ /* 0x000fe20000000f00 */
[----:B------:R-:W-:Y:S01]  /*1e9a0*/  IMAD.MOV.U32 R229, RZ, RZ, R45 ;  /* 0x000000ffffe57224 */ /* 0x000fe200078e002d */
[----:B------:R-:W-:Y:S04]  /*1e9b0*/  LDS R190, [R252+0x12000] ;  /* 0x01200000fcbe7984 */ /* 0x000fe80000000800 */
[----:B------:R-:W-:Y:S01]  /*1e9c0*/  HMMA.1688.F32.TF32 R32, R148, R46, R32 ;  /* 0x0000002e9420723c */ /* 0x000fe20000081020 */
[----:B------:R-:W-:Y:S01]  /*1e9d0*/  IMAD.MOV.U32 R231, RZ, RZ, R41 ;  /* 0x000000ffffe77224 */ /* 0x000fe200078e0029 */
[----:B------:R-:W-:Y:S06]  /*1e9e0*/  LDS R191, [R2+0x12000] ;  /* 0x0120000002bf7984 */ /* 0x000fec0000000800 */
[----:B------:R-:W-:Y:S01]  /*1e9f0*/  MOV R197, R20 ;  /* 0x0000001400c57202 */ /* 0x000fe20000000f00 */
[----:B------:R-:W-:-:S02]  /*1ea00*/  IMAD.MOV.U32 R196, RZ, RZ, R21 ;  /* 0x000000ffffc47224 */ /* 0x000fc400078e0015 */
[----:B------:R-:W-:Y:S02]  /*1ea10*/  IMAD.MOV.U32 R193, RZ, RZ, R22 ;  /* 0x000000ffffc17224 */ /* 0x000fe400078e0016 */
[----:B------:R-:W-:Y:S02]  /*1ea20*/  IMAD.MOV.U32 R192, RZ, RZ, R23 ;  /* 0x000000ffffc07224 */ /* 0x000fe400078e0017 */
[----:B------:R-:W-:Y:S02]  /*1ea30*/  IMAD.MOV.U32 R162, RZ, RZ, R209 ;  /* 0x000000ffffa27224 */ /* 0x000fe400078e00d1 */
[----:B------:R-:W-:Y:S01]  /*1ea40*/  IMAD.MOV.U32 R163, RZ, RZ, R208 ;  /* 0x000000ffffa37224 */ /* 0x000fe200078e00d0 */
[----:B------:R-:W-:Y:S01]  /*1ea50*/  MOV R160, R220 ;  /* 0x000000dc00a07202 */ /* 0x000fe20000000f00 */
[----:B------:R-:W-:Y:S01]  /*1ea60*/  IMAD.MOV.U32 R161, RZ, RZ, R217 ;  /* 0x000000ffffa17224 */ /* 0x000fe200078e00d9 */
[C---:B--2---:R-:W-:Y:S08]  /*1ea70*/  HMMA.1688.F32.TF32 R20, R152.reuse, R186, R156 ;  /* 0x000000ba9814723c */ /* 0x044ff0000008109c */
[----:B----4-:R-:W-:Y:S11]  /*1ea80*/  HMMA.1688.F32.TF32 R24, R152, R206, R172 ;  /* 0x000000ce9818723c */ /* 0x010ff600000810ac */
[----:B------:R-:W-:Y:S05]  /*1ea90*/  @!UPT UIADD3 URZ, URZ, URZ, URZ ;  /* 0x0000003f3f3ff290 */ /* 0x000fea000fffe03f */
        /* <DEDUP_REMOVED lines=9> */
[----:B------:R-:W-:Y:S01]  /*1eb30*/  IMAD.MOV.U32 R200, RZ, RZ, R23 ;  /* 0x000000ffffc87224 */ /* 0x000fe200078e0017 */
[----:B------:R-:W-:Y:S01]  /*1eb40*/  LDS R188, [R252+0x10000] ;  /* 0x01000000fcbc7984 */ /* 0x000fe20000000800 */
[----:B------:R-:W-:Y:S01]  /*1eb50*/  HMMA.1688.F32.TF32 R20, R152, R222, R248 ;  /* 0x000000de9814723c */ /* 0x000fe200000810f8 */
[----:B------:R-:W-:Y:S02]  /*1eb60*/  IMAD.MOV.U32 R157, RZ, RZ, R213 ;  /* 0x000000ffff9d7224 */ /* 0x000fe400078e00d5 */
[----:B------:R-:W-:Y:S01]  /*1eb70*/  IMAD.MOV.U32 R156, RZ, RZ, R216 ;  /* 0x000000ffff9c7224 */ /* 0x000fe200078e00d8 */
[----:B------:R-:W-:Y:S01]  /*1eb80*/  LDS R189, [R2+0x10000] ;  /* 0x0100000002bd7984 */ /* 0x000fe20000000800 */
[----:B------:R-:W-:Y:S01]  /*1eb90*/  MOV R235, R12 ;  /* 0x0000000c00eb7202 */ /* 0x000fe20000000f00 */
[----:B------:R-:W-:-:S02]  /*1eba0*/  IMAD.MOV.U32 R117, RZ, RZ, R36 ;  /* 0x000000ffff757224 */ /* 0x000fc400078e0024 */
[----:B------:R-:W-:Y:S01]  /*1ebb0*/  IMAD.MOV.U32 R118, RZ, RZ, R37 ;  /* 0x000000ffff767224 */ /* 0x000fe200078e0025 */
[----:B------:R-:W-:Y:S01]  /*1ebc0*/  MOV R112, R39 ;  /* 0x0000002700707202 */ /* 0x000fe20000000f00 */
[----:B------:R-:W-:Y:S01]  /*1ebd0*/  IMAD.MOV.U32 R119, RZ, RZ, R38 ;  /* 0x000000ffff777224 */ /* 0x000fe200078e0026 */
[----:B------:R-:W-:Y:S01]  /*1ebe0*/  LDS R186, [R252+0x12100] ;  /* 0x01210000fcba7984 */ /* 0x000fe20000000800 */
[----:B------:R-:W-:Y:S02]  /*1ebf0*/  IMAD.MOV.U32 R129, RZ, RZ, R32 ;  /* 0x000000ffff817224 */ /* 0x000fe400078e0020 */
[----:B------:R-:W-:Y:S01]  /*1ec00*/  IMAD.MOV.U32 R124, RZ, RZ, R33 ;  /* 0x000000ffff7c7224 */ /* 0x000fe200078e0021 */
[----:B------:R-:W-:Y:S08]  /*1ec10*/  LDS R187, [R2+0x12100] ;  /* 0x0121000002bb7984 */ /* 0x000ff00000000800 */
[----:B------:R1:W-:Y:S01]  /*1ec20*/  STL.64 [R1+0x6e8], R22 ;  /* 0x0006e81601007387 */ /* 0x0003e20000100a00 */
[----:B------:R-:W-:-:S02]  /*1ec30*/  IMAD.MOV.U32 R212, RZ, RZ, R20 ;  /* 0x000000ffffd47224 */ /* 0x000fc400078e0014 */
[----:B------:R-:W-:Y:S02]  /*1ec40*/  IMAD.MOV.U32 R213, RZ, RZ, R21 ;  /* 0x000000ffffd57224 */ /* 0x000fe400078e0015 */
[C---:B-1----:R-:W-:Y:S08]  /*1ec50*/  HMMA.1688.F32.TF32 R20, R152.reuse, R210, R176 ;  /* 0x000000d29814723c */ /* 0x042ff000000810b0 */
[C---:B------:R-:W-:Y:S11]  /*1ec60*/  HMMA.1688.F32.TF32 R220, R152.reuse, R214, R168 ;  /* 0x000000d698dc723c */ /* 0x040ff600000810a8 */
[----:B------:R-:W-:Y:S05]  /*1ec70*/  @!UPT UIADD3 URZ, URZ, URZ, URZ ;  /* 0x0000003f3f3ff290 */ /* 0x000fea000fffe03f */
[----:B------:R-:W-:Y:S01]  /*1ec80*/  IMAD.MOV.U32 R215, RZ, RZ, R20 ;  /* 0x000000ffffd77224 */ /* 0x000fe200078e0014 */
[----:B------:R-:W-:Y:S01]  /*1ec90*/  MOV R214, R21 ;  /* 0x0000001500d67202 */ /* 0x000fe20000000f00 */
[----:B------:R-:W-:Y:S02]  /*1eca0*/  IMAD.MOV.U32 R211, RZ, RZ, R22 ;  /* 0x000000ffffd37224 */ /* 0x000fe400078e0016 */
[----:B------:R-:W-:Y:S02]  /*1ecb0*/  IMAD.MOV.U32 R210, RZ, RZ, R23 ;  /* 0x000000ffffd27224 */ /* 0x000fe400078e0017 */
[----:B------:R-:W-:Y:S01]  /*1ecc0*/  HMMA.1688.F32.TF32 R20, R152, R202, R164 ;  /* 0x000000ca9814723c */ /* 0x000fe200000810a4 */
[----:B------:R-:W-:-:S07]  /*1ecd0*/  IMAD.MOV.U32 R159, RZ, RZ, R13 ;  /* 0x000000ffff9f7224 */ /* 0x000fce00078e000d */
        /* <DEDUP_REMOVED lines=9> */
[----:B------:R-:W-:Y:S11]  /*1ed70*/  STL [R1+0x1694], R218 ;  /* 0x001694da01007387 */ /* 0x000ff60000100800 */
[----:B------:R-:W-:Y:S04]  /*1ed80*/  @!UPT UIADD3 URZ, URZ, URZ, URZ ;  /* 0x0000003f3f3ff290 */ /* 0x000fe8000fffe03f */
[----:B------:R-:W-:Y:S01]  /*1ed90*/  IMAD.MOV.U32 R205, RZ, RZ, R20 ;  /* 0x000000ffffcd7224 */ /* 0x000fe200078e0014 */
[----:B------:R-:W-:Y:S01]  /*1eda0*/  MOV R198, R23 ;  /* 0x0000001700c67202 */ /* 0x000fe20000000f00 */
[----:B------:R-:W-:Y:S02]  /*1edb0*/  IMAD.MOV.U32 R204, RZ, RZ, R21 ;  /* 0x000000ffffcc7224 */ /* 0x000fe400078e0015 */
[----:B------:R-:W-:Y:S02]  /*1edc0*/  IMAD.MOV.U32 R199, RZ, RZ, R22 ;  /* 0x000000ffffc77224 */ /* 0x000fe400078e0016 */
[----:B------:R-:W-:Y:S01]  /*1edd0*/  HMMA.1688.F32.TF32 R20, R152, R194, R156 ;  /* 0x000000c29814723c */ /* 0x000fe2000008109c */
[----:B------:R-:W-:Y:S04]  /*1ede0*/  STL [R1+0x1690], R219 ;  /* 0x001690db01007387 */ /* 0x000fe80000100800 */
[----:B------:R1:W-:Y:S04]  /*1edf0*/  STL [R1+0x16ac], R220 ;  /* 0x0016acdc01007387 */ /* 0x0003e80000100800 */
[----:B------:R2:W-:Y:S04]  /*1ee00*/  STL [R1+0x16a8], R221 ;  /* 0x0016a8dd01007387 */ /* 0x0005e80000100800 */
[----:B------:R3:W-:Y:S04]  /*1ee10*/  STL [R1+0x16a4], R222 ;  /* 0x0016a4de01007387 */ /* 0x0007e80000100800 */
[----:B------:R-:W-:Y:S04]  /*1ee20*/  STL [R1+0x16a0], R223 ;  /* 0x0016a0df01007387 */ /* 0x000fe80000100800 */
[----:B------:R-:W4:Y:S04]  /*1ee30*/  LDL.LU R13, [R1+0x9b0] ;  /* 0x0009b000010d7983 */ /* 0x000f280000300800 */
[----:B------:R-:W-:Y:S04]  /*1ee40*/  STL.64 [R1+0x5b0], R24 ;  /* 0x0005b01801007387 */ /* 0x000fe80000100a00 */
[----:B------:R-:W-:Y:S04]  /*1ee50*/  STL.64 [R1+0x5b8], R26 ;  /* 0x0005b81a01007387 */ /* 0x000fe80000100a00 */
[----:B------:R-:W-:Y:S04]  /*1ee60*/  STL [R1+0x570], R20 ;  /* 0x0005701401007387 */ /* 0x000fe80000100800 */
[----:B------:R-:W4:Y:S04]  /*1ee70*/  LDL.LU R5, [R1+0x1818] ;  /* 0x0018180001057983 */ /* 0x000f280000300800 */
[----:B------:R-:W4:Y:S04]  /*1ee80*/  LDL.LU R9, [R1+0x1814] ;  /* 0x0018140001097983 */ /* 0x000f280000300800 */
[----:B------:R-:W4:Y:S01]  /*1ee90*/  LDL.LU R8, [R1+0x1810] ;  /* 0x0018100001087983 */ /* 0x000f220000300800 */
[----:B-1----:R-:W-:-:S02]  /*1eea0*/  IMAD.MOV.U32 R220, RZ, RZ, R21 ;  /* 0x000000ffffdc7224 */ /* 0x002fc400078e0015 */
[----:B--2---:R-:W-:Y:S02]  /*1eeb0*/  IMAD.MOV.U32 R221, RZ, RZ, R22 ;  /* 0x000000ffffdd7224 */ /* 0x004fe400078e0016 */
[----:B---3--:R-:W-:Y:S01]  /*1eec0*/  IMAD.MOV.U32 R222, RZ, RZ, R23 ;  /* 0x000000ffffde7224 */ /* 0x008fe200078e0017 */
[----:B----4-:R-:W1:Y:S04]  /*1eed0*/  LDSM.16.M88.4 R180, [R13+0x40080] ;  /* 0x040080000db4783b */ /* 0x010e680000000200 */
[----:B------:R-:W-:Y:S04]  /*1eee0*/  LDSM.16.M88.4 R172, [R13+0x44080] ;  /* 0x044080000dac783b */ /* 0x000fe80000000200 */
[----:B------:R-:W-:Y:S04]  /*1eef0*/  LDSM.16.M88.4 R168, [R13+0x45080] ;  /* 0x045080000da8783b */ /* 0x000fe80000000200 */
[----:B------:R-:W-:Y:S01]  /*1ef00*/  LDSM.16.M88.4 R164, [R13+0x46080] ;  /* 0x046080000da4783b */ /* 0x000fe20000000200 */
[----:B------:R-:W-:-:S03]  /*1ef10*/  IMAD.MOV.U32 R238, RZ, RZ, R5 ;  /* 0x000000ffffee7224 */ /* 0x000fc600078e0005 */
[----:B------:R-:W-:Y:S01]  /*1ef20*/  LDSM.16.M88.4 R160, [R13+0x47080] ;  /* 0x047080000da0783b */ /* 0x000fe20000000200 */
[----:B------:R-:W-:-:S03]  /*1ef30*/  IMAD.MOV.U32 R236, RZ, RZ, R9 ;  /* 0x000000ffffec7224 */ /* 0x000fc600078e0009 */
[----:B------:R-:W-:Y:S01]  /*1ef40*/  LDSM.16.M88.4 R4, [R13+0x43080] ;  /* 0x043080000d04783b */ /* 0x000fe20000000200 */
[----:B------:R-:W-:-:S03]  /*1ef50*/  IMAD.MOV.U32 R237, RZ, RZ, R8 ;  /* 0x000000ffffed7224 */ /* 0x000fc600078e0008 */
[----:B------:R-:W-:Y:S04]  /*1ef60*/  LDSM.16.M88.4 R156, [R13+0x48080] ;  /* 0x048080000d9c783b */ /* 0x000fe80000000200 */
[----:B------:R-:W2:Y:S04]  /*1ef70*/  LDSM.16.M88.4 R8, [R13+0x42080] ;  /* 0x042080000d08783b */ /* 0x000ea80000000200 */
[----:B------:R-:W3:Y:S04]  /*1ef80*/  LDSM.16.M88.4 R152, [R13+0x49080] ;  /* 0x049080000d98783b */ /* 0x000ee80000000200 */
[----:B------:R-:W4:Y:S04]  /*1ef90*/  LDSM.16.M88.4 R148, [R13+0x4a080] ;  /* 0x04a080000d94783b */ /* 0x000f280000000200 */
[----:B------:R-:W3:Y:S04]  /*1efa0*/  LDSM.16.M88.4 R144, [R13+0x4b080] ;  /* 0x04b080000d90783b */ /* 0x000ee80000000200 */
[----:B------:R-:W3:Y:S04]  /*1efb0*/  LDSM.16.M88.4 R44, [R13+0x4c080] ;  /* 0x04c080000d2c783b */ /* 0x000ee80000000200 */
[----:B------:R-:W3:Y:S04]  /*1efc0*/  LDSM.16.M88.4 R40, [R13+0x4d080] ;  /* 0x04d080000d28783b */ /* 0x000ee80000000200 */
[----:B------:R-:W3:Y:S04]  /*1efd0*/  LDSM.16.M88.4 R16, [R13+0x4e080] ;  /* 0x04e080000d10783b */ /* 0x000ee80000000200 */
[----:B-1----:R-:W-:Y:S04]  /*1efe0*/  STL [R1+0x168c], R182 ;  /* 0x00168cb601007387 */ /* 0x002fe80000100800 */
[----:B------:R-:W-:Y:S04]  /*1eff0*/  STL [R1+0x1688], R183 ;  /* 0x001688b701007387 */ /* 0x000fe80000100800 */
[----:B------:R-:W1:Y:S04]  /*1f000*/  LDSM.16.M88.4 R176, [R13+0x41080] ;  /* 0x041080000db0783b */ /* 0x000e680000000200 */
[----:B--2---:R-:W-:Y:S04]  /*1f010*/  STL [R1+0x1600], R10 ;  /* 0x0016000a01007387 */ /* 0x004fe80000100800 */
        /* <DEDUP_REMOVED lines=13> */
[----:B---3--:R-:W-:Y:S04]  /*1f0f0*/  STL [R1+0x162c], R154 ;  /* 0x00162c9a01007387 */ /* 0x008fe80000100800 */
[----:B------:R-:W-:Y:S04]  /*1f100*/  STL [R1+0x1628], R155 ;  /* 0x0016289b01007387 */ /* 0x000fe80000100800 */
[----:B----4-:R-:W-:Y:S04]  /*1f110*/  STL [R1+0x1634], R150 ;  /* 0x0016349601007387 */ /* 0x010fe80000100800 */
        /* <DEDUP_REMOVED lines=9> */
[----:B------:R-:W2:Y:S01]  /*1f1b0*/  LDL.LU R248, [R1+0x330] ;  /* 0x0003300001f87983 */ /* 0x000ea20000300800 */
[C---:B------:R-:W-:Y:S03]  /*1f1c0*/  HMMA.1688.F32.TF32 R20, R188.reuse, R180, R236 ;  /* 0x000000b4bc14723c */ /* 0x040fe600000810ec */
[----:B------:R-:W3:Y:S11]  /*1f1d0*/  LDSM.16.M88.4 R12, [R13+0x4f080] ;  /* 0x04f080000d0c783b */ /* 0x000ef60000000200 */
[----:B------:R-:W-:Y:S10]  /*1f1e0*/  @!UPT UIADD3 URZ, URZ, URZ, URZ ;  /* 0x0000003f3f3ff290 */ /* 0x000ff4000fffe03f */
[----:B------:R-:W-:Y:S01]  /*1f1f0*/  IMAD.MOV.U32 R223, RZ, RZ, R20 ;  /* 0x000000ffffdf7224 */ /* 0x000fe200078e0014 */
[----:B------:R-:W-:Y:S01]  /*1f200*/  MOV R217, R22 ;  /* 0x0000001600d97202 */ /* 0x000fe20000000f00 */
[----:B------:R-:W-:Y:S02]  /*1f210*/  IMAD.MOV.U32 R216, RZ, RZ, R21 ;  /* 0x000000ffffd87224 */ /* 0x000fe400078e0015 */
[----:B------:R-:W-:Y:S02]  /*1f220*/  IMAD.MOV.U32 R218, RZ, RZ, R23 ;  /* 0x000000ffffda7224 */ /* 0x000fe400078e0017 */
[----:B-1----:R-:W-:Y:S01]  /*1f230*/  HMMA.1688.F32.TF32 R20, R188, R176, R232 ;  /* 0x000000b0bc14723c */ /* 0x002fe200000810e8 */
[----:B------:R-:W-:-:S07]  /*1f240*/  IMAD.MOV.U32 R251, RZ, RZ, R0 ;  /* 0x000000fffffb7224 */ /* 0x000fce00078e0000 */
[C---:B------:R-:W-:Y:S11]  /*1f250*/  HMMA.1688.F32.TF32 R24, R188.reuse, R8, R228 ;  /* 0x00000008bc18723c */ /* 0x040ff600000810e4 */
[----:B------:R-:W-:Y:S05]  /*1f260*/  @!UPT UIADD3 URZ, URZ, URZ, URZ ;  /* 0x0000003f3f3ff290 */ /* 0x000fea000fffe03f */
[----:B------:R-:W-:Y:S01]  /*1f270*/  IMAD.MOV.U32 R219, RZ, RZ, R20 ;  /* 0x000000ffffdb7224 */ /* 0x000fe200078e0014 */
[----:B------:R-:W-:Y:S01]  /*1f280*/  MOV R0, R23 ;  /* 0x0000001700007202 */ /* 0x000fe20000000f00 */
[----:B------:R-:W-:Y:S02]  /*1f290*/  IMAD.MOV.U32 R182, RZ, RZ, R21 ;  /* 0x000000ffffb67224 */ /* 0x000fe400078e0015 */
[----:B------:R-:W-:Y:S02]  /*1f2a0*/  IMAD.MOV.U32 R183, RZ, RZ, R22 ;  /* 0x000000ffffb77224 */ /* 0x000fe400078e0016 */
[----:B------:R-:W-:Y:S01]  /*1f2b0*/  HMMA.1688.F32.TF32 R20, R188, R4, R224 ;  /* 0x00000004bc14723c */ /* 0x000fe200000810e0 */
[----:B---3--:R-:W-:Y:S04]  /*1f2c0*/  STL [R1+0x15c4], R14 ;  /* 0x0015c40e01007387 */ /* 0x008fe80000100800 */
[----:B------:R-:W-:Y:S04]  /*1f2d0*/  STL [R1+0x15b0], R15 ;  /* 0x0015b00f01007387 */ /* 0x000fe80000100800 */
[----:B------:R-:W-:Y:S04]  /*1f2e0*/  STL.64 [R1+0x550], R24 ;  /* 0x0005501801007387 */ /* 0x000fe80000100a00 */
[----:B------:R-:W-:Y:S10]  /*1f2f0*/  STL.64 [R1+0x558], R26 ;  /* 0x0005581a01007387 */ /* 0x000ff40000100a00 */
[----:B------:R2:W-:Y:S04]  /*1f300*/  STL [R1+0x500], R20 ;  /* 0x0005001401007387 */ /* 0x0005e80000100800 */
[----:B------:R-:W3:Y:S04]  /*1f310*/  LDL.LU R240, [R1+0x320] ;  /* 0x0003200001f07983 */ /* 0x000ee80000300800 */
[----:B------:R-:W3:Y:S04]  /*1f320*/  LDL.LU R241, [R1+0x324] ;  /* 0x0003240001f17983 */ /* 0x000ee80000300800 */
[----:B------:R-:W3:Y:S04]  /*1f330*/  LDL.LU R242, [R1+0x328] ;  /* 0x0003280001f27983 */ /* 0x000ee80000300800 */
[----:B------:R-:W3:Y:S04]  /*1f340*/  LDL.LU R243, [R1+0x32c] ;  /* 0x00032c0001f37983 */ /* 0x000ee80000300800 */
[----:B------:R-:W4:Y:S04]  /*1f350*/  LDL.LU R236, [R1+0x300] ;  /* 0x0003000001ec7983 */ /* 0x000f280000300800 */
[----:B------:R-:W4:Y:S04]  /*1f360*/  LDL.LU R237, [R1+0x304] ;  /* 0x0003040001ed7983 */ /* 0x000f280000300800 */
[----:B------:R-:W4:Y:S04]  /*1f370*/  LDL.LU R238, [R1+0x308] ;  /* 0x0003080001ee7983 */ /* 0x000f280000300800 */
[----:B------:R-:W4:Y:S01]  /*1f380*/  LDL.LU R239, [R1+0x30c] ;  /* 0x00030c0001ef7983 */ /* 0x000f220000300800 */
[----:B------:R-:W-:Y:S01]  /*1f390*/  MOV R249, R185 ;  /* 0x000000b900f97202 */ /* 0x000fe20000000f00 */
[----:B------:R-:W-:-:S02]  /*1f3a0*/  IMAD.MOV.U32 R250, RZ, RZ, R184 ;  /* 0x000000fffffa7224 */ /* 0x000fc400078e00b8 */
[----:B------:R-:W-:Y:S01]  /*1f3b0*/  IMAD.MOV.U32 R46, RZ, RZ, R21 ;  /* 0x000000ffff2e7224 */ /* 0x000fe200078e0015 */
[----:B------:R-:W-:Y:S01]  /*1f3c0*/  LDS R184, [R252+0x10100] ;  /* 0x01010000fcb87984 */ /* 0x000fe20000000800 */
[----:B------:R-:W-:Y:S02]  /*1f3d0*/  IMAD.MOV.U32 R47, RZ, RZ, R22 ;  /* 0x000000ffff2f7224 */ /* 0x000fe400078e0016 */
[----:B------:R-:W-:Y:S01]  /*1f3e0*/  IMAD.MOV.U32 R146, RZ, RZ, R23 ;  /* 0x000000ffff927224 */ /* 0x000fe200078e0017 */
[----:B------:R-:W-:Y:S04]  /*1f3f0*/  STL [R1+0x1658], R46 ;  /* 0x0016582e01007387 */ /* 0x000fe80000100800 */
[----:B------:R1:W-:Y:S04]  /*1f400*/  STL [R1+0x1654], R47 ;  /* 0x0016542f01007387 */ /* 0x0003e80000100800 */
[----:B------:R1:W-:Y:S01]  /*1f410*/  STL [R1+0x1650], R146 ;  /* 0x0016509201007387 */ /* 0x0003e20000100800 */
[----:B------:R-:W-:-:S02]  /*1f420*/  IMAD.MOV.U32 R125, RZ, RZ, R34 ;  /* 0x000000ffff7d7224 */ /* 0x000fc400078e0022 */
[----:B------:R-:W-:Y:S01]  /*1f430*/  IMAD.MOV.U32 R126, RZ, RZ, R35 ;  /* 0x000000ffff7e7224 */ /* 0x000fe200078e0023 */
[----:B------:R-:W1:Y:S01]  /*1f440*/  LDS R185, [R2+0x10100] ;  /* 0x0101000002b97984 */ /* 0x000e620000000800 */
[----:B--2---:R-:W-:Y:S03]  /*1f450*/  HMMA.1688.F32.TF32 R20, R188, R172, R248 ;  /* 0x000000acbc14723c */ /* 0x004fe600000810f8 */
        /* <DEDUP_REMOVED lines=16> */
[----:B------:R-:W-:Y:S01]  /*1f560*/  IMAD.MOV.U32 R147, RZ, RZ, R20 ;  /* 0x000000ffff937224 */ /* 0x000fe200078e0014 */
[----:B------:R-:W-:Y:S01]  /*1f570*/  MOV R150, R21 ;  /* 0x0000001500967202 */ /* 0x000fe20000000f00 */
[----:B------:R-:W-:-:S02]  /*1f580*/  IMAD.MOV.U32 R151, RZ, RZ, R22 ;  /* 0x000000ffff977224 */ /* 0x000fc400078e0016 */
[----:B------:R-:W-:Y:S02]  /*1f590*/  IMAD.MOV.U32 R154, RZ, RZ, R23 ;  /* 0x000000ffff9a7224 */ /* 0x000fe400078e0017 */
[C---:B---3--:R-:W-:Y:S11]  /*1f5a0*/  HMMA.1688.F32.TF32 R20, R188.reuse, R168, R240 ;  /* 0x000000a8bc14723c */ /* 0x048ff600000810f0 */
[----:B------:R-:W-:Y:S11]  /*1f5b0*/  @!UPT UIADD3 URZ, URZ, URZ, URZ ;  /* 0x0000003f3f3ff290 */ /* 0x000ff6000fffe03f */
[----:B------:R-:W-:Y:S02]  /*1f5c0*/  @!UPT UIADD3 URZ, URZ, URZ, URZ ;  /* 0x0000003f3f3ff290 */ /* 0x000fe4000fffe03f */
[----:B------:R-:W-:Y:S01]  /*1f5d0*/  IMAD.MOV.U32 R155, RZ, RZ, R20 ;  /* 0x000000ffff9b7224 */ /* 0x000fe200078e0014 */
[----:B------:R-:W-:Y:S01]  /*1f5e0*/  MOV R159, R22 ;  /* 0x00000016009f7202 */ /* 0x000fe20000000f00 */
[----:B------:R-:W-:Y:S02]  /*1f5f0*/  IMAD.MOV.U32 R158, RZ, RZ, R21 ;  /* 0x000000ffff9e7224 */ /* 0x000fe400078e0015 */
[----:B------:R-:W-:Y:S02]  /*1f600*/  IMAD.MOV.U32 R162, RZ, RZ, R23 ;  /* 0x000000ffffa27224 */ /* 0x000fe400078e0017 */
[C---:B----4-:R-:W-:Y:S11]  /*1f610*/  HMMA.1688.F32.TF32 R20, R188.reuse, R164, R236 ;  /* 0x000000a4bc14723c */ /* 0x050ff600000810ec */
[----:B------:R-:W-:Y:S11]  /*1f620*/  @!UPT UIADD3 URZ, URZ, URZ, URZ ;  /* 0x0000003f3f3ff290 */ /* 0x000ff6000fffe03f */
[----:B------:R-:W-:Y:S02]  /*1f630*/  @!UPT UIADD3 URZ, URZ, URZ, URZ ;  /* 0x0000003f3f3ff290 */ /* 0x000fe4000fffe03f */
[----:B------:R-:W-:Y:S01]  /*1f640*/  IMAD.MOV.U32 R163, RZ, RZ, R20 ;  /* 0x000000ffffa37224 */ /* 0x000fe200078e0014 */
[----:B------:R-:W-:Y:S01]  /*1f650*/  MOV R170, R23 ;  /* 0x0000001700aa7202 */ /* 0x000fe20000000f00 */
[----:B------:R-:W-:Y:S02]  /*1f660*/  IMAD.MOV.U32 R166, RZ, RZ, R21 ;  /* 0x000000ffffa67224 */ /* 0x000fe400078e0015 */
[----:B------:R-:W-:Y:S01]  /*1f670*/  IMAD.MOV.U32 R167, RZ, RZ, R22 ;  /* 0x000000ffffa77224 */ /* 0x000fe200078e0016 */
[----:B------:R-:W-:Y:S04]  /*1f680*/  STL [R1+0x1660], R154 ;  /* 0x0016609a01007387 */ /* 0x000fe80000100800 */
[----:B------:R-:W-:Y:S04]  /*1f690*/  STL [R1+0x165c], R151 ;  /* 0x00165c9701007387 */ /* 0x000fe80000100800 */
[----:B------:R3:W-:Y:S04]  /*1f6a0*/  STL [R1+0x164c], R147 ;  /* 0x00164c9301007387 */ /* 0x0007e80000100800 */
[----:B------:R4:W-:Y:S04]  /*1f6b0*/  STL [R1+0x1648], R150 ;  /* 0x0016489601007387 */ /* 0x0009e80000100800 */
[----:B------:R-:W-:Y:S04]  /*1f6c0*/  STL [R1+0x1670], R162 ;  /* 0x001670a201007387 */ /* 0x000fe80000100800 */
[----:B------:R-:W-:Y:S04]  /*1f6d0*/  STL [R1+0x166c], R159 ;  /* 0x00166c9f01007387 */ /* 0x000fe80000100800 */
[----:B------:R-:W-:Y:S04]  /*1f6e0*/  STL [R1+0x1668], R158 ;  /* 0x0016689e01007387 */ /* 0x000fe80000100800 */
[----:B------:R1:W-:Y:S04]  /*1f6f0*/  STL [R1+0x1664], R155 ;  /* 0x0016649b01007387 */ /* 0x0003e80000100800 */
[----:B------:R-:W-:Y:S04]  /*1f700*/  STL [R1+0x1680], R170 ;  /* 0x001680aa01007387 */ /* 0x000fe80000100800 */
[----:B------:R-:W-:Y:S04]  /*1f710*/  STL [R1+0x167c], R167 ;  /* 0x00167ca701007387 */ /* 0x000fe80000100800 */
[----:B------:R-:W-:Y:S04]  /*1f720*/  STL [R1+0x1678], R166 ;  /* 0x001678a601007387 */ /* 0x000fe80000100800 */
[----:B------:R1:W-:Y:S01]  /*1f730*/  STL [R1+0x1674], R163 ;  /* 0x001674a301007387 */ /* 0x0003e20000100800 */
[C---:B--2---:R-:W-:Y:S11]  /*1f740*/  HMMA.1688.F32.TF32 R20, R188.reuse, R160, R232 ;  /* 0x000000a0bc14723c */ /* 0x044ff600000810e8 */
        /* <DEDUP_REMOVED lines=9> */
[----:B-1----:R-:W-:Y:S01]  /*1f7e0*/  MOV R47, R20 ;  /* 0x00000014002f7202 */ /* 0x002fe20000000f00 */
[----:B------:R-:W-:Y:S02]  /*1f7f0*/  IMAD.MOV.U32 R146, RZ, RZ, R21 ;  /* 0x000000ffff927224 */ /* 0x000fe400078e0015 */
[----:B---3--:R-:W-:Y:S02]  /*1f800*/  IMAD.MOV.U32 R147, RZ, RZ, R22 ;  /* 0x000000ffff937224 */ /* 0x008fe400078e0016 */
[----:B----4-:R-:W-:Y:S02]  /*1f810*/  IMAD.MOV.U32 R150, RZ, RZ, R23 ;  /* 0x000000ffff967224 */ /* 0x010fe400078e0017 */
[----:B------:R-:W-:Y:S01]  /*1f820*/  HMMA.1688.F32.TF32 R20, R188, R152, R224 ;  /* 0x00000098bc14723c */ /* 0x000fe200000810e0 */
[----:B------:R1:W-:Y:S04]  /*1f830*/  STL [R1+0x1684], R171 ;  /* 0x001684ab01007387 */ /* 0x0003e80000100800 */
[----:B------:R-:W2:Y:S04]  /*1f840*/  LDL.LU R224, [R1+0x130] ;  /* 0x0001300001e07983 */ /* 0x000ea80000300800 */
[----:B------:R-:W2:Y:S04]  /*1f850*/  LDL.LU R225, [R1+0x134] ;  /* 0x0001340001e17983 */ /* 0x000ea80000300800 */
[----:B------:R-:W2:Y:S04]  /*1f860*/  LDL.LU R226, [R1+0x138] ;  /* 0x0001380001e27983 */ /* 0x000ea80000300800 */
[----:B------:R-:W2:Y:S04]  /*1f870*/  LDL.LU R227, [R1+0x13c] ;  /* 0x00013c0001e37983 */ /* 0x000ea80000300800 */
[----:B------:R-:W3:Y:S03]  /*1f880*/  LDL.LU R232, [R1+0x150] ;  /* 0x0001500001e87983 */ /* 0x000ee60000300800 */
[----:B------:R-:W-:Y:S01]  /*1f890*/  IMAD.MOV.U32 R155, RZ, RZ, R20 ;  /* 0x000000ffff9b7224 */ /* 0x000fe200078e0014 */
[----:B------:R-:W-:Y:S01]  /*1f8a0*/  MOV R154, R21 ;  /* 0x00000015009a7202 */ /* 0x000fe20000000f00 */
[----:B------:R-:W-:Y:S01]  /*1f8b0*/  IMAD.MOV.U32 R151, RZ, RZ, R22 ;  /* 0x000000ffff977224 */ /* 0x000fe200078e0016 */
[----:B------:R-:W3:Y:S01]  /*1f8c0*/  LDL.LU R233, [R1+0x154] ;  /* 0x0001540001e97983 */ /* 0x000ee20000300800 */
[----:B------:R-:W-:-:S02]  /*1f8d0*/  IMAD.MOV.U32 R46, RZ, RZ, R23 ;  /* 0x000000ffff2e7224 */ /* 0x000fc400078e0017 */
[----:B------:R-:W-:Y:S01]  /*1f8e0*/  HMMA.1688.F32.TF32 R20, R188, R148, R248 ;  /* 0x00000094bc14723c */ /* 0x000fe200000810f8 */
[----:B------:R-:W3:Y:S04]  /*1f8f0*/  LDL.LU R234, [R1+0x158] ;  /* 0x0001580001ea7983 */ /* 0x000ee80000300800 */
[----:B------:R-:W3:Y:S04]  /*1f900*/  LDL.LU R235, [R1+0x15c] ;  /* 0x00015c0001eb7983 */ /* 0x000ee80000300800 */
[----:B------:R-:W4:Y:S04]  /*1f910*/  LDL.LU R236, [R1+0x160] ;  /* 0x0001600001ec7983 */ /* 0x000f280000300800 */
[----:B------:R-:W4:Y:S04]  /*1f920*/  LDL.LU R237, [R1+0x164] ;  /* 0x0001640001ed7983 */ /* 0x000f280000300800 */
[----:B------:R-:W4:Y:S04]  /*1f930*/  LDL.LU R238, [R1+0x168] ;  /* 0x0001680001ee7983 */ /* 0x000f280000300800 */
[----:B------:R-:W4:Y:S04]  /*1f940*/  LDL.LU R239, [R1+0x16c] ;  /* 0x00016c0001ef7983 */ /* 0x000f280000300800 */
[----:B------:R-:W2:Y:S01]  /*1f950*/  LDL.LU R244, [R1+0x180] ;  /* 0x0001800001f47983 */ /* 0x000ea20000300800 */
[----:B------:R-:W-:-:S03]  /*1f960*/  IMAD.MOV.U32 R163, RZ, RZ, R20 ;  /* 0x000000ffffa37224 */ /* 0x000fc600078e0014 */
[----:B------:R-:W2:Y:S01]  /*1f970*/  LDL.LU R245, [R1+0x184] ;  /* 0x0001840001f57983 */ /* 0x000ea20000300800 */
[----:B------:R-:W-:-:S03]  /*1f980*/  IMAD.MOV.U32 R162, RZ, RZ, R21 ;  /* 0x000000ffffa27224 */ /* 0x000fc600078e0015 */
[----:B------:R-:W2:Y:S01]  /*1f990*/  LDL.LU R246, [R1+0x188] ;  /* 0x0001880001f67983 */ /* 0x000ea20000300800 */
[----:B------:R-:W-:-:S03]  /*1f9a0*/  MOV R159, R22 ;  /* 0x00000016009f7202 */ /* 0x000fc60000000f00 */
[----:B------:R-:W2:Y:S01]  /*1f9b0*/  LDL.LU R247, [R1+0x18c] ;  /* 0x00018c0001f77983 */ /* 0x000ea20000300800 */
[----:B------:R-:W-:-:S03]  /*1f9c0*/  IMAD.MOV.U32 R158, RZ, RZ, R23 ;  /* 0x000000ffff9e7224 */ /* 0x000fc600078e0017 */
        /* <DEDUP_REMOVED lines=44> */
[----:B--2---:R-:W-:Y:S11]  /*1fc90*/  HMMA.1688.F32.TF32 R248, R188, R144, R248 ;  /* 0x00000090bcf8723c */ /* 0x004ff600000810f8 */
[----:B------:R-:W-:Y:S11]  /*1fca0*/  @!UPT UIADD3 URZ, URZ, URZ, URZ ;  /* 0x0000003f3f3ff290 */ /* 0x000ff6000fffe03f */
[----:B------:R-:W-:Y:S02]  /*1fcb0*/  @!UPT UIADD3 URZ, URZ, URZ, URZ ;  /* 0x0000003f3f3ff290 */ /* 0x000fe4000fffe03f */
[----:B------:R-:W-:Y:S01]  /*1fcc0*/  IMAD.MOV.U32 R175, RZ, RZ, R248 ;  /* 0x000000ffffaf7224 */ /* 0x000fe200078e00f8 */
[----:B------:R-:W-:Y:S01]  /*1fcd0*/  MOV R7, R250 ;  /* 0x000000fa00077202 */ /* 0x000fe20000000f00 */
[----:B------:R-:W-:Y:S01]  /*1fce0*/  IMAD.MOV.U32 R6, RZ, RZ, R249 ;  /* 0x000000ffff067224 */ /* 0x000fe200078e00f9 */
[----:B------:R-:W2:Y:S01]  /*1fcf0*/  LDL.LU R248, [R1+0x120] ;  /* 0x0001200001f87983 */ /* 0x000ea20000300800 */
[----:B------:R-:W-:-:S03]  /*1fd00*/  IMAD.MOV.U32 R3, RZ, RZ, R251 ;  /* 0x000000ffff037224 */ /* 0x000fc600078e00fb */
[----:B------:R-:W2:Y:S04]  /*1fd10*/  LDL.LU R249, [R1+0x124] ;  /* 0x0001240001f97983 */ /* 0x000ea80000300800 */
[----:B------:R-:W2:Y:S04]  /*1fd20*/  LDL.LU R250, [R1+0x128] ;  /* 0x0001280001fa7983 */ /* 0x000ea80000300800 */
[----:B------:R-:W2:Y:S01]  /*1fd30*/  LDL.LU R251, [R1+0x12c] ;  /* 0x00012c0001fb7983 */ /* 0x000ea20000300800 */
[C---:B---3--:R-:W-:Y:S08]  /*1fd40*/  HMMA.1688.F32.TF32 R36, R188.reuse, R44, R36 ;  /* 0x0000002cbc24723c */ /* 0x048ff00000081024 */
[C---:B----4-:R-:W-:Y:S08]  /*1fd50*/  HMMA.1688.F32.TF32 R100, R188.reuse, R16, R100 ;  /* 0x00000010bc64723c */ /* 0x050ff00000081064 */
[C---:B------:R-:W-:Y:S08]  /*1fd60*/  HMMA.1688.F32.TF32 R104, R188.reuse, R40, R104 ;  /* 0x00000028bc68723c */ /* 0x040ff00000081068 */
[----:B------:R-:W-:Y:S08]  /*1fd70*/  HMMA.1688.F32.TF32 R188, R188, R12, R96 ;  /* 0x0000000cbcbc723c */ /* 0x000ff00000081060 */
[----:B------:R-:W-:Y:S01]  /*1fd80*/  HMMA.1688.F32.TF32 R32, R184, R180, R32 ;  /* 0x000000b4b820723c */ /* 0x000fe20000081020 */
[----:B------:R-:W-:Y:S01]  /*1fd90*/  IMAD.MOV.U32 R167, RZ, RZ, R38 ;  /* 0x000000ffffa77224 */ /* 0x000fe200078e0026 */
[----:B------:R-:W-:Y:S01]  /*1fda0*/  MOV R166, R39 ;  /* 0x0000002700a67202 */ /* 0x000fe20000000f00 */
[----:B-1----:R-:W-:Y:S01]  /*1fdb0*/  IMAD.MOV.U32 R171, RZ, RZ, R36 ;  /* 0x000000ffffab7224 */ /* 0x002fe200078e0024 */
[----:B------:R-:W3:Y:S01]  /*1fdc0*/  LDL.LU.64 R38, [R1+0x1808] ;  /* 0x0018080001267983 */ /* 0x000ee20000300a00 */
[----:B------:R-:W-:-:S03]  /*1fdd0*/  IMAD.MOV.U32 R170, RZ, RZ, R37 ;  /* 0x000000ffffaa7224 */ /* 0x000fc600078e0025 */
[----:B------:R-:W3:Y:S01]  /*1fde0*/  LDL.LU.64 R36, [R1+0x1800] ;  /* 0x0018000001247983 */ /* 0x000ee20000300a00 */
[C---:B------:R-:W-:Y:S03]  /*1fdf0*/  HMMA.1688.F32.TF32 R28, R184.reuse, R176, R28 ;  /* 0x000000b0b81c723c */ /* 0x040fe6000008101c */
[----:B------:R-:W-:Y:S04]  /*1fe00*/  STL.64 [R1+0x460], R104 ;  /* 0x0004606801007387 */ /* 0x000fe80000100a00 */
[----:B------:R1:W-:Y:S04]  /*1fe10*/  STL.64 [R1+0x468], R106 ;  /* 0x0004686a01007387 */ /* 0x0003e80000100a00 */
[----:B-1----:R-:W4:Y:S04]  /*1fe20*/  LDL.LU.64 R106, [R1+0x17f8] ;  /* 0x0017f800016a7983 */ /* 0x002f280000300a00 */
[----:B------:R-:W4:Y:S04]  /*1fe30*/  LDL.LU.64 R104, [R1+0x17f0] ;  /* 0x0017f00001687983 */ /* 0x000f280000300a00 */
[----:B------:R-:W-:Y:S04]  /*1fe40*/  STL.64 [R1+0x450], R100 ;  /* 0x0004506401007387 */ /* 0x000fe80000100a00 */
[----:B------:R1:W-:Y:S04]  /*1fe50*/  STL.64 [R1+0x458], R102 ;  /* 0x0004586601007387 */ /* 0x0003e80000100a00 */
[----:B-1----:R-:W3:Y:S04]  /*1fe60*/  LDL.LU.64 R102, [R1+0x17e8] ;  /* 0x0017e80001667983 */ /* 0x002ee80000300a00 */
[----:B------:R-:W3:Y:S04]  /*1fe70*/  LDL.LU.64 R100, [R1+0x17e0] ;  /* 0x0017e00001647983 */ /* 0x000ee80000300a00 */
[----:B------:R-:W3:Y:S04]  /*1fe80*/  LDL.LU.64 R98, [R1+0x17d8] ;  /* 0x0017d80001627983 */ /* 0x000ee80000300a00 */
[----:B------:R-:W3:Y:S04]  /*1fe90*/  LDL.LU.64 R96, [R1+0x17d0] ;  /* 0x0017d00001607983 */ /* 0x000ee80000300a00 */
[----:B------:R-:W-:Y:S04]  /*1fea0*/  STL.64 [R1+0x440], R188 ;  /* 0x000440bc01007387 */ /* 0x000fe80000100a00 */
[----:B------:R-:W-:Y:S04]  /*1feb0*/  STL.64 [R1+0x448], R190 ;  /* 0x000448be01007387 */ /* 0x000fe80000100a00 */
[----:B------:R-:W-:Y:S04]  /*1fec0*/  STL.64 [R1+0x430], R32 ;  /* 0x0004302001007387 */ /* 0x000fe80000100a00 */
[----:B------:R1:W-:Y:S04]  /*1fed0*/  STL.64 [R1+0x438], R34 ;  /* 0x0004382201007387 */ /* 0x0003e80000100a00 */
[----:B------:R-:W-:Y:S04]  /*1fee0*/  LDS R188, [R252+0x10200] ;  /* 0x01020000fcbc7984 */ /* 0x000fe80000000800 */
[----:B------:R-:W-:Y:S04]  /*1fef0*/  LDS R190, [R252+0x12200] ;  /* 0x01220000fcbe7984 */ /* 0x000fe80000000800 */
[----:B-1----:R-:W3:Y:S04]  /*1ff00*/  LDL.LU.64 R34, [R1+0x17c8] ;  /* 0x0017c80001227983 */ /* 0x002ee80000300a00 */
[----:B------:R-:W3:Y:S04]  /*1ff10*/  LDL.LU.64 R32, [R1+0x17c0] ;  /* 0x0017c00001207983 */ /* 0x000ee80000300a00 */
[----:B------:R-:W-:Y:S04]  /*1ff20*/  STL.64 [R1+0x420], R28 ;  /* 0x0004201c01007387 */ /* 0x000fe80000100a00 */
[----:B------:R1:W-:Y:S04]  /*1ff30*/  STL.64 [R1+0x428], R30 ;  /* 0x0004281e01007387 */ /* 0x0003e80000100a00 */
[----:B------:R-:W-:Y:S04]  /*1ff40*/  LDS R189, [R2+0x10200] ;  /* 0x0102000002bd7984 */ /* 0x000fe80000000800 */
[----:B------:R-:W2:Y:S01]  /*1ff50*/  LDS R191, [R2+0x12200] ;  /* 0x0122000002bf7984 */ /* 0x000ea20000000800 */
[C---:B-1----:R-:W-:Y:S08]  /*1ff60*/  HMMA.1688.F32.TF32 R28, R184.reuse, R8, R24 ;  /* 0x00000008b81c723c */ /* 0x042ff00000081018 */
[C---:B------:R-:W-:Y:S08]  /*1ff70*/  HMMA.1688.F32.TF32 R24, R184.reuse, R4, R20 ;  /* 0x00000004b818723c */ /* 0x040ff00000081014 */
[C---:B------:R-:W-:Y:S07]  /*1ff80*/  HMMA.1688.F32.TF32 R20, R184.reuse, R172, R244 ;  /* 0x000000acb814723c */ /* 0x040fee00000810f4 */
[----:B------:R-:W-:Y:S04]  /*1ff90*/  STL.64 [R1+0x410], R28 ;  /* 0x0004101c01007387 */ /* 0x000fe80000100a00 */
[----:B------:R1:W-:Y:S04]  /*1ffa0*/  STL.64 [R1+0x418], R30 ;  /* 0x0004181e01007387 */ /* 0x0003e80000100a00 */
[----:B------:R-:W-:Y:S04]  /*1ffb0*/  STL.64 [R1+0x400], R24 ;  /* 0x0004001801007387 */ /* 0x000fe80000100a00 */
[----:B------:R1:W-:Y:S02]  /*1ffc0*/  STL.64 [R1+0x408], R26 ;  /* 0x0004081a01007387 */ /* 0x0003e40000100a00 */
[C---:B-1----:R-:W-:Y:S02]  /*1ffd0*/  HMMA.1688.F32.TF32 R28, R184.reuse, R168, R240 ;  /* 0x000000a8b81c723c */ /* 0x042fe400000810f0 */
[----:B------:R-:W-:Y:S04]  /*1ffe0*/  STL.64 [R1+0x3f0], R20 ;  /* 0x0003f01401007387 */ /* 0x000fe80000100a00 */
[----:B------:R1:W-:Y:S02]  /*1fff0*/  STL.64 [R1+0x3f8], R22 ;  /* 0x0003f81601007387 */ /* 0x0003e40000100a00 */
[C---:B------:R-:W-:Y:S08]  /*20000*/  HMMA.1688.F32.TF32 R24, R184.reuse, R164, R236 ;  /* 0x000000a4b818723c */ /* 0x040ff000000810ec */
[----:B-1----:R-:W-:Y:S07]  /*20010*/  HMMA.1688.F32.TF32 R20, R184, R160, R232 ;  /* 0x000000a0b814723c */ /* 0x002fee00000810e8 */
[----:B------:R-:W-:Y:S04]  /*20020*/  STL.64 [R1+0x3e0], R28 ;  /* 0x0003e01c01007387 */ /* 0x000fe80000100a00 */
[----:B------:R-:W-:Y:S04]  /*20030*/  STL.64 [R1+0x3e8], R30 ;  /* 0x0003e81e01007387 */ /* 0x000fe80000100a00 */
[----:B------:R-:W-:Y:S04]  /*20040*/  STL.64 [R1+0x3d0], R24 ;  /* 0x0003d01801007387 */ /* 0x000fe80000100a00 */
[----:B------:R1:W-:Y:S04]  /*20050*/  STL.64 [R1+0x3d8], R26 ;  /* 0x0003d81a01007387 */ /* 0x0003e80000100a00 */
[----:B------:R1:W-:Y:S01]  /*20060*/  STL.64 [R1+0x3c0], R20 ;  /* 0x0003c01401007387 */ /* 0x0003e20000100a00 */
[----:B------:R-:W-:-:S02]  /*20070*/  IMAD.MOV.U32 R14, RZ, RZ, R22 ;  /* 0x000000ffff0e7224 */ /* 0x000fc400078e0016 */
[----:B------:R-:W-:Y:S01]  /*20080*/  IMAD.MOV.U32 R18, RZ, RZ, R23 ;  /* 0x000000ffff127224 */ /* 0x000fe200078e0017 */
[C---:B-1----:R-:W-:Y:S08]  /*20090*/  HMMA.1688.F32.TF32 R24, R184.reuse, R156, R228 ;  /* 0x0000009cb818723c */ /* 0x042ff000000810e4 */
[----:B------:R-:W-:Y:S01]  /*200a0*/  HMMA.1688.F32.TF32 R20, R184, R152, R224 ;  /* 0x00000098b814723c */ /* 0x000fe200000810e0 */
[----:B------:R1:W-:Y:S04]  /*200b0*/  STL [R1+0x15cc], R18 ;  /* 0x0015cc1201007387 */ /* 0x0003e80000100800 */
[----:B------:R1:W-:Y:S10]  /*200c0*/  STL [R1+0x15c8], R14 ;  /* 0x0015c80e01007387 */ /* 0x0003f40000100800 */
[----:B------:R-:W-:Y:S04]  /*200d0*/  STL.64 [R1+0x3b0], R24 ;  /* 0x0003b01801007387 */ /* 0x000fe80000100a00 */
[----:B------:R-:W-:Y:S04]  /*200e0*/  STL.64 [R1+0x3b8], R26 ;  /* 0x0003b81a01007387 */ /* 0x000fe80000100a00 */
[----:B------:R2:W-:Y:S01]  /*200f0*/  STL.64 [R1+0x3a0], R20 ;  /* 0x0003a01401007387 */ /* 0x0005e20000100a00 */
[----:B-1----:R-:W-:-:S02]  /*20100*/  IMAD.MOV.U32 R18, RZ, RZ, R22 ;  /* 0x000000ffff127224 */ /* 0x002fc400078e0016 */
[----:B------:R-:W-:Y:S02]  /*20110*/  IMAD.MOV.U32 R14, RZ, RZ, R23 ;  /* 0x000000ffff0e7224 */ /* 0x000fe400078e0017 */
[C---:B--2---:R-:W-:Y:S03]  /*20120*/  HMMA.1688.F32.TF32 R20, R184.reuse, R148, R248 ;  /* 0x00000094b814723c */ /* 0x044fe600000810f8 */
[----:B------:R-:W-:Y:S04]  /*20130*/  STL [R1+0x15d4], R14 ;  /* 0x0015d40e01007387 */ /* 0x000fe80000100800 */
[----:B------:R-:W-:Y:S04]  /*20140*/  STL [R1+0x15d0], R18 ;  /* 0x0015d01201007387 */ /* 0x000fe80000100800 */
[----:B------:R-:W2:Y:S11]  /*20150*/  LDL.LU R248, [R1] ;  /* 0x0000000001f87983 */ /* 0x000eb60000300800 */
[----:B------:R-:W-:Y:S01]  /*20160*/  @!UPT UIADD3 URZ, URZ, URZ, URZ ;  /* 0x0000003f3f3ff290 */ /* 0x000fe2000fffe03f */
[----:B------:R1:W-:Y:S04]  /*20170*/  STL.64 [R1+0x390], R20 ;  /* 0x0003901401007387 */ /* 0x0003e80000100a00 */
[----:B------:R1:W-:Y:S04]  /*20180*/  STL.64 [R1+0x398], R22 ;  /* 0x0003981601007387 */ /* 0x0003e80000100a00 */
        /* <DEDUP_REMOVED lines=40> */
[----:B---3--:R-:W-:Y:S11]  /*20410*/  HMMA.1688.F32.TF32 R24, R184, R44, R24 ;  /* 0x0000002cb818723c */ /* 0x008ff60000081018 */
[----:B------:R-:W-:Y:S05]  /*20420*/  @!UPT UIADD3 URZ, URZ, URZ, URZ ;  /* 0x0000003f3f3ff290 */ /* 0x000fea000fffe03f */
[----:B------:R-:W-:Y:S02]  /*20430*/  IMAD.MOV.U32 R15, RZ, RZ, R31 ;  /* 0x000000ffff0f7224 */ /* 0x000fe400078e001f */
[----:B------:R-:W-:Y:S01]  /*20440*/  IMAD.MOV.U32 R43, RZ, RZ, R30 ;  /* 0x000000ffff2b7224 */ /* 0x000fe200078e001e */
[----:B------:R-:W-:Y:S01]  /*20450*/  MOV R19, R28 ;  /* 0x0000001c00137202 */ /* 0x000fe20000000f00 */
[----:B------:R-:W-:Y:S01]  /*20460*/  IMAD.MOV.U32 R42, RZ, RZ, R29 ;  /* 0x000000ffff2a7224 */ /* 0x000fe200078e001d */
[----:B------:R-:W2:Y:S04]  /*20470*/  LDL.LU.64 R30, [R1+0x17b8] ;  /* 0x0017b800011e7983 */ /* 0x000ea80000300a00 */
[----:B------:R-:W2:Y:S01]  /*20480*/  LDL.LU.64 R28, [R1+0x17b0] ;  /* 0x0017b000011c7983 */ /* 0x000ea20000300a00 */
[----:B------:R-:W-:Y:S03]  /*20490*/  HMMA.1688.F32.TF32 R228, R188, R8, R228 ;  /* 0x00000008bce4723c */ /* 0x000fe600000810e4 */
[----:B------:R-:W-:Y:S05]  /*204a0*/  STL [R1+0x15e4], R15 ;  /* 0x0015e40f01007387 */ /* 0x000fea0000100800 */
[C---:B----4-:R-:W-:Y:S01]  /*204b0*/  HMMA.1688.F32.TF32 R20, R184.reuse, R40, R20 ;  /* 0x00000028b814723c */ /* 0x050fe20000081014 */
[----:B------:R-:W-:Y:S07]  /*204c0*/  STL [R1+0x15e0], R43 ;  /* 0x0015e02b01007387 */ /* 0x000fee0000100800 */
[----:B------:R-:W-:Y:S01]  /*204d0*/  HMMA.1688.F32.TF32 R244, R184, R16, R244 ;  /* 0x00000010b8f4723c */ /* 0x000fe200000810f4 */
[----:B------:R1:W-:Y:S01]  /*204e0*/  STL [R1+0x15dc], R42 ;  /* 0x0015dc2a01007387 */ /* 0x0003e20000100800 */
[----:B------:R-:W-:Y:S01]  /*204f0*/  MOV R18, R27 ;  /* 0x0000001b00127202 */ /* 0x000fe20000000f00 */
[----:B------:R-:W-:-:S05]  /*20500*/  IMAD.MOV.U32 R14, RZ, RZ, R26 ;  /* 0x000000ffff0e7224 */ /* 0x000fca00078e001a */
[----:B------:R-:W-:Y:S08]  /*20510*/  HMMA.1688.F32.TF32 R232, R188, R176, R232 ;  /* 0x000000b0bce8723c */ /* 0x000ff000000810e8 */
[----:B------:R-:W-:Y:S01]  /*20520*/  HMMA.1688.F32.TF32 R184, R184, R12, R240 ;  /* 0x0000000cb8b8723c */ /* 0x000fe200000810f0 */
[----:B------:R-:W-:Y:S04]  /*20530*/  STL [R1+0x15d8], R19 ;  /* 0x0015d81301007387 */ /* 0x000fe80000100800 */
[----:B------:R3:W-:Y:S03]  /*20540*/  STL.64 [R1+0x370], R24 ;  /* 0x0003701801007387 */ /* 0x0007e60000100a00 */
[----:B------:R-:W-:Y:S01]  /*20550*/  HMMA.1688.F32.TF32 R236, R188, R180, R236 ;  /* 0x000000b4bcec723c */ /* 0x000fe200000810ec */
[----:B------:R-:W4:Y:S01]  /*20560*/  LDL.LU.64 R26, [R1+0x17a8] ;  /* 0x0017a800011a7983 */ /* 0x000f220000300a00 */
[----:B-1----:R-:W-:-:S03]  /*20570*/  IMAD.MOV.U32 R42, RZ, RZ, R22 ;  /* 0x000000ffff2a7224 */ /* 0x002fc600078e0016 */
[----:B---3--:R-:W4:Y:S01]  /*20580*/  LDL.LU.64 R24, [R1+0x17a0] ;  /* 0x0017a00001187983 */ /* 0x008f220000300a00 */
[----:B------:R-:W-:-:S03]  /*20590*/  IMAD.MOV.U32 R19, RZ, RZ, R23 ;  /* 0x000000ffff137224 */ /* 0x000fc600078e0017 */
[----:B------:R1:W-:Y:S01]  /*205a0*/  STL [R1+0x15ec], R18 ;  /* 0x0015ec1201007387 */ /* 0x0003e20000100800 */
[----:B------:R-:W-:Y:S02]  /*205b0*/  IMAD.MOV.U32 R15, RZ, RZ, R20 ;  /* 0x000000ffff0f7224 */ /* 0x000fe400078e0014 */
[----:B------:R-:W-:Y:S01]  /*205c0*/  IMAD.MOV.U32 R43, RZ, RZ, R21 ;  /* 0x000000ffff2b7224 */ /* 0x000fe200078e0015 */
[----:B------:R3:W-:Y:S01]  /*205d0*/  STL [R1+0x15e8], R14 ;  /* 0x0015e80e01007387 */ /* 0x0007e20000100800 */
[----:B------:R-:W-:Y:S03]  /*205e0*/  HMMA.1688.F32.TF32 R224, R188, R4, R224 ;  /* 0x00000004bce0723c */ /* 0x000fe600000810e0 */
[----:B------:R-:W2:Y:S01]  /*205f0*/  LDL.LU.64 R22, [R1+0x1798] ;  /* 0x0017980001167983 */ /* 0x000ea20000300a00 */
[----:B-1----:R-:W-:-:S03]  /*20600*/  MOV R18, R246 ;  /* 0x000000f600127202 */ /* 0x002fc60000000f00 */
[----:B------:R-:W2:Y:S01]  /*20610*/  LDL.LU.64 R20, [R1+0x1790] ;  /* 0x0017900001147983 */ /* 0x000ea20000300a00 */
[----:B---3--:R-:W-:Y:S01]  /*20620*/  IMAD.MOV.U32 R14, RZ, RZ, R247 ;  /* 0x000000ffff0e7224 */ /* 0x008fe200078e00f7 */
[C---:B------:R-:W-:Y:S02]  /*20630*/  HMMA.1688.F32.TF32 R248, R188.reuse, R172, R248 ;  /* 0x000000acbcf8723c */ /* 0x040fe400000810f8 */
[----:B------:R1:W-:Y:S04]  /*20640*/  STL.64 [R1+0x350], R244 ;  /* 0x000350f401007387 */ /* 0x0003e80000100a00 */
[----:B------:R-:W3:Y:S04]  /*20650*/  LDL.LU.64 R246, [R1+0x1788] ;  /* 0x0017880001f67983 */ /* 0x000ee80000300a00 */
[----:B-1----:R-:W3:Y:S04]  /*20660*/  LDL.LU.64 R244, [R1+0x1780] ;  /* 0x0017800001f47983 */ /* 0x002ee80000300a00 */
        /* <DEDUP_REMOVED lines=13> */
[----:B------:R-:W2:Y:S04]  /*20740*/  LDS R187, [R2+0x12300] ;  /* 0x0123000002bb7984 */ /* 0x000ea80000000800 */
[----:B-1----:R-:W3:Y:S04]  /*20750*/  LDL.LU.64 R234, [R1+0x1758] ;  /* 0x0017580001ea7983 */ /* 0x002ee80000300a00 */
[----:B------:R-:W3:Y:S04]  /*20760*/  LDL.LU.64 R232, [R1+0x1750] ;  /* 0x0017500001e87983 */ /* 0x000ee80000300a00 */
        /* <DEDUP_REMOVED lines=11> */
[----:B------:R-:W3:Y:S01]  /*20820*/  LDL.LU.64 R248, [R1+0x1720] ;  /* 0x0017200001f87983 */ /* 0x000ee20000300a00 */
[C---:B--2---:R-:W-:Y:S08]  /*20830*/  HMMA.1688.F32.TF32 R20, R188.reuse, R44, R20 ;  /* 0x0000002cbc14723c */ /* 0x044ff00000081014 */
[C---:B---3--:R-:W-:Y:S11]  /*20840*/  HMMA.1688.F32.TF32 R248, R188.reuse, R168, R248 ;  /* 0x000000a8bcf8723c */ /* 0x048ff600000810f8 */
[----:B------:R-:W-:Y:S11]  /*20850*/  @!UPT UIADD3 URZ, URZ, URZ, URZ ;  /* 0x0000003f3f3ff290 */ /* 0x000ff6000fffe03f */
[----:B------:R-:W-:Y:S01]  /*20860*/  @!UPT UIADD3 URZ, URZ, URZ, URZ ;  /* 0x0000003f3f3ff290 */ /* 0x000fe2000fffe03f */
[----:B------:R-:W-:Y:S04]  /*20870*/  STL.64 [R1+0x2e0], R248 ;  /* 0x0002e0f801007387 */ /* 0x000fe80000100a00 */
[----:B------:R1:W-:Y:S02]  /*20880*/  STL.64 [R1+0x2e8], R250 ;  /* 0x0002e8fa01007387 */ /* 0x0003e40000100a00 */
[C---:B-1----:R-:W-:Y:S08]  /*20890*/  HMMA.1688.F32.TF32 R248, R188.reuse, R164, R224 ;  /* 0x000000a4bcf8723c */ /* 0x042ff000000810e0 */
[C---:B------:R-:W-:Y:S08]  /*208a0*/  HMMA.1688.F32.TF32 R224, R188.reuse, R160, R228 ;  /* 0x000000a0bce0723c */ /* 0x040ff000000810e4 */
[C---:B------:R-:W-:Y:S07]  /*208b0*/  HMMA.1688.F32.TF32 R228, R188.reuse, R156, R232 ;  /* 0x0000009cbce4723c */ /* 0x040fee00000810e8 */
[----:B------:R-:W-:Y:S01]  /*208c0*/  STL.64 [R1+0x2d0], R248 ;  /* 0x0002d0f801007387 */ /* 0x000fe20000100a00 */
[C---:B------:R-:W-:Y:S03]  /*208d0*/  HMMA.1688.F32.TF32 R232, R188.reuse, R152, R236 ;  /* 0x00000098bce8723c */ /* 0x040fe600000810ec */
[----:B------:R-:W-:Y:S04]  /*208e0*/  STL.64 [R1+0x2d8], R250 ;  /* 0x0002d8fa01007387 */ /* 0x000fe80000100a00 */
        /* <DEDUP_REMOVED lines=10> */
[----:B------:R-:W-:Y:S04]  /*20990*/  LDS R249, [R2+0x10400] ;  /* 0x0104000002f97984 */ /* 0x000fe80000000800 */
[----:B------:R-:W1:Y:S04]  /*209a0*/  LDS R251, [R2+0x12400] ;  /* 0x0124000002fb7984 */ /* 0x000e680000000800 */
[----:B------:R-:W-:Y:S04]  /*209b0*/  STL.64 [R1+0x290], R224 ;  /* 0x000290e001007387 */ /* 0x000fe80000100a00 */
[----:B------:R4:W-:Y:S04]  /*209c0*/  STL.64 [R1+0x298], R226 ;  /* 0x000298e201007387 */ /* 0x0009e80000100a00 */
[----:B------:R-:W-:Y:S04]  /*209d0*/  STL.64 [R1+0x280], R228 ;  /* 0x000280e401007387 */ /* 0x000fe80000100a00 */
[----:B------:R-:W-:Y:S01]  /*209e0*/  STL.64 [R1+0x288], R230 ;  /* 0x000288e601007387 */ /* 0x000fe20000100a00 */
[C---:B----4-:R-:W-:Y:S03]  /*209f0*/  HMMA.1688.F32.TF32 R224, R188.reuse, R40, R24 ;  /* 0x00000028bce0723c */ /* 0x050fe60000081018 */
[----:B------:R-:W-:Y:S04]  /*20a00*/  STL.64 [R1+0x270], R20 ;  /* 0x0002701401007387 */ /* 0x000fe80000100a00 */
[----:B------:R2:W-:Y:S01]  /*20a10*/  STL.64 [R1+0x278], R22 ;  /* 0x0002781601007387 */ /* 0x0005e20000100a00 */
[C---:B------:R-:W-:Y:S08]  /*20a20*/  HMMA.1688.F32.TF32 R24, R188.reuse, R16, R28 ;  /* 0x00000010bc18723c */ /* 0x040ff0000008101c */
[----:B--2---:R-:W-:Y:S07]  /*20a30*/  HMMA.1688.F32.TF32 R20, R188, R12, R32 ;  /* 0x0000000cbc14723c */ /* 0x004fee0000081020 */
[----:B------:R-:W-:Y:S04]  /*20a40*/  STL.64 [R1+0x260], R224 ;  /* 0x000260e001007387 */ /* 0x000fe80000100a00 */
[----:B------:R-:W-:Y:S04]  /*20a50*/  STL.64 [R1+0x268], R226 ;  /* 0x000268e201007387 */ /* 0x000fe80000100a00 */
[----:B------:R-:W-:Y:S04]  /*20a60*/  STL.64 [R1+0x250], R24 ;  /* 0x0002501801007387 */ /* 0x000fe80000100a00 */
[----:B------:R-:W-:Y:S04]  /*20a70*/  STL.64 [R1+0x258], R26 ;  /* 0x0002581a01007387 */ /* 0x000fe80000100a00 */
[----:B------:R-:W-:Y:S04]  /*20a80*/  STL.64 [R1+0x240], R20 ;  /* 0x0002401401007387 */ /* 0x000fe80000100a00 */
[----:B------:R2:W-:Y:S02]  /*20a90*/  STL.64 [R1+0x248], R22 ;  /* 0x0002481601007387 */ /* 0x0005e40000100a00 */
[C---:B--2---:R-:W-:Y:S08]  /*20aa0*/  HMMA.1688.F32.TF32 R20, R184.reuse, R180, R96 ;  /* 0x000000b4b814723c */ /* 0x044ff00000081060 */
[C---:B------:R-:W-:Y:S08]  /*20ab0*/  HMMA.1688.F32.TF32 R28, R184.reuse, R176, R100 ;  /* 0x000000b0b81c723c */ /* 0x040ff00000081064 */
[C---:B------:R-:W-:Y:S07]  /*20ac0*/  HMMA.1688.F32.TF32 R24, R184.reuse, R8, R104 ;  /* 0x00000008b818723c */ /* 0x040fee0000081068 */
[----:B------:R-:W-:Y:S04]  /*20ad0*/  STL.64 [R1+0x230], R20 ;  /* 0x0002301401007387 */ /* 0x000fe80000100a00 */
[----:B------:R2:W-:Y:S02]  /*20ae0*/  STL.64 [R1+0x238], R22 ;  /* 0x0002381601007387 */ /* 0x0005e40000100a00 */
[C---:B--2---:R-:W-:Y:S02]  /*20af0*/  HMMA.1688.F32.TF32 R20, R184.reuse, R4, R36 ;  /* 0x00000004b814723c */ /* 0x044fe40000081024 */
[----:B------:R-:W-:Y:S04]  /*20b00*/  STL.64 [R1+0x220], R28 ;  /* 0x0002201c01007387 */ /* 0x000fe80000100a00 */
[----:B------:R2:W-:Y:S04]  /*20b10*/  STL.64 [R1+0x228], R30 ;  /* 0x0002281e01007387 */ /* 0x0005e80000100a00 */
[----:B------:R-:W-:Y:S04]  /*20b20*/  STL.64 [R1+0x210], R24 ;  /* 0x0002101801007387 */ /* 0x000fe80000100a00 */
[----:B------:R3:W-:Y:S01]  /*20b30*/  STL.64 [R1+0x218], R26 ;  /* 0x0002181a01007387 */ /* 0x0007e20000100a00 */
[C---:B--2---:R-:W-:Y:S08]  /*20b40*/  HMMA.1688.F32.TF32 R28, R184.reuse, R172, R48 ;  /* 0x000000acb81c723c */ /* 0x044ff00000081030 */
[----:B------:R-:W-:Y:S01]  /*20b50*/  STL.64 [R1+0x200], R20 ;  /* 0x0002001401007387 */ /* 0x000fe20000100a00 */
[C---:B---3--:R-:W-:Y:S03]  /*20b60*/  HMMA.1688.F32.TF32 R24, R184.reuse, R168, R52 ;  /* 0x000000a8b818723c */ /* 0x048fe60000081034 */
[----:B------:R2:W-:Y:S05]  /*20b70*/  STL.64 [R1+0x208], R22 ;  /* 0x0002081601007387 */ /* 0x0005ea0000100a00 */
[C---:B--2---:R-:W-:Y:S06]  /*20b80*/  HMMA.1688.F32.TF32 R20, R184.reuse, R164, R56 ;  /* 0x000000a4b814723c */ /* 0x044fec0000081038 */
[----:B------:R-:W-:Y:S04]  /*20b90*/  STL.64 [R1+0x1f0], R28 ;  /* 0x0001f01c01007387 */ /* 0x000fe80000100a00 */
[----:B------:R2:W-:Y:S05]  /*20ba0*/  STL.64 [R1+0x1f8], R30 ;  /* 0x0001f81e01007387 */ /* 0x0005ea0000100a00 */
[----:B------:R-:W-:Y:S04]  /*20bb0*/  STL.64 [R1+0x1e0], R24 ;  /* 0x0001e01801007387 */ /* 0x000fe80000100a00 */
[----:B------:R3:W-:Y:S01]  /*20bc0*/  STL.64 [R1+0x1e8], R26 ;  /* 0x0001e81a01007387 */ /* 0x0007e20000100a00 */
[C---:B--2---:R-:W-:Y:S03]  /*20bd0*/  HMMA.1688.F32.TF32 R28, R184.reuse, R160, R60 ;  /* 0x000000a0b81c723c */ /* 0x044fe6000008103c */
[----:B------:R-:W-:Y:S05]  /*20be0*/  STL.64 [R1+0x1d0], R20 ;  /* 0x0001d01401007387 */ /* 0x000fea0000100a00 */
[C---:B---3--:R-:W-:Y:S01]  /*20bf0*/  HMMA.1688.F32.TF32 R24, R184.reuse, R156, R64 ;  /* 0x0000009cb818723c */ /* 0x048fe20000081040 */
[----:B------:R2:W-:Y:S07]  /*20c00*/  STL.64 [R1+0x1d8], R22 ;  /* 0x0001d81601007387 */ /* 0x0005ee0000100a00 */
[C---:B--2---:R-:W-:Y:S07]  /*20c10*/  HMMA.1688.F32.TF32 R20, R184.reuse, R152, R68 ;  /* 0x00000098b814723c */ /* 0x044fee0000081044 */
[----:B------:R-:W-:Y:S04]  /*20c20*/  STL.64 [R1+0x1c0], R28 ;  /* 0x0001c01c01007387 */ /* 0x000fe80000100a00 */
[----:B------:R2:W-:Y:S04]  /*20c30*/  STL.64 [R1+0x1c8], R30 ;  /* 0x0001c81e01007387 */ /* 0x0005e80000100a00 */
[----:B------:R-:W-:Y:S04]  /*20c40*/  STL.64 [R1+0x1b0], R24 ;  /* 0x0001b01801007387 */ /* 0x000fe80000100a00 */
[----:B------:R3:W-:Y:S01]  /*20c50*/  STL.64 [R1+0x1b8], R26 ;  /* 0x0001b81a01007387 */ /* 0x0007e20000100a00 */
[C---:B--2---:R-:W-:Y:S03]  /*20c60*/  HMMA.1688.F32.TF32 R28, R184.reuse, R148, R72 ;  /* 0x00000094b81c723c */ /* 0x044fe60000081048 */
[----:B------:R-:W-:Y:S05]  /*20c70*/  STL.64 [R1+0x1a0], R20 ;  /* 0x0001a01401007387 */ /* 0x000fea0000100a00 */
[----:B---3--:R-:W-:Y:S01]  /*20c80*/  HMMA.1688.F32.TF32 R24, R184, R144, R76 ;  /* 0x00000090b818723c */ /* 0x008fe2000008104c */
[----:B------:R2:W-:Y:S01]  /*20c90*/  STL.64 [R1+0x1a8], R22 ;  /* 0x0001a81601007387 */ /* 0x0005e20000100a00 */
[----:B------:R-:W-:Y:S01]  /*20ca0*/  IMAD.MOV.U32 R232, RZ, RZ, R129 ;  /* 0x000000ffffe87224 */ /* 0x000fe200078e0081 */
[----:B------:R-:W-:Y:S01]  /*20cb0*/  MOV R234, R125 ;  /* 0x0000007d00ea7202 */ /* 0x000fe20000000f00 */
[----:B------:R-:W-:-:S02]  /*20cc0*/  IMAD.MOV.U32 R233, RZ, RZ, R124 ;  /* 0x000000ffffe97224 */ /* 0x000fc400078e007c */
[----:B------:R-:W-:Y:S02]  /*20cd0*/  IMAD.MOV.U32 R235, RZ, RZ, R126 ;  /* 0x000000ffffeb7224 */ /* 0x000fe400078e007e */
[----:B------:R-:W-:Y:S02]  /*20ce0*/  IMAD.MOV.U32 R240, RZ, RZ, R120 ;  /* 0x000000fffff07224 */ /* 0x000fe400078e0078 */
[----:B------:R-:W-:Y:S01]  /*20cf0*/  IMAD.MOV.U32 R241, RZ, RZ, R121 ;  /* 0x000000fffff17224 */ /* 0x000fe200078e0079 */
[----:B------:R-:W-:Y:S01]  /*20d00*/  MOV R243, R116 ;  /* 0x0000007400f37202 */ /* 0x000fe20000000f00 */
[----:B------:R-:W-:Y:S01]  /*20d10*/  IMAD.MOV.U32 R242, RZ, RZ, R122 ;  /* 0x000000fffff27224 */ /* 0x000fe200078e007a */
[C---:B--2---:R-:W-:Y:S02]  /*20d20*/  HMMA.1688.F32.TF32 R20, R184.reuse, R44, R80 ;  /* 0x0000002cb814723c */ /* 0x044fe40000081050 */
[----:B------:R-:W-:Y:S04]  /*20d30*/  STL.64 [R1+0x190], R28 ;  /* 0x0001901c01007387 */ /* 0x000fe80000100a00 */
[----:B------:R2:W-:Y:S04]  /*20d40*/  STL.64 [R1+0x198], R30 ;  /* 0x0001981e01007387 */ /* 0x0005e80000100a00 */
[----:B------:R-:W-:Y:S04]  /*20d50*/  STL.64 [R1+0x180], R24 ;  /* 0x0001801801007387 */ /* 0x000fe80000100a00 */
[----:B------:R3:W-:Y:S01]  /*20d60*/  STL.64 [R1+0x188], R26 ;  /* 0x0001881a01007387 */ /* 0x0007e20000100a00 */
[----:B--2---:R-:W-:Y:S01]  /*20d70*/  HMMA.1688.F32.TF32 R28, R184, R40, R84 ;  /* 0x00000028b81c723c */ /* 0x004fe20000081054 */
[----:B------:R-:W-:-:S02]  /*20d80*/  IMAD.MOV.U32 R236, RZ, RZ, R117 ;  /* 0x000000ffffec7224 */ /* 0x000fc400078e0075 */
[----:B------:R-:W-:Y:S02]  /*20d90*/  IMAD.MOV.U32 R237, RZ, RZ, R118 ;  /* 0x000000ffffed7224 */ /* 0x000fe400078e0076 */
[----:B------:R-:W-:-:S03]  /*20da0*/  IMAD.MOV.U32 R238, RZ, RZ, R119 ;  /* 0x000000ffffee7224 */ /* 0x000fc600078e0077 */
[----:B------:R-:W-:Y:S01]  /*20db0*/  STL.64 [R1+0x170], R20 ;  /* 0x0001701401007387 */ /* 0x000fe20000100a00 */
[----:B---3--:R-:W-:Y:S03]  /*20dc0*/  HMMA.1688.F32.TF32 R24, R184, R16, R88 ;  /* 0x00000010b818723c */ /* 0x008fe60000081058 */
[----:B------:R2:W-:Y:S01]  /*20dd0*/  STL.64 [R1+0x178], R22 ;  /* 0x0001781601007387 */ /* 0x0005e20000100a00 */
[----:B------:R-:W-:Y:S01]  /*20de0*/  IMAD.MOV.U32 R239, RZ, RZ, R112 ;  /* 0x000000ffffef7224 */ /* 0x000fe200078e0070 */
[----:B------:R-:W-:Y:S01]  /*20df0*/  MOV R228, R113 ;  /* 0x0000007100e47202 */ /* 0x000fe20000000f00 */
[----:B------:R-:W-:Y:S02]  /*20e00*/  IMAD.MOV.U32 R229, RZ, RZ, R114 ;  /* 0x000000ffffe57224 */ /* 0x000fe400078e0072 */
[----:B------:R-:W-:Y:S02]  /*20e10*/  IMAD.MOV.U32 R230, RZ, RZ, R115 ;  /* 0x000000ffffe67224 */ /* 0x000fe400078e0073 */
[----:B------:R-:W-:-:S02]  /*20e20*/  IMAD.MOV.U32 R231, RZ, RZ, R123 ;  /* 0x000000ffffe77224 */ /* 0x000fc400078e007b */
[----:B------:R-:W-:Y:S01]  /*20e30*/  IMAD.MOV.U32 R224, RZ, RZ, R127 ;  /* 0x000000ffffe07224 */ /* 0x000fe200078e007f */
[----:B------:R-:W-:Y:S01]  /*20e40*/  MOV R225, R130 ;  /* 0x0000008200e17202 */ /* 0x000fe20000000f00 */
[----:B------:R-:W-:Y:S01]  /*20e50*/  IMAD.MOV.U32 R226, RZ, RZ, R131 ;  /* 0x000000ffffe27224 */ /* 0x000fe200078e0083 */
[----:B--2---:R-:W-:Y:S01]  /*20e60*/  HMMA.1688.F32.TF32 R20, R184, R12, R92 ;  /* 0x0000000cb814723c */ /* 0x004fe2000008105c */
[----:B------:R-:W-:Y:S04]  /*20e70*/  STL.64 [R1+0x160], R28 ;  /* 0x0001601c01007387 */ /* 0x000fe80000100a00 */
[----:B------:R-:W-:Y:S04]  /*20e80*/  STL.64 [R1+0x168], R30 ;  /* 0x0001681e01007387 */ /* 0x000fe80000100a00 */
[----:B------:R-:W-:Y:S04]  /*20e90*/  STL.64 [R1+0x150], R24 ;  /* 0x0001501801007387 */ /* 0x000fe80000100a00 */
[----:B------:R-:W-:Y:S04]  /*20ea0*/  STL.64 [R1+0x158], R26 ;  /* 0x0001581a01007387 */ /* 0x000fe80000100a00 */
[----:B------:R-:W-:Y:S04]  /*20eb0*/  LDS R76, [R252+0x10500] ;  /* 0x01050000fc4c7984 */ /* 0x000fe80000000800 */
[----:B------:R-:W-:Y:S04]  /*20ec0*/  LDS R78, [R252+0x12500] ;  /* 0x01250000fc4e7984 */ /* 0x000fe80000000800 */
[----:B------:R-:W-:Y:S04]  /*20ed0*/  STL.64 [R1+0x140], R20 ;  /* 0x0001401401007387 */ /* 0x000fe80000100a00 */
[----:B------:R1:W-:Y:S04]  /*20ee0*/  STL.64 [R1+0x148], R22 ;  /* 0x0001481601007387 */ /* 0x0003e80000100a00 */
[----:B------:R-:W-:Y:S04]  /*20ef0*/  LDS R77, [R2+0x10500] ;  /* 0x01050000024d7984 */ /* 0x000fe80000000800 */
[----:B------:R-:W2:Y:S01]  /*20f00*/  LDS R79, [R2+0x12500] ;  /* 0x01250000024f7984 */ /* 0x000ea20000000800 */
[C---:B-1----:R-:W-:Y:S08]  /*20f10*/  HMMA.1688.F32.TF32 R20, R248.reuse, R180, R132 ;  /* 0x000000b4f814723c */ /* 0x042ff00000081084 */
[C---:B------:R-:W-:Y:S08]  /*20f20*/  HMMA.1688.F32.TF32 R28, R248.reuse, R176, R136 ;  /* 0x000000b0f81c723c */ /* 0x040ff00000081088 */
[C---:B------:R-:W-:Y:S01]  /*20f30*/  HMMA.1688.F32.TF32 R24, R248.reuse, R8, R140 ;  /* 0x00000008f818723c */ /* 0x040fe2000008108c */
[----:B------:R-:W-:Y:S04]  /*20f40*/  LDS R140, [R252+0x10600] ;  /* 0x01060000fc8c7984 */ /* 0x000fe80000000800 */
[----:B------:R-:W-:Y:S04]  /*20f50*/  LDS R142, [R252+0x12600] ;  /* 0x01260000fc8e7984 */ /* 0x000fe80000000800 */
[----:B------:R-:W-:Y:S04]  /*20f60*/  STL.64 [R1+0x130], R20 ;  /* 0x0001301401007387 */ /* 0x000fe80000100a00 */
[----:B------:R1:W-:Y:S04]  /*20f70*/  STL.64 [R1+0x138], R22 ;  /* 0x0001381601007387 */ /* 0x0003e80000100a00 */
[----:B------:R-:W-:Y:S04]  /*20f80*/  LDS R141, [R2+0x10600] ;  /* 0x01060000028d7984 */ /* 0x000fe80000000800 */
[----:B------:R-:W3:Y:S01]  /*20f90*/  LDS R143, [R2+0x12600] ;  /* 0x01260000028f7984 */ /* 0x000ee20000000800 */
[----:B-1----:R-:W-:Y:S03]  /*20fa0*/  HMMA.1688.F32.TF32 R20, R248, R4, R108 ;  /* 0x00000004f814723c */ /* 0x002fe6000008106c */
[----:B------:R-:W-:Y:S04]  /*20fb0*/  STL.64 [R1+0x120], R28 ;  /* 0x0001201c01007387 */ /* 0x000fe80000100a00 */
[----:B------:R-:W-:Y:S04]  /*20fc0*/  STL.64 [R1+0x128], R30 ;  /* 0x0001281e01007387 */ /* 0x000fe80000100a00 */
[----:B------:R-:W4:Y:S04]  /*20fd0*/  LDL.LU R244, [R1+0xa0] ;  /* 0x0000a00001f47983 */ /* 0x000f280000300800 */
[----:B------:R1:W-:Y:S04]  /*20fe0*/  STL.64 [R1+0x110], R24 ;  /* 0x0001101801007387 */ /* 0x0003e80000100a00 */
[----:B------:R1:W-:Y:S04]  /*20ff0*/  STL.64 [R1+0x118], R26 ;  /* 0x0001181a01007387 */ /* 0x0003e80000100a00 */
[----:B------:R-:W-:Y:S04]  /*21000*/  STL.64 [R1+0x100], R20 ;  /* 0x0001001401007387 */ /* 0x000fe80000100a00 */
[----:B------:R1:W-:Y:S04]  /*21010*/  STL.64 [R1+0x108], R22 ;  /* 0x0001081601007387 */ /* 0x0003e80000100a00 */
[----:B------:R-:W4:Y:S04]  /*21020*/  LDL.LU R245, [R1+0xa4] ;  /* 0x0000a40001f57983 */ /* 0x000f280000300800 */
[----:B------:R-:W4:Y:S04]  /*21030*/  LDL.LU R246, [R1+0xa8] ;  /* 0x0000a80001f67983 */ /* 0x000f280000300800 */
[----:B------:R-:W4:Y:S04]  /*21040*/  LDL.LU R247, [R1+0xac] ;  /* 0x0000ac0001f77983 */ /* 0x000f280000300800 */
[----:B-1----:R-:W2:Y:S04]  /*21050*/  LDL.LU R24, [R1+0x520] ;  /* 0x0005200001187983 */ /* 0x002ea80000300800 */
        /* <DEDUP_REMOVED lines=50> */
[C---:B------:R-:W-:Y:S07]  /*21380*/  HMMA.1688.F32.TF32 R48, R248.reuse, R164, R120 ;  /* 0x000000a4f830723c */ /* 0x040fee0000081078 */
        /* <DEDUP_REMOVED lines=11> */
[C---:B-1----:R-:W-:Y:S08]  /*21440*/  HMMA.1688.F32.TF32 R36, R248.reuse, R148, R188 ;  /* 0x00000094f824723c */ /* 0x042ff000000810bc */
[----:B------:R-:W-:Y:S01]  /*21450*/  HMMA.1688.F32.TF32 R248, R248, R12, R244 ;  /* 0x0000000cf8f8723c */ /* 0x000fe200000810f4 */
        /* <DEDUP_REMOVED lines=13> */
[----:B------:R-:W-:Y:S04]  /*21530*/  STL.64 [R1], R20 ;  /* 0x0000001401007387 */ /* 0x000fe80000100a00 */
[----:B------:R2:W-:Y:S01]  /*21540*/  STL.64 [R1+0x8], R22 ;  /* 0x0000081601007387 */ /* 0x0005e20000100a00 */
[C---:B-1----:R-:W-:Y:S03]  /*21550*/  HMMA.1688.F32.TF32 R24, R76.reuse, R8, R232 ;  /* 0x000000084c18723c */ /* 0x042fe600000810e8 */
[----:B------:R-:W-:Y:S04]  /*21560*/  LDS R244, [R252+0x10700] ;  /* 0x01070000fcf47984 */ /* 0x000fe80000000800 */
[----:B------:R-:W-:Y:S01]  /*21570*/  LDS R246, [R252+0x12700] ;  /* 0x01270000fcf67984 */ /* 0x000fe20000000800 */
[C---:B------:R-:W-:Y:S03]  /*21580*/  HMMA.1688.F32.TF32 R28, R76.reuse, R176, R236 ;  /* 0x000000b04c1c723c */ /* 0x040fe600000810ec */
[----:B------:R-:W-:Y:S04]  /*21590*/  LDS R245, [R2+0x10700] ;  /* 0x0107000002f57984 */ /* 0x000fe80000000800 */
[----:B------:R-:W1:Y:S01]  /*215a0*/  LDS R247, [R2+0x12700] ;  /* 0x0127000002f77984 */ /* 0x000e620000000800 */
[----:B--2---:R-:W-:Y:S03]  /*215b0*/  HMMA.1688.F32.TF32 R20, R76, R180, R240 ;  /* 0x000000b44c14723c */ /* 0x004fe600000810f0 */
[----:B------:R-:W-:Y:S11]  /*215c0*/  STL.64 [R1+0x1490], R248 ;  /* 0x001490f801007387 */ /* 0x000ff60000100a00 */
[----:B------:R-:W-:Y:S09]  /*215d0*/  @!UPT UIADD3 URZ, URZ, URZ, URZ ;  /* 0x0000003f3f3ff290 */ /* 0x000ff2000fffe03f */
[----:B------:R2:W-:Y:S04]  /*215e0*/  STL [R1+0x1488], R23 ;  /* 0x0014881701007387 */ /* 0x0005e80000100800 */
[----:B------:R-:W-:Y:S04]  /*215f0*/  STL [R1+0x94], R25 ;  /* 0x0000941901007387 */ /* 0x000fe80000100800 */
[----:B------:R-:W-:Y:S01]  /*21600*/  STL.64 [R1+0xa0], R28 ;  /* 0x0000a01c01007387 */ /* 0x000fe20000100a00 */
[----:B--2---:R-:W-:-:S03]  /*21610*/  IMAD.MOV.U32 R23, RZ, RZ, R24 ;  /* 0x000000ffff177224 */ /* 0x004fc600078e0018 */
[----:B------:R-:W-:Y:S04]  /*21620*/  STL.64 [R1+0xa8], R30 ;  /* 0x0000a81e01007387 */ /* 0x000fe80000100a00 */
[----:B------:R-:W-:Y:S04]  /*21630*/  STL.64 [R1+0x98], R26 ;  /* 0x0000981a01007387 */ /* 0x000fe80000100a00 */
[----:B------:R-:W-:Y:S04]  /*21640*/  STL.64 [R1+0x14a8], R22 ;  /* 0x0014a81601007387 */ /* 0x000fe80000100a00 */
[----:B------:R2:W-:Y:S02]  /*21650*/  STL.64 [R1+0x14a0], R20 ;  /* 0x0014a01401007387 */ /* 0x0005e40000100a00 */
[C---:B--2---:R-:W-:Y:S02]  /*21660*/  HMMA.1688.F32.TF32 R20, R76.reuse, R4, R228 ;  /* 0x000000044c14723c */ /* 0x044fe400000810e4 */
[----:B------:R-:W2:Y:S11]  /*21670*/  LDL.LU R228, [R1+0x630] ;  /* 0x0006300001e47983 */ /* 0x000eb60000300800 */
[----:B------:R-:W-:Y:S10]  /*21680*/  @!UPT UIADD3 URZ, URZ, URZ, URZ ;  /* 0x0000003f3f3ff290 */ /* 0x000ff4000fffe03f */
[----:B------:R-:W-:Y:S04]  /*21690*/  STL.64 [R1+0x80], R20 ;  /* 0x0000801401007387 */ /* 0x000fe80000100a00 */
[----:B------:R-:W-:Y:S04]  /*216a0*/  STL.64 [R1+0x88], R22 ;  /* 0x0000881601007387 */ /* 0x000fe80000100a00 */
        /* <DEDUP_REMOVED lines=42> */
[----:B------:R-:W4:Y:S04]  /*21950*/  LDL.LU R226, [R1+0x608] ;  /* 0x0006080001e27983 */ /* 0x000f280000300800 */
[----:B------:R-:W4:Y:S08]  /*21960*/  LDL.LU R227, [R1+0x60c] ;  /* 0x00060c0001e37983 */ /* 0x000f300000300800 */
[----:B------:R-:W-:Y:S04]  /*21970*/  STL.64 [R1+0x1470], R26 ;  /* 0x0014701a01007387 */ /* 0x000fe80000100a00 */
[----:B------:R-:W-:Y:S01]  /*21980*/  STL.64 [R1+0x1468], R24 ;  /* 0x0014681801007387 */ /* 0x000fe20000100a00 */
[C---:B--2---:R-:W-:Y:S08]  /*21990*/  HMMA.1688.F32.TF32 R72, R76.reuse, R16, R228 ;  /* 0x000000104c48723c */ /* 0x044ff000000810e4 */
[C---:B---3--:R-:W-:Y:S08]  /*219a0*/  HMMA.1688.F32.TF32 R56, R76.reuse, R148, R188 ;  /* 0x000000944c38723c */ /* 0x048ff000000810bc */
[C---:B----4-:R-:W-:Y:S08]  /*219b0*/  HMMA.1688.F32.TF32 R32, R76.reuse, R164, R32 ;  /* 0x000000a44c20723c */ /* 0x050ff00000081020 */
[C---:B------:R-:W-:Y:S08]  /*219c0*/  HMMA.1688.F32.TF32 R28, R76.reuse, R168, R28 ;  /* 0x000000a84c1c723c */ /* 0x040ff0000008101c */
[C---:B------:R-:W-:Y:S08]  /*219d0*/  HMMA.1688.F32.TF32 R36, R76.reuse, R160, R104 ;  /* 0x000000a04c24723c */ /* 0x040ff00000081068 */
[C---:B------:R-:W-:Y:S07]  /*219e0*/  HMMA.1688.F32.TF32 R48, R76.reuse, R156, R100 ;  /* 0x0000009c4c30723c */ /* 0x040fee0000081064 */
[----:B------:R-:W-:Y:S01]  /*219f0*/  STL.64 [R1+0x1480], R30 ;  /* 0x0014801e01007387 */ /* 0x000fe20000100a00 */
[C---:B------:R-:W-:Y:S03]  /*21a00*/  HMMA.1688.F32.TF32 R52, R76.reuse, R152, R96 ;  /* 0x000000984c34723c */ /* 0x040fe60000081060 */
[----:B------:R2:W-:Y:S05]  /*21a10*/  STL.64 [R1+0x1478], R28 ;  /* 0x0014781c01007387 */ /* 0x0005ea0000100a00 */
[C---:B------:R-:W-:Y:S01]  /*21a20*/  HMMA.1688.F32.TF32 R60, R76.reuse, R144, R240 ;  /* 0x000000904c3c723c */ /* 0x040fe200000810f0 */
[----:B------:R-:W-:Y:S07]  /*21a30*/  STL.64 [R1+0x14b8], R34 ;  /* 0x0014b82201007387 */ /* 0x000fee0000100a00 */
[C---:B------:R-:W-:Y:S01]  /*21a40*/  HMMA.1688.F32.TF32 R64, R76.reuse, R44, R236 ;  /* 0x0000002c4c40723c */ /* 0x040fe200000810ec */
[----:B------:R-:W-:Y:S04]  /*21a50*/  STL.64 [R1+0x14b0], R32 ;  /* 0x0014b02001007387 */ /* 0x000fe80000100a00 */
[----:B------:R-:W-:Y:S03]  /*21a60*/  STL.64 [R1+0x14c8], R38 ;  /* 0x0014c82601007387 */ /* 0x000fe60000100a00 */
[C---:B------:R-:W-:Y:S01]  /*21a70*/  HMMA.1688.F32.TF32 R68, R76.reuse, R40, R232 ;  /* 0x000000284c44723c */ /* 0x040fe200000810e8 */
        /* <DEDUP_REMOVED lines=10> */
[----:B------:R-:W-:Y:S01]  /*21b20*/  STL.64 [R1+0x1510], R64 ;  /* 0x0015104001007387 */ /* 0x000fe20000100a00 */
[----:B------:R-:W-:Y:S03]  /*21b30*/  HMMA.1688.F32.TF32 R76, R76, R12, R224 ;  /* 0x0000000c4c4c723c */ /* 0x000fe600000810e0 */
[----:B------:R-:W-:Y:S04]  /*21b40*/  STL.64 [R1+0x1528], R70 ;  /* 0x0015284601007387 */ /* 0x000fe80000100a00 */
[----:B------:R-:W-:Y:S04]  /*21b50*/  STL.64 [R1+0x1520], R68 ;  /* 0x0015204401007387 */ /* 0x000fe80000100a00 */
[----:B------:R-:W-:Y:S04]  /*21b60*/  STL.64 [R1+0x1538], R74 ;  /* 0x0015384a01007387 */ /* 0x000fe80000100a00 */
[----:B------:R-:W-:Y:S04]  /*21b70*/  STL.64 [R1+0x1530], R72 ;  /* 0x0015304801007387 */ /* 0x000fe80000100a00 */
        /* <DEDUP_REMOVED lines=56> */
[----:B------:R-:W-:Y:S04]  /*21f00*/  STL.64 [R1+0x1548], R78 ;  /* 0x0015484e01007387 */ /* 0x000fe80000100a00 */
[----:B------:R-:W-:Y:S01]  /*21f10*/  STL.64 [R1+0x1540], R76 ;  /* 0x0015404c01007387 */ /* 0x000fe20000100a00 */
[----:B--2---:R-:W-:-:S02]  /*21f20*/  IMAD.MOV.U32 R28, RZ, RZ, R205 ;  /* 0x000000ffff1c7224 */ /* 0x004fc400078e00cd */
[----:B------:R-:W-:Y:S01]  /*21f30*/  IMAD.MOV.U32 R29, RZ, RZ, R204 ;  /* 0x000000ffff1d7224 */ /* 0x000fe200078e00cc */
[----:B------:R-:W-:Y:S01]  /*21f40*/  MOV R30, R199 ;  /* 0x000000c7001e7202 */ /* 0x000fe20000000f00 */
[----:B------:R-:W-:Y:S02]  /*21f50*/  IMAD.MOV.U32 R31, RZ, RZ, R198 ;  /* 0x000000ffff1f7224 */ /* 0x000fe400078e00c6 */
[----:B------:R-:W-:Y:S02]  /*21f60*/  IMAD.MOV.U32 R25, RZ, RZ, R220 ;  /* 0x000000ffff197224 */ /* 0x000fe400078e00dc */
[----:B------:R-:W-:Y:S02]  /*21f70*/  IMAD.MOV.U32 R26, RZ, RZ, R221 ;  /* 0x000000ffff1a7224 */ /* 0x000fe400078e00dd */
[----:B------:R-:W-:Y:S01]  /*21f80*/  IMAD.MOV.U32 R27, RZ, RZ, R222 ;  /* 0x000000ffff1b7224 */ /* 0x000fe200078e00de */
[----:B------:R-:W-:Y:S01]  /*21f90*/  MOV R21, R216 ;  /* 0x000000d800157202 */ /* 0x000fe20000000f00 */
[----:B------:R-:W-:-:S02]  /*21fa0*/  IMAD.MOV.U32 R20, RZ, RZ, R223 ;  /* 0x000000ffff147224 */ /* 0x000fc400078e00df */
[----:B------:R-:W-:Y:S02]  /*21fb0*/  IMAD.MOV.U32 R22, RZ, RZ, R217 ;  /* 0x000000ffff167224 */ /* 0x000fe400078e00d9 */
[----:B------:R-:W-:Y:S02]  /*21fc0*/  IMAD.MOV.U32 R23, RZ, RZ, R218 ;  /* 0x000000ffff177224 */ /* 0x000fe400078e00da */
[----:B------:R-:W-:Y:S01]  /*21fd0*/  IMAD.MOV.U32 R248, RZ, RZ, R219 ;  /* 0x000000fffff87224 */ /* 0x000fe200078e00db */
[----:B---3--:R-:W-:Y:S07]  /*21fe0*/  HMMA.1688.F32.TF32 R132, R140, R40, R224 ;  /* 0x000000288c84723c */ /* 0x008fee00000810e0 */
[----:B------:R-:W-:Y:S01]  /*21ff0*/  IMAD.MOV.U32 R227, RZ, RZ, R210 ;  /* 0x000000ffffe37224 */ /* 0x000fe200078e00d2 */
[----:B------:R-:W-:Y:S01]  /*22000*/  MOV R210, R201 ;  /* 0x000000c900d27202 */ /* 0x000fe20000000f00 */
[----:B------:R-:W-:-:S02]  /*22010*/  IMAD.MOV.U32 R226, RZ, RZ, R211 ;  /* 0x000000ffffe27224 */ /* 0x000fc400078e00d3 */
[----:B------:R-:W-:Y:S01]  /*22020*/  IMAD.MOV.U32 R211, RZ, RZ, R200 ;  /* 0x000000ffffd37224 */ /* 0x000fe200078e00c8 */
[C---:B----4-:R-:W-:Y:S08]  /*22030*/  HMMA.1688.F32.TF32 R120, R140.reuse, R148, R236 ;  /* 0x000000948c78723c */ /* 0x050ff000000810ec */
[C---:B------:R-:W-:Y:S08]  /*22040*/  HMMA.1688.F32.TF32 R100, R140.reuse, R168, R100 ;  /* 0x000000a88c64723c */ /* 0x040ff00000081064 */
[C---:B------:R-:W-:Y:S08]  /*22050*/  HMMA.1688.F32.TF32 R84, R140.reuse, R176, R84 ;  /* 0x000000b08c54723c */ /* 0x040ff00000081054 */
[C---:B------:R-:W-:Y:S08]  /*22060*/  HMMA.1688.F32.TF32 R80, R140.reuse, R180, R80 ;  /* 0x000000b48c50723c */ /* 0x040ff00000081050 */
[C---:B------:R-:W-:Y:S08]  /*22070*/  HMMA.1688.F32.TF32 R88, R140.reuse, R8, R88 ;  /* 0x000000088c58723c */ /* 0x040ff00000081058 */
[C---:B------:R-:W-:Y:S07]  /*22080*/  HMMA.1688.F32.TF32 R92, R140.reuse, R4, R92 ;  /* 0x000000048c5c723c */ /* 0x040fee000008105c */
[----:B------:R-:W-:Y:S01]  /*22090*/  STL.64 [R1+0x1558], R82 ;  /* 0x0015585201007387 */ /* 0x000fe20000100a00 */
[C---:B------:R-:W-:Y:S03]  /*220a0*/  HMMA.1688.F32.TF32 R96, R140.reuse, R172, R96 ;  /* 0x000000ac8c60723c */ /* 0x040fe60000081060 */
[----:B------:R-:W-:Y:S05]  /*220b0*/  STL.64 [R1+0x1550], R80 ;  /* 0x0015505001007387 */ /* 0x000fea0000100a00 */
[C---:B------:R-:W-:Y:S01]  /*220c0*/  HMMA.1688.F32.TF32 R104, R140.reuse, R164, R104 ;  /* 0x000000a48c68723c */ /* 0x040fe20000081068 */
[----:B------:R-:W-:Y:S07]  /*220d0*/  STL.64 [R1+0x1568], R86 ;  /* 0x0015685601007387 */ /* 0x000fee0000100a00 */
[----:B------:R-:W-:Y:S01]  /*220e0*/  HMMA.1688.F32.TF32 R108, R140, R160, R184 ;  /* 0x000000a08c6c723c */ /* 0x000fe200000810b8 */
        /* <DEDUP_REMOVED lines=12> */
[----:B------:R-:W-:Y:S01]  /*221b0*/  STL.64 [R1+0x15a0], R108 ;  /* 0x0015a06c01007387 */ /* 0x000fe20000100a00 */
[----:B------:R-:W-:-:S03]  /*221c0*/  IMAD.MOV.U32 R236, RZ, RZ, R197 ;  /* 0x000000ffffec7224 */ /* 0x000fc600078e00c5 */
[----:B------:R-:W2:Y:S01]  /*221d0*/  LDL.LU R205, [R1+0x16cc] ;  /* 0x0016cc0001cd7983 */ /* 0x000ea20000300800 */
[----:B------:R-:W-:-:S03]  /*221e0*/  IMAD.MOV.U32 R237, RZ, RZ, R196 ;  /* 0x000000ffffed7224 */ /* 0x000fc600078e00c4 */
[----:B------:R-:W2:Y:S01]  /*221f0*/  LDL.LU R204, [R1+0x16c8] ;  /* 0x0016c80001cc7983 */ /* 0x000ea20000300800 */
[----:B------:R-:W-:-:S03]  /*22200*/  IMAD.MOV.U32 R238, RZ, RZ, R193 ;  /* 0x000000ffffee7224 */ /* 0x000fc600078e00c1 */
[----:B------:R-:W3:Y:S01]  /*22210*/  LDL.LU R201, [R1+0x16c4] ;  /* 0x0016c40001c97983 */ /* 0x000ee20000300800 */
[----:B------:R-:W-:-:S03]  /*22220*/  MOV R239, R192 ;  /* 0x000000c000ef7202 */ /* 0x000fc60000000f00 */
[----:B------:R-:W3:Y:S01]  /*22230*/  LDL.LU R200, [R1+0x16c0] ;  /* 0x0016c00001c87983 */ /* 0x000ee20000300800 */
[C---:B------:R-:W-:Y:S03]  /*22240*/  HMMA.1688.F32.TF32 R116, R140.reuse, R152, R240 ;  /* 0x000000988c74723c */ /* 0x040fe600000810f0 */
        /* <DEDUP_REMOVED lines=21> */
[----:B------:R-:W-:Y:S03]  /*223a0*/  HMMA.1688.F32.TF32 R124, R140, R144, R232 ;  /* 0x000000908c7c723c */ /* 0x000fe600000810e8 */
[----:B------:R-:W4:Y:S04]  /*223b0*/  LDL.LU R198, [R1+0x798] ;  /* 0x0007980001c67983 */ /* 0x000f280000300800 */
[----:B------:R-:W4:Y:S01]  /*223c0*/  LDL.LU R199, [R1+0x79c] ;  /* 0x00079c0001c77983 */ /* 0x000f220000300800 */
[----:B------:R-:W-:-:S03]  /*223d0*/  IMAD.MOV.U32 R233, RZ, RZ, R206 ;  /* 0x000000ffffe97224 */ /* 0x000fc600078e00ce */
[----:B------:R-:W4:Y:S01]  /*223e0*/  LDL.LU R194, [R1+0x7a8] ;  /* 0x0007a80001c27983 */ /* 0x000f220000300800 */
[----:B------:R-:W-:Y:S01]  /*223f0*/  IMAD.MOV.U32 R232, RZ, RZ, R207 ;  /* 0x000000ffffe87224 */ /* 0x000fe200078e00cf */
[----:B------:R-:W-:Y:S02]  /*22400*/  MOV R235, R202 ;  /* 0x000000ca00eb7202 */ /* 0x000fe40000000f00 */
[----:B------:R-:W4:Y:S01]  /*22410*/  LDL.LU R195, [R1+0x7ac] ;  /* 0x0007ac0001c37983 */ /* 0x000f220000300800 */
[----:B------:R-:W-:-:S03]  /*22420*/  IMAD.MOV.U32 R234, RZ, RZ, R203 ;  /* 0x000000ffffea7224 */ /* 0x000fc600078e00cb */
[----:B------:R-:W4:Y:S01]  /*22430*/  LDL.LU R206, [R1+0x778] ;  /* 0x0007780001ce7983 */ /* 0x000f220000300800 */
[----:B------:R-:W-:-:S03]  /*22440*/  IMAD.MOV.U32 R225, RZ, RZ, R214 ;  /* 0x000000ffffe17224 */ /* 0x000fc600078e00d6 */
[----:B------:R-:W4:Y:S01]  /*22450*/  LDL.LU R207, [R1+0x77c] ;  /* 0x00077c0001cf7983 */ /* 0x000f220000300800 */
[----:B------:R-:W-:-:S03]  /*22460*/  IMAD.MOV.U32 R224, RZ, RZ, R215 ;  /* 0x000000ffffe07224 */ /* 0x000fc600078e00d7 */
[----:B------:R-:W4:Y:S01]  /*22470*/  LDL.LU R202, [R1+0x788] ;  /* 0x0007880001ca7983 */ /* 0x000f220000300800 */
[----:B------:R-:W-:Y:S03]  /*22480*/  HMMA.1688.F32.TF32 R128, R140, R44, R228 ;  /* 0x0000002c8c80723c */ /* 0x000fe600000810e4 */
        /* <DEDUP_REMOVED lines=14> */
[----:B------:R-:W-:-:S03]  /*22570*/  MOV R250, R183 ;  /* 0x000000b700fa7202 */ /* 0x000fc60000000f00 */
[----:B------:R-:W4:Y:S04]  /*22580*/  LDL.LU R217, [R1+0x1698] ;  /* 0x0016980001d97983 */ /* 0x000f280000300800 */
[----:B------:R-:W4:Y:S04]  /*22590*/  LDL.LU R218, [R1+0x1694] ;  /* 0x0016940001da7983 */ /* 0x000f280000300800 */
[----:B------:R-:W4:Y:S04]  /*225a0*/  LDL.LU R219, [R1+0x1690] ;  /* 0x0016900001db7983 */ /* 0x000f280000300800 */
[----:B------:R-:W4:Y:S04]  /*225b0*/  LDL.LU R182, [R1+0x168c] ;  /* 0x00168c0001b67983 */ /* 0x000f280000300800 */
[----:B------:R-:W4:Y:S01]  /*225c0*/  LDL.LU R183, [R1+0x1688] ;  /* 0x0016880001b77983 */ /* 0x000f220000300800 */
[----:B-1----:R-:W-:Y:S01]  /*225d0*/  HMMA.1688.F32.TF32 R28, R244, R16, R28 ;  /* 0x00000010f41c723c */ /* 0x002fe2000008101c */
[----:B------:R-:W-:Y:S11]  /*225e0*/  IMAD.MOV.U32 R251, RZ, RZ, R0 ;  /* 0x000000fffffb7224 */ /* 0x000ff600078e0000 */
[----:B------:R-:W-:Y:S11]  /*225f0*/  @!UPT UIADD3 URZ, URZ, URZ, URZ ;  /* 0x0000003f3f3ff290 */ /* 0x000ff6000fffe03f */
[----:B------:R1:W-:Y:S04]  /*22600*/  STL.64 [R1+0xf0], R28 ;  /* 0x0000f01c01007387 */ /* 0x0003e80000100a00 */
[----:B------:R1:W-:Y:S01]  /*22610*/  STL [R1+0xf8], R30 ;  /* 0x0000f81e01007387 */ /* 0x0003e20000100800 */
[----:B------:R-:W-:Y:S02]  /*22620*/  IMAD.MOV.U32 R0, RZ, RZ, R31 ;  /* 0x000000ffff007224 */ /* 0x000fe400078e001f */
[----:B------:R-:W-:Y:S02]  /*22630*/  IMAD.MOV.U32 R31, RZ, RZ, R46 ;  /* 0x000000ffff1f7224 */ /* 0x000fe400078e002e */
[----:B-1----:R-:W-:Y:S02]  /*22640*/  IMAD.MOV.U32 R28, RZ, RZ, R155 ;  /* 0x000000ffff1c7224 */ /* 0x002fe400078e009b */
[----:B------:R-:W-:Y:S01]  /*22650*/  IMAD.MOV.U32 R29, RZ, RZ, R154 ;  /* 0x000000ffff1d7224 */ /* 0x000fe200078e009a */
[----:B------:R-:W-:Y:S01]  /*22660*/  MOV R30, R151 ;  /* 0x00000097001e7202 */ /* 0x000fe20000000f00 */
[----:B------:R-:W-:-:S02]  /*22670*/  IMAD.MOV.U32 R32, RZ, RZ, R47 ;  /* 0x000000ffff207224 */ /* 0x000fc400078e002f */
[----:B------:R-:W-:Y:S01]  /*22680*/  IMAD.MOV.U32 R33, RZ, RZ, R146 ;  /* 0x000000ffff217224 */ /* 0x000fe200078e0092 */
[----:B------:R-:W-:Y:S01]  /*22690*/  MOV R35, R150 ;  /* 0x0000009600237202 */ /* 0x000fe20000000f00 */
[----:B------:R-:W-:Y:S01]  /*226a0*/  IMAD.MOV.U32 R34, RZ, RZ, R147 ;  /* 0x000000ffff227224 */ /* 0x000fe200078e0093 */
[C---:B--2---:R-:W-:Y:S08]  /*226b0*/  HMMA.1688.F32.TF32 R136, R140.reuse, R16, R136 ;  /* 0x000000108c88723c */ /* 0x044ff00000081088 */
[----:B------:R-:W-:Y:S08]  /*226c0*/  HMMA.1688.F32.TF32 R140, R140, R12, R184 ;  /* 0x0000000c8c8c723c */ /* 0x000ff000000810b8 */
[C---:B---3--:R-:W-:Y:S08]  /*226d0*/  HMMA.1688.F32.TF32 R184, R244.reuse, R180, R188 ;  /* 0x000000b4f4b8723c */ /* 0x048ff000000810bc */
[C---:B------:R-:W-:Y:S01]  /*226e0*/  HMMA.1688.F32.TF32 R188, R244.reuse, R176, R240 ;  /* 0x000000b0f4bc723c */ /* 0x040fe200000810f0 */
[----:B------:R-:W-:Y:S04]  /*226f0*/  LDS R240, [R252+0x14000] ;  /* 0x01400000fcf07984 */ /* 0x000fe80000000800 */
[----:B------:R-:W-:Y:S04]  /*22700*/  LDS R242, [R252+0x16000] ;  /* 0x01600000fcf27984 */ /* 0x000fe80000000800 */
[----:B------:R-:W-:Y:S04]  /*22710*/  LDS R241, [R2+0x14000] ;  /* 0x0140000002f17984 */ /* 0x000fe80000000800 */
[----:B------:R-:W1:Y:S01]  /*22720*/  LDS R243, [R2+0x16000] ;  /* 0x0160000002f37984 */ /* 0x000e620000000800 */
[C---:B----4-:R-:W-:Y:S08]  /*22730*/  HMMA.1688.F32.TF32 R196, R244.reuse, R4, R196 ;  /* 0x00000004f4c4723c */ /* 0x050ff000000810c4 */
[C---:B------:R-:W-:Y:S08]  /*22740*/  HMMA.1688.F32.TF32 R192, R244.reuse, R8, R192 ;  /* 0x00000008f4c0723c */ /* 0x040ff000000810c0 */
[----:B------:R-:W-:Y:S08]  /*22750*/  HMMA.1688.F32.TF32 R24, R244, R12, R24 ;  /* 0x0000000cf418723c */ /* 0x000ff00000081018 */
[----:B-1----:R-:W-:Y:S11]  /*22760*/  HMMA.1688.F32.TF32 R20, R240, R182, R20 ;  /* 0x000000b6f014723c */ /* 0x002ff60000081014 */
[----:B------:R-:W-:Y:S05]  /*22770*/  @!UPT UIADD3 URZ, URZ, URZ, URZ ;  /* 0x0000003f3f3ff290 */ /* 0x000fea000fffe03f */
[----:B------:R-:W-:Y:S01]  /*22780*/  IMAD.MOV.U32 R94, RZ, RZ, R24 ;  /* 0x000000ffff5e7224 */ /* 0x000fe200078e0018 */
[----:B------:R-:W-:Y:S01]  /*22790*/  MOV R98, R26 ;  /* 0x0000001a00627202 */ /* 0x000fe20000000f00 */
[----:B------:R-:W-:Y:S01]  /*227a0*/  IMAD.MOV.U32 R95, RZ, RZ, R25 ;  /* 0x000000ffff5f7224 */ /* 0x000fe200078e0019 */
[----:B------:R-:W-:Y:S01]  /*227b0*/  MOV R25, R162 ;  /* 0x000000a200197202 */ /* 0x000fe20000000f00 */
[----:B------:R-:W-:Y:S02]  /*227c0*/  IMAD.MOV.U32 R24, RZ, RZ, R163 ;  /* 0x000000ffff187224 */ /* 0x000fe400078e00a3 */
[----:B------:R-:W-:Y:S02]  /*227d0*/  IMAD.MOV.U32 R99, RZ, RZ, R27 ;  /* 0x000000ffff637224 */ /* 0x000fe400078e001b */
[----:B------:R-:W-:Y:S01]  /*227e0*/  IMAD.MOV.U32 R26, RZ, RZ, R159 ;  /* 0x000000ffff1a7224 */ /* 0x000fe200078e009f */
[----:B------:R-:W-:Y:S01]  /*227f0*/  MOV R4, R23 ;  /* 0x0000001700047202 */ /* 0x000fe20000000f00 */
[----:B------:R-:W-:-:S02]  /*22800*/  IMAD.MOV.U32 R5, RZ, RZ, R22 ;  /* 0x000000ffff057224 */ /* 0x000fc400078e0016 */
[----:B------:R-:W-:Y:S02]  /*22810*/  IMAD.MOV.U32 R8, RZ, RZ, R21 ;  /* 0x000000ffff087224 */ /* 0x000fe400078e0015 */
[----:B------:R-:W-:Y:S01]  /*22820*/  IMAD.MOV.U32 R9, RZ, RZ, R20 ;  /* 0x000000ffff097224 */ /* 0x000fe200078e0014 */
[----:B------:R-:W-:Y:S01]  /*22830*/  STL [R1+0x1440], R4 ;  /* 0x0014400401007387 */ /* 0x000fe20000100800 */
[----:B------:R-:W-:Y:S03]  /*22840*/  HMMA.1688.F32.TF32 R20, R240, R178, R248 ;  /* 0x000000b2f014723c */ /* 0x000fe600000810f8 */
[----:B------:R-:W-:Y:S04]  /*22850*/  STL [R1+0x143c], R5 ;  /* 0x00143c0501007387 */ /* 0x000fe80000100800 */
[----:B------:R-:W-:Y:S01]  /*22860*/  STL [R1+0x1438], R8 ;  /* 0x0014380801007387 */ /* 0x000fe20000100800 */
[----:B------:R-:W-:Y:S01]  /*22870*/  MOV R248, R171 ;  /* 0x000000ab00f87202 */ /* 0x000fe20000000f00 */
[----:B------:R-:W-:-:S02]  /*22880*/  IMAD.MOV.U32 R249, RZ, RZ, R170 ;  /* 0x000000fffff97224 */ /* 0x000fc400078e00aa */
[----:B------:R-:W-:Y:S01]  /*22890*/  STL [R1+0x1434], R9 ;  /* 0x0014340901007387 */ /* 0x000fe20000100800 */
[----:B------:R-:W-:-:S03]  /*228a0*/  IMAD.MOV.U32 R250, RZ, RZ, R167 ;  /* 0x000000fffffa7224 */ /* 0x000fc600078e00a7 */
[----:B------:R-:W2:Y:S01]  /*228b0*/  LDL.LU R171, [R1+0x1684] ;  /* 0x0016840001ab7983 */ /* 0x000ea20000300800 */
[----:B------:R-:W-:-:S03]  /*228c0*/  IMAD.MOV.U32 R251, RZ, RZ, R166 ;  /* 0x000000fffffb7224 */ /* 0x000fc600078e00a6 */
[----:B------:R-:W3:Y:S04]  /*228d0*/  LDL.LU R170, [R1+0x1680] ;  /* 0x0016800001aa7983 */ /* 0x000ee80000300800 */
        /* <DEDUP_REMOVED lines=20> */
[----:B------:R-:W-:-:S02]  /*22a20*/  IMAD.MOV.U32 R37, RZ, RZ, R174 ;  /* 0x000000ffff257224 */ /* 0x000fc400078e00ae */
[----:B------:R-:W-:Y:S02]  /*22a30*/  IMAD.MOV.U32 R38, RZ, RZ, R10 ;  /* 0x000000ffff267224 */ /* 0x000fe400078e000a */
[----:B------:R-:W-:Y:S02]  /*22a40*/  IMAD.MOV.U32 R39, RZ, RZ, R11 ;  /* 0x000000ffff277224 */ /* 0x000fe400078e000b */
[----:B--2---:R-:W-:Y:S01]  /*22a50*/  IMAD.MOV.U32 R36, RZ, RZ, R171 ;  /* 0x000000ffff247224 */ /* 0x004fe200078e00ab */
[----:B---3--:R-:W-:Y:S01]  /*22a60*/  MOV R51, R170 ;  /* 0x000000aa00337202 */ /* 0x008fe20000000f00 */
[----:B----4-:R-:W-:Y:S02]  /*22a70*/  IMAD.MOV.U32 R50, RZ, RZ, R167 ;  /* 0x000000ffff327224 */ /* 0x010fe400078e00a7 */
[----:B------:R-:W-:Y:S02]  /*22a80*/  IMAD.MOV.U32 R49, RZ, RZ, R166 ;  /* 0x000000ffff317224 */ /* 0x000fe400078e00a6 */
[----:B------:R-:W-:-:S02]  /*22a90*/  IMAD.MOV.U32 R48, RZ, RZ, R163 ;  /* 0x000000ffff307224 */ /* 0x000fc400078e00a3 */
[----:B------:R-:W-:Y:S01]  /*22aa0*/  IMAD.MOV.U32 R55, RZ, RZ, R162 ;  /* 0x000000ffff377224 */ /* 0x000fe200078e00a2 */
[----:B------:R-:W-:Y:S01]  /*22ab0*/  MOV R54, R159 ;  /* 0x0000009f00367202 */ /* 0x000fe20000000f00 */
[----:B------:R-:W-:Y:S02]  /*22ac0*/  IMAD.MOV.U32 R53, RZ, RZ, R158 ;  /* 0x000000ffff357224 */ /* 0x000fe400078e009e */
[----:B------:R-:W-:Y:S02]  /*22ad0*/  IMAD.MOV.U32 R52, RZ, RZ, R155 ;  /* 0x000000ffff347224 */ /* 0x000fe400078e009b */
[----:B------:R-:W-:Y:S02]  /*22ae0*/  IMAD.MOV.U32 R59, RZ, RZ, R154 ;  /* 0x000000ffff3b7224 */ /* 0x000fe400078e009a */
[----:B------:R-:W-:Y:S02]  /*22af0*/  IMAD.MOV.U32 R61, RZ, RZ, R46 ;  /* 0x000000ffff3d7224 */ /* 0x000fe400078e002e */
[----:B------:R-:W2:Y:S01]  /*22b00*/  LDL.LU R46, [R1+0x1644] ;  /* 0x00164400012e7983 */ /* 0x000ea20000300800 */
[----:B------:R-:W-:-:S02]  /*22b10*/  IMAD.MOV.U32 R58, RZ, RZ, R151 ;  /* 0x000000ffff3a7224 */ /* 0x000fc400078e0097 */
[----:B------:R-:W-:Y:S02]  /*22b20*/  IMAD.MOV.U32 R62, RZ, RZ, R47 ;  /* 0x000000ffff3e7224 */ /* 0x000fe400078e002f */
[----:B------:R-:W2:Y:S01]  /*22b30*/  LDL.LU R47, [R1+0x1640] ;  /* 0x00164000012f7983 */ /* 0x000ea20000300800 */
[----:B------:R-:W-:-:S03]  /*22b40*/  IMAD.MOV.U32 R63, RZ, RZ, R146 ;  /* 0x000000ffff3f7224 */ /* 0x000fc600078e0092 */
[----:B------:R-:W3:Y:S01]  /*22b50*/  LDL.LU R146, [R1+0x163c] ;  /* 0x00163c0001927983 */ /* 0x000ee20000300800 */
[----:B------:R-:W-:-:S03]  /*22b60*/  IMAD.MOV.U32 R56, RZ, RZ, R147 ;  /* 0x000000ffff387224 */ /* 0x000fc600078e0093 */
[----:B------:R-:W3:Y:S01]  /*22b70*/  LDL.LU R147, [R1+0x1638] ;  /* 0x0016380001937983 */ /* 0x000ee20000300800 */
[----:B------:R-:W-:-:S03]  /*22b80*/  MOV R57, R150 ;  /* 0x0000009600397202 */ /* 0x000fc60000000f00 */
        /* <DEDUP_REMOVED lines=14> */
[----:B------:R-:W3:Y:S01]  /*22c70*/  LDL.LU R11, [R1+0x15fc] ;  /* 0x0015fc00010b7983 */ /* 0x000ee20000300800 */
[----:B------:R-:W-:Y:S01]  /*22c80*/  IMAD.MOV.U32 R17, RZ, RZ, R20 ;  /* 0x000000ffff117224 */ /* 0x000fe200078e0014 */
[----:B------:R-:W-:Y:S01]  /*22c90*/  MOV R20, R175 ;  /* 0x000000af00147202 */ /* 0x000fe20000000f00 */
[----:B------:R-:W-:Y:S01]  /*22ca0*/  IMAD.MOV.U32 R12, RZ, RZ, R23 ;  /* 0x000000ffff0c7224 */ /* 0x000fe200078e0017 */
[----:B------:R-:W4:Y:S01]  /*22cb0*/  LDL.LU R175, [R1+0x15f8] ;  /* 0x0015f80001af7983 */ /* 0x000f220000300800 */
[----:B------:R-:W-:-:S02]  /*22cc0*/  IMAD.MOV.U32 R16, RZ, RZ, R21 ;  /* 0x000000ffff107224 */ /* 0x000fc400078e0015 */
[----:B------:R-:W-:Y:S01]  /*22cd0*/  IMAD.MOV.U32 R13, RZ, RZ, R22 ;  /* 0x000000ffff0d7224 */ /* 0x000fe200078e0016 */
[----:B------:R-:W-:Y:S01]  /*22ce0*/  HMMA.1688.F32.TF32 R228, R244, R44, R228 ;  /* 0x0000002cf4e4723c */ /* 0x000fe200000810e4 */
[----:B------:R-:W-:Y:S02]  /*22cf0*/  IMAD.MOV.U32 R21, RZ, RZ, R6 ;  /* 0x000000ffff157224 */ /* 0x000fe400078e0006 */
[----:B------:R-:W4:Y:S01]  /*22d00*/  LDL.LU R6, [R1+0x15f4] ;  /* 0x0015f40001067983 */ /* 0x000f220000300800 */
[----:B------:R-:W-:-:S03]  /*22d10*/  IMAD.MOV.U32 R22, RZ, RZ, R7 ;  /* 0x000000ffff167224 */ /* 0x000fc600078e0007 */
[----:B------:R-:W4:Y:S04]  /*22d20*/  LDL.LU R7, [R1+0x15f0] ;  /* 0x0015f00001077983 */ /* 0x000f280000300800 */
[----:B------:R1:W-:Y:S04]  /*22d30*/  STL [R1+0x1450], R12 ;  /* 0x0014500c01007387 */ /* 0x0003e80000100800 */
[----:B------:R1:W-:Y:S04]  /*22d40*/  STL [R1+0x144c], R13 ;  /* 0x00144c0d01007387 */ /* 0x0003e80000100800 */
[----:B------:R1:W-:Y:S04]  /*22d50*/  STL [R1+0x1448], R16 ;  /* 0x0014481001007387 */ /* 0x0003e80000100800 */
[----:B------:R-:W-:Y:S01]  /*22d60*/  STL [R1+0x1444], R17 ;  /* 0x0014441101007387 */ /* 0x000fe20000100800 */
[----:B------:R-:W-:Y:S01]  /*22d70*/  IMAD.MOV.U32 R23, RZ, RZ, R3 ;  /* 0x000000ffff177224 */ /* 0x000fe200078e0003 */
[C---:B--2---:R-:W-:Y:S08]  /*22d80*/  HMMA.1688.F32.TF32 R52, R240.reuse, R170, R52 ;  /* 0x000000aaf034723c */ /* 0x044ff00000081034 */
[----:B---3--:R-:W-:Y:S11]  /*22d90*/  HMMA.1688.F32.TF32 R64, R240, R10, R64 ;  /* 0x0000000af040723c */ /* 0x008ff60000081040 */
[----:B------:R-:W-:Y:S05]  /*22da0*/  @!UPT UIADD3 URZ, URZ, URZ, URZ ;  /* 0x0000003f3f3ff290 */ /* 0x000fea000fffe03f */
[----:B-1----:R-:W-:Y:S02]  /*22db0*/  IMAD.MOV.U32 R12, RZ, RZ, R53 ;  /* 0x000000ffff0c7224 */ /* 0x002fe400078e0035 */
[----:B------:R-:W-:Y:S02]  /*22dc0*/  IMAD.MOV.U32 R13, RZ, RZ, R54 ;  /* 0x000000ffff0d7224 */ /* 0x000fe400078e0036 */
[----:B------:R-:W-:-:S04]  /*22dd0*/  IMAD.MOV.U32 R16, RZ, RZ, R55 ;  /* 0x000000ffff107224 */ /* 0x000fc800078e0037 */
[----:B------:R-:W-:-:S05]  /*22de0*/  IMAD.MOV.U32 R45, RZ, RZ, R64 ;  /* 0x000000ffff2d7224 */ /* 0x000fca00078e0040 */
[----:B------:R1:W-:Y:S02]  /*22df0*/  STL [R1+0x1454], R45 ;  /* 0x0014542d01007387 */ /* 0x0003e40000100800 */
[----:B-1----:R-:W-:Y:S02]  /*22e00*/  IMAD.MOV.U32 R45, RZ, RZ, R52 ;  /* 0x000000ffff2d7224 */ /* 0x002fe400078e0034 */
[C---:B------:R-:W-:Y:S08]  /*22e10*/  HMMA.1688.F32.TF32 R52, R240.reuse, R166, R48 ;  /* 0x000000a6f034723c */ /* 0x040ff00000081030 */
[C---:B------:R-:W-:Y:S08]  /*22e20*/  HMMA.1688.F32.TF32 R48, R240.reuse, R162, R36 ;  /* 0x000000a2f030723c */ /* 0x040ff00000081024 */
[C---:B------:R-:W-:Y:S08]  /*22e30*/  HMMA.1688.F32.TF32 R36, R240.reuse, R158, R32 ;  /* 0x0000009ef024723c */ /* 0x040ff00000081020 */
[C---:B------:R-:W-:Y:S08]  /*22e40*/  HMMA.1688.F32.TF32 R32, R240.reuse, R154, R28 ;  /* 0x0000009af020723c */ /* 0x040ff0000008101c */
[C---:B----4-:R-:W-:Y:S08]  /*22e50*/  HMMA.1688.F32.TF32 R28, R240.reuse, R150, R24 ;  /* 0x00000096f01c723c */ /* 0x050ff00000081018 */
        /* <DEDUP_REMOVED lines=11> */
[----:B------:R2:W-:Y:S04]  /*22f10*/  STL.64 [R1+0x718], R30 ;  /* 0x0007181e01007387 */ /* 0x0005e80000100a00 */
[----:B-1----:R-:W3:Y:S04]  /*22f20*/  LDL.LU R28, [R1+0x350] ;  /* 0x00035000011c7983 */ /* 0x002ee80000300800 */
[----:B------:R-:W-:Y:S01]  /*22f30*/  STL.64 [R1+0x700], R24 ;  /* 0x0007001801007387 */ /* 0x000fe20000100a00 */
[----:B--2---:R-:W-:-:S03]  /*22f40*/  MOV R30, R18 ;  /* 0x00000012001e7202 */ /* 0x004fc60000000f00 */
[----:B------:R-:W-:Y:S01]  /*22f50*/  STL.64 [R1+0x708], R26 ;  /* 0x0007081a01007387 */ /* 0x000fe20000100a00 */
[----:B------:R-:W-:-:S03]  /*22f60*/  IMAD.MOV.U32 R31, RZ, RZ, R14 ;  /* 0x000000ffff1f7224 */ /* 0x000fc600078e000e */
[----:B------:R1:W-:Y:S04]  /*22f70*/  STL.64 [R1+0x6f0], R20 ;  /* 0x0006f01401007387 */ /* 0x0003e80000100a00 */
[----:B------:R2:W-:Y:S04]  /*22f80*/  STL.64 [R1+0x6f8], R22 ;  /* 0x0006f81601007387 */ /* 0x0005e80000100a00 */
[----:B------:R-:W3:Y:S04]  /*22f90*/  LDL.LU R29, [R1+0x354] ;  /* 0x00035400011d7983 */ /* 0x000ee80000300800 */
[----:B------:R-:W4:Y:S04]  /*22fa0*/  LDL.LU R18, [R1+0x15ec] ;  /* 0x0015ec0001127983 */ /* 0x000f280000300800 */
[----:B------:R-:W2:Y:S01]  /*22fb0*/  LDL.LU R14, [R1+0x15e8] ;  /* 0x0015e800010e7983 */ /* 0x000ea20000300800 */
[----:B------:R-:W-:-:S02]  /*22fc0*/  IMAD.MOV.U32 R32, RZ, RZ, R15 ;  /* 0x000000ffff207224 */ /* 0x000fc400078e000f */
[----:B------:R-:W-:Y:S01]  /*22fd0*/  IMAD.MOV.U32 R33, RZ, RZ, R43 ;  /* 0x000000ffff217224 */ /* 0x000fe200078e002b */
[----:B------:R-:W3:Y:S01]  /*22fe0*/  LDL.LU R15, [R1+0x15e4] ;  /* 0x0015e400010f7983 */ /* 0x000ee20000300800 */
[----:B------:R-:W-:Y:S01]  /*22ff0*/  IMAD.MOV.U32 R34, RZ, RZ, R42 ;  /* 0x000000ffff227224 */ /* 0x000fe200078e002a */
[----:B------:R-:W-:Y:S02]  /*23000*/  MOV R35, R19 ;  /* 0x0000001300237202 */ /* 0x000fe40000000f00 */
[----:B------:R-:W3:Y:S04]  /*23010*/  LDL.LU R43, [R1+0x15e0] ;  /* 0x0015e000012b7983 */ /* 0x000ee80000300800 */
[----:B------:R-:W3:Y:S04]  /*23020*/  LDL.LU R42, [R1+0x15dc] ;  /* 0x0015dc00012a7983 */ /* 0x000ee80000300800 */
[----:B------:R-:W3:Y:S04]  /*23030*/  LDL.LU R19, [R1+0x15d8] ;  /* 0x0015d80001137983 */ /* 0x000ee80000300800 */
[----:B------:R-:W3:Y:S04]  /*23040*/  LDL.LU R36, [R1+0x370] ;  /* 0x0003700001247983 */ /* 0x000ee80000300800 */
[----:B------:R-:W3:Y:S01]  /*23050*/  LDL.LU R37, [R1+0x374] ;  /* 0x0003740001257983 */ /* 0x000ee20000300800 */
[----:B----4-:R-:W-:-:S02]  /*23060*/  IMAD.MOV.U32 R39, RZ, RZ, R18 ;  /* 0x000000ffff277224 */ /* 0x010fc400078e0012 */
[----:B--2---:R-:W-:Y:S02]  /*23070*/  IMAD.MOV.U32 R38, RZ, RZ, R14 ;  /* 0x000000ffff267224 */ /* 0x004fe400078e000e */
[----:B------:R-:W2:Y:S04]  /*23080*/  LDL.LU R14, [R1+0x15d4] ;  /* 0x0015d400010e7983 */ /* 0x000ea80000300800 */
[----:B------:R-:W4:Y:S01]  /*23090*/  LDL.LU R18, [R1+0x15d0] ;  /* 0x0015d00001127983 */ /* 0x000f220000300800 */
[----:B------:R-:W-:Y:S03]  /*230a0*/  HMMA.1688.F32.TF32 R56, R240, R174, R56 ;  /* 0x000000aef038723c */ /* 0x000fe60000081038 */
[----:B------:R-:W3:Y:S04]  /*230b0*/  LDL.LU R52, [R1+0x390] ;  /* 0x0003900001347983 */ /* 0x000ee80000300800 */
[----:B------:R-:W3:Y:S04]  /*230c0*/  LDL.LU R53, [R1+0x394] ;  /* 0x0003940001357983 */ /* 0x000ee80000300800 */
[----:B------:R-:W3:Y:S04]  /*230d0*/  LDL.LU R54, [R1+0x398] ;  /* 0x0003980001367983 */ /* 0x000ee80000300800 */
[----:B------:R-:W3:Y:S09]  /*230e0*/  LDL.LU R55, [R1+0x39c] ;  /* 0x00039c0001377983 */ /* 0x000ef20000300800 */
[----:B------:R-:W-:Y:S01]  /*230f0*/  IMAD.MOV.U32 R17, RZ, RZ, R56 ;  /* 0x000000ffff117224 */ /* 0x000fe200078e0038 */
[----:B------:R-:W-:Y:S01]  /*23100*/  MOV R8, R59 ;  /* 0x0000003b00087202 */ /* 0x000fe20000000f00 */
[----:B------:R-:W-:Y:S01]  /*23110*/  IMAD.MOV.U32 R4, RZ, RZ, R57 ;  /* 0x000000ffff047224 */ /* 0x000fe200078e0039 */
[----:B------:R-:W3:Y:S01]  /*23120*/  LDL.LU R56, [R1+0x3a0] ;  /* 0x0003a00001387983 */ /* 0x000ee20000300800 */
[----:B------:R-:W-:-:S03]  /*23130*/  IMAD.MOV.U32 R5, RZ, RZ, R58 ;  /* 0x000000ffff057224 */ /* 0x000fc600078e003a */
[----:B------:R-:W3:Y:S01]  /*23140*/  LDL.LU R57, [R1+0x3a4] ;  /* 0x0003a40001397983 */ /* 0x000ee20000300800 */
[----:B--2---:R-:W-:Y:S02]  /*23150*/  IMAD.MOV.U32 R59, RZ, RZ, R14 ;  /* 0x000000ffff3b7224 */ /* 0x004fe400078e000e */
[----:B----4-:R-:W-:Y:S02]  /*23160*/  IMAD.MOV.U32 R58, RZ, RZ, R18 ;  /* 0x000000ffff3a7224 */ /* 0x010fe400078e0012 */
[----:B------:R-:W2:Y:S04]  /*23170*/  LDL.LU R18, [R1+0x15cc] ;  /* 0x0015cc0001127983 */ /* 0x000ea80000300800 */
        /* <DEDUP_REMOVED lines=40> */
[----:B------:R-:W-:Y:S03]  /*23400*/  HMMA.1688.F32.TF32 R208, R244, R160, R208 ;  /* 0x000000a0f4d0723c */ /* 0x000fe600000810d0 */
[----:B------:R-:W4:Y:S01]  /*23410*/  LDL.LU R249, [R1+0x3d4] ;  /* 0x0003d40001f97983 */ /* 0x000f220000300800 */
[----:B------:R-:W-:-:S03]  /*23420*/  IMAD.MOV.U32 R3, RZ, RZ, R61 ;  /* 0x000000ffff037224 */ /* 0x000fc600078e003d */
[----:B------:R-:W4:Y:S01]  /*23430*/  LDL.LU R250, [R1+0x3d8] ;  /* 0x0003d80001fa7983 */ /* 0x000f220000300800 */
[----:B------:R-:W-:-:S03]  /*23440*/  MOV R161, R62 ;  /* 0x0000003e00a17202 */ /* 0x000fc60000000f00 */
[----:B------:R-:W4:Y:S01]  /*23450*/  LDL.LU R251, [R1+0x3dc] ;  /* 0x0003dc0001fb7983 */ /* 0x000f220000300800 */
[----:B------:R-:W-:-:S03]  /*23460*/  IMAD.MOV.U32 R160, RZ, RZ, R63 ;  /* 0x000000ffffa07224 */ /* 0x000fc600078e003f */
[----:B------:R-:W4:Y:S01]  /*23470*/  LDL.LU R60, [R1+0x3b0] ;  /* 0x0003b000013c7983 */ /* 0x000f220000300800 */
[----:B------:R-:W-:Y:S03]  /*23480*/  HMMA.1688.F32.TF32 R232, R244, R40, R232 ;  /* 0x00000028f4e8723c */ /* 0x000fe600000810e8 */
[----:B------:R-:W4:Y:S01]  /*23490*/  LDL.LU R61, [R1+0x3b4] ;  /* 0x0003b400013d7983 */ /* 0x000f220000300800 */
[----:B------:R-:W-:-:S03]  /*234a0*/  MOV R44, R65 ;  /* 0x00000041002c7202 */ /* 0x000fc60000000f00 */
[----:B------:R-:W4:Y:S01]  /*234b0*/  LDL.LU R62, [R1+0x3b8] ;  /* 0x0003b800013e7983 */ /* 0x000f220000300800 */
[----:B------:R-:W-:-:S03]  /*234c0*/  IMAD.MOV.U32 R41, RZ, RZ, R66 ;  /* 0x000000ffff297224 */ /* 0x000fc600078e0042 */
[----:B------:R-:W4:Y:S01]  /*234d0*/  LDL.LU R63, [R1+0x3bc] ;  /* 0x0003bc00013f7983 */ /* 0x000f220000300800 */
[----:B------:R-:W-:-:S03]  /*234e0*/  IMAD.MOV.U32 R40, RZ, RZ, R67 ;  /* 0x000000ffff287224 */ /* 0x000fc600078e0043 */
[----:B------:R-:W4:Y:S01]  /*234f0*/  LDL.LU R64, [R1+0x3c0] ;  /* 0x0003c00001407983 */ /* 0x000f220000300800 */
[----:B---3--:R-:W-:-:S03]  /*23500*/  IMAD.MOV.U32 R48, RZ, RZ, R19 ;  /* 0x000000ffff307224 */ /* 0x008fc600078e0013 */
[----:B------:R-:W3:Y:S01]  /*23510*/  LDL.LU R65, [R1+0x3c4] ;  /* 0x0003c40001417983 */ /* 0x000ee20000300800 */
[----:B------:R-:W-:Y:S02]  /*23520*/  IMAD.MOV.U32 R49, RZ, RZ, R42 ;  /* 0x000000ffff317224 */ /* 0x000fe400078e002a */
[----:B------:R-:W-:Y:S01]  /*23530*/  IMAD.MOV.U32 R50, RZ, RZ, R43 ;  /* 0x000000ffff327224 */ /* 0x000fe200078e002b */
[----:B------:R-:W-:Y:S01]  /*23540*/  MOV R51, R15 ;  /* 0x0000000f00337202 */ /* 0x000fe20000000f00 */
[----:B--2---:R-:W-:Y:S01]  /*23550*/  IMAD.MOV.U32 R67, RZ, RZ, R18 ;  /* 0x000000ffff437224 */ /* 0x004fe200078e0012 */
[----:B----4-:R-:W-:Y:S02]  /*23560*/  MOV R66, R14 ;  /* 0x0000000e00427202 */ /* 0x010fe40000000f00 */
[----:B------:R-:W2:Y:S04]  /*23570*/  LDL.LU R14, [R1+0x15c4] ;  /* 0x0015c400010e7983 */ /* 0x000ea80000300800 */
[----:B------:R-:W4:Y:S04]  /*23580*/  LDL.LU R18, [R1+0x15c0] ;  /* 0x0015c00001127983 */ /* 0x000f280000300800 */
[----:B------:R-:W4:Y:S04]  /*23590*/  LDL.LU R19, [R1+0x15bc] ;  /* 0x0015bc0001137983 */ /* 0x000f280000300800 */
[----:B------:R-:W2:Y:S04]  /*235a0*/  LDL.LU R42, [R1+0x15b8] ;  /* 0x0015b800012a7983 */ /* 0x000ea80000300800 */
[----:B------:R-:W2:Y:S04]  /*235b0*/  LDL.LU R43, [R1+0x15b4] ;  /* 0x0015b400012b7983 */ /* 0x000ea80000300800 */
[----:B------:R-:W3:Y:S01]  /*235c0*/  LDL.LU R15, [R1+0x15b0] ;  /* 0x0015b000010f7983 */ /* 0x000ee20000300800 */
[C---:B------:R-:W-:Y:S03]  /*235d0*/  HMMA.1688.F32.TF32 R200, R244.reuse, R172, R200 ;  /* 0x000000acf4c8723c */ /* 0x040fe600000810c8 */
[----:B------:R-:W3:Y:S04]  /*235e0*/  LDL.LU R24, [R1+0x340] ;  /* 0x0003400001187983 */ /* 0x000ee80000300800 */
[----:B------:R-:W3:Y:S01]  /*235f0*/  LDL.LU R25, [R1+0x344] ;  /* 0x0003440001197983 */ /* 0x000ee20000300800 */
[C---:B------:R-:W-:Y:S03]  /*23600*/  HMMA.1688.F32.TF32 R204, R244.reuse, R168, R204 ;  /* 0x000000a8f4cc723c */ /* 0x040fe600000810cc */
[----:B------:R-:W3:Y:S04]  /*23610*/  LDL.LU R26, [R1+0x348] ;  /* 0x00034800011a7983 */ /* 0x000ee80000300800 */
[----:B------:R-:W3:Y:S01]  /*23620*/  LDL.LU R27, [R1+0x34c] ;  /* 0x00034c00011b7983 */ /* 0x000ee20000300800 */
[C---:B------:R-:W-:Y:S08]  /*23630*/  HMMA.1688.F32.TF32 R236, R244.reuse, R164, R236 ;  /* 0x000000a4f4ec723c */ /* 0x040ff000000810ec */
[C---:B------:R-:W-:Y:S08]  /*23640*/  HMMA.1688.F32.TF32 R212, R244.reuse, R156, R212 ;  /* 0x0000009cf4d4723c */ /* 0x040ff000000810d4 */
[C---:B------:R-:W-:Y:S08]  /*23650*/  HMMA.1688.F32.TF32 R216, R244.reuse, R152, R216 ;  /* 0x00000098f4d8723c */ /* 0x040ff000000810d8 */
[C---:B------:R-:W-:Y:S08]  /*23660*/  HMMA.1688.F32.TF32 R220, R244.reuse, R148, R220 ;  /* 0x00000094f4dc723c */ /* 0x040ff000000810dc */
[----:B------:R-:W-:Y:S01]  /*23670*/  HMMA.1688.F32.TF32 R224, R244, R144, R224 ;  /* 0x00000090f4e0723c */ /* 0x000fe200000810e0 */
[----:B------:R-:W-:Y:S04]  /*23680*/  LDS R244, [R252+0x14100] ;  /* 0x01410000fcf47984 */ /* 0x000fe80000000800 */
[----:B------:R-:W-:Y:S04]  /*23690*/  LDS R246, [R252+0x16100] ;  /* 0x01610000fcf67984 */ /* 0x000fe80000000800 */
[----:B------:R-:W-:Y:S04]  /*236a0*/  LDS R245, [R2+0x14100] ;  /* 0x0141000002f57984 */ /* 0x000fe80000000800 */
[----:B------:R-:W1:Y:S01]  /*236b0*/  LDS R247, [R2+0x16100] ;  /* 0x0161000002f77984 */ /* 0x000e620000000800 */
[C---:B----4-:R-:W-:Y:S08]  /*236c0*/  HMMA.1688.F32.TF32 R100, R240.reuse, R18, R100 ;  /* 0x00000012f064723c */ /* 0x050ff00000081064 */
[C---:B--2---:R-:W-:Y:S08]  /*236d0*/  HMMA.1688.F32.TF32 R104, R240.reuse, R42, R104 ;  /* 0x0000002af068723c */ /* 0x044ff00000081068 */
[----:B---3--:R-:W-:Y:S01]  /*236e0*/  HMMA.1688.F32.TF32 R88, R240, R14, R88 ;  /* 0x0000000ef058723c */ /* 0x008fe20000081058 */
[----:B------:R-:W-:Y:S04]  /*236f0*/  LDS R240, [R252+0x14200] ;  /* 0x01420000fcf07984 */ /* 0x000fe80000000800 */
[----:B------:R-:W-:Y:S04]  /*23700*/  LDS R242, [R252+0x16200] ;  /* 0x01620000fcf27984 */ /* 0x000fe80000000800 */
[----:B------:R-:W-:Y:S04]  /*23710*/  LDS R241, [R2+0x14200] ;  /* 0x0142000002f17984 */ /* 0x000fe80000000800 */
[----:B------:R-:W2:Y:S04]  /*23720*/  LDS R243, [R2+0x16200] ;  /* 0x0162000002f37984 */ /* 0x000ea80000000800 */
[----:B------:R-:W-:Y:S04]  /*23730*/  STL.64 [R1+0x6e0], R104 ;  /* 0x0006e06801007387 */ /* 0x000fe80000100a00 */
[----:B------:R-:W-:Y:S04]  /*23740*/  STL.64 [R1+0x6e8], R106 ;  /* 0x0006e86a01007387 */ /* 0x000fe80000100a00 */
[----:B------:R-:W-:Y:S04]  /*23750*/  STL.64 [R1+0x6d0], R100 ;  /* 0x0006d06401007387 */ /* 0x000fe80000100a00 */
[----:B------:R-:W-:Y:S04]  /*23760*/  STL.64 [R1+0x6d8], R102 ;  /* 0x0006d86601007387 */ /* 0x000fe80000100a00 */
[----:B------:R-:W-:Y:S04]  /*23770*/  STL.64 [R1+0x440], R88 ;  /* 0x0004405801007387 */ /* 0x000fe80000100a00 */
[----:B------:R1:W-:Y:S02]  /*23780*/  STL.64 [R1+0x448], R90 ;  /* 0x0004485a01007387 */ /* 0x0003e40000100a00 */
[C---:B-1----:R-:W-:Y:S08]  /*23790*/  HMMA.1688.F32.TF32 R88, R244.reuse, R182, R84 ;  /* 0x000000b6f458723c */ /* 0x042ff00000081054 */
[C---:B------:R-:W-:Y:S08]  /*237a0*/  HMMA.1688.F32.TF32 R84, R244.reuse, R178, R80 ;  /* 0x000000b2f454723c */ /* 0x040ff00000081050 */
[C---:B------:R-:W-:Y:S08]  /*237b0*/  HMMA.1688.F32.TF32 R80, R244.reuse, R10, R76 ;  /* 0x0000000af450723c */ /* 0x040ff0000008104c */
[C---:B------:R-:W-:Y:S08]  /*237c0*/  HMMA.1688.F32.TF32 R76, R244.reuse, R6, R72 ;  /* 0x00000006f44c723c */ /* 0x040ff00000081048 */
[C---:B------:R-:W-:Y:S08]  /*237d0*/  HMMA.1688.F32.TF32 R72, R244.reuse, R174, R68 ;  /* 0x000000aef448723c */ /* 0x040ff00000081044 */
        /* <DEDUP_REMOVED lines=15> */
[----:B------:R-:W2:Y:S01]  /*238d0*/  LDL.LU R22, [R1+0x338] ;  /* 0x0003380001167983 */ /* 0x000ea20000300800 */
[C---:B-1----:R-:W-:Y:S03]  /*238e0*/  HMMA.1688.F32.TF32 R68, R244.reuse, R166, R248 ;  /* 0x000000a6f444723c */ /* 0x042fe600000810f8 */
[----:B------:R-:W2:Y:S04]  /*238f0*/  LDL.LU R23, [R1+0x33c] ;  /* 0x00033c0001177983 */ /* 0x000ea80000300800 */
[----:B------:R-:W2:Y:S11]  /*23900*/  LDL.LU R248, [R1+0x320] ;  /* 0x0003200001f87983 */ /* 0x000eb60000300800 */
[----:B------:R-:W-:Y:S05]  /*23910*/  @!UPT UIADD3 URZ, URZ, URZ, URZ ;  /* 0x0000003f3f3ff290 */ /* 0x000fea000fffe03f */
[----:B------:R-:W-:Y:S04]  /*23920*/  STL.64 [R1+0x660], R68 ;  /* 0x0006604401007387 */ /* 0x000fe80000100a00 */
[----:B------:R-:W-:Y:S04]  /*23930*/  STL.64 [R1+0x668], R70 ;  /* 0x0006684601007387 */ /* 0x000fe80000100a00 */
[----:B------:R-:W2:Y:S04]  /*23940*/  LDL.LU R249, [R1+0x324] ;  /* 0x0003240001f97983 */ /* 0x000ea80000300800 */
[----:B------:R-:W2:Y:S04]  /*23950*/  LDL.LU R250, [R1+0x328] ;  /* 0x0003280001fa7983 */ /* 0x000ea80000300800 */
[----:B------:R-:W2:Y:S01]  /*23960*/  LDL.LU R251, [R1+0x32c] ;  /* 0x00032c0001fb7983 */ /* 0x000ea20000300800 */
[C---:B------:R-:W-:Y:S08]  /*23970*/  HMMA.1688.F32.TF32 R64, R244.reuse, R162, R64 ;  /* 0x000000a2f440723c */ /* 0x040ff00000081040 */
[C---:B------:R-:W-:Y:S08]  /*23980*/  HMMA.1688.F32.TF32 R60, R244.reuse, R158, R60 ;  /* 0x0000009ef43c723c */ /* 0x040ff0000008103c */
[C---:B------:R-:W-:Y:S08]  /*23990*/  HMMA.1688.F32.TF32 R56, R244.reuse, R154, R56 ;  /* 0x0000009af438723c */ /* 0x040ff00000081038 */
[C---:B------:R-:W-:Y:S08]  /*239a0*/  HMMA.1688.F32.TF32 R52, R244.reuse, R150, R52 ;  /* 0x00000096f434723c */ /* 0x040ff00000081034 */
[C---:B------:R-:W-:Y:S08]  /*239b0*/  HMMA.1688.F32.TF32 R48, R244.reuse, R146, R48 ;  /* 0x00000092f430723c */ /* 0x040ff00000081030 */
[C---:B------:R-:W-:Y:S08]  /*239c0*/  HMMA.1688.F32.TF32 R36, R244.reuse, R46, R36 ;  /* 0x0000002ef424723c */ /* 0x040ff00000081024 */
[C---:B------:R-:W-:Y:S08]  /*239d0*/  HMMA.1688.F32.TF32 R32, R244.reuse, R42, R32 ;  /* 0x0000002af420723c */ /* 0x040ff00000081020 */
[C---:B------:R-:W-:Y:S01]  /*239e0*/  HMMA.1688.F32.TF32 R28, R244.reuse, R18, R28 ;  /* 0x00000012f41c723c */ /* 0x040fe2000008101c */
[----:B------:R-:W-:Y:S07]  /*239f0*/  STL.64 [R1+0x650], R64 ;  /* 0x0006504001007387 */ /* 0x000fee0000100a00 */
        /* <DEDUP_REMOVED lines=12> */
[----:B------:R4:W-:Y:S04]  /*23ac0*/  STL.64 [R1+0x5f0], R32 ;  /* 0x0005f02001007387 */ /* 0x0009e80000100a00 */
[----:B------:R4:W-:Y:S04]  /*23ad0*/  STL.64 [R1+0x5f8], R34 ;  /* 0x0005f82201007387 */ /* 0x0009e80000100a00 */
[----:B-1----:R-:W3:Y:S04]  /*23ae0*/  LDL.LU R36, [R1+0x310] ;  /* 0x0003100001247983 */ /* 0x002ee80000300800 */
[----:B------:R1:W-:Y:S04]  /*23af0*/  STL.64 [R1+0x5e0], R28 ;  /* 0x0005e01c01007387 */ /* 0x0003e80000100a00 */
[----:B------:R1:W-:Y:S04]  /*23b00*/  STL.64 [R1+0x5e8], R30 ;  /* 0x0005e81e01007387 */ /* 0x0003e80000100a00 */
[----:B------:R1:W-:Y:S04]  /*23b10*/  STL.64 [R1+0x340], R24 ;  /* 0x0003401801007387 */ /* 0x0003e80000100a00 */
[----:B------:R1:W-:Y:S04]  /*23b20*/  STL.64 [R1+0x348], R26 ;  /* 0x0003481a01007387 */ /* 0x0003e80000100a00 */
[----:B------:R-:W3:Y:S04]  /*23b30*/  LDL.LU R37, [R1+0x314] ;  /* 0x0003140001257983 */ /* 0x000ee80000300800 */
[----:B----4-:R-:W3:Y:S04]  /*23b40*/  LDL.LU R38, [R1+0x318] ;  /* 0x0003180001267983 */ /* 0x010ee80000300800 */
[----:B------:R-:W3:Y:S04]  /*23b50*/  LDL.LU R39, [R1+0x31c] ;  /* 0x00031c0001277983 */ /* 0x000ee80000300800 */
[----:B------:R-:W3:Y:S04]  /*23b60*/  LDL.LU R32, [R1+0x300] ;  /* 0x0003000001207983 */ /* 0x000ee80000300800 */
[----:B------:R-:W3:Y:S04]  /*23b70*/  LDL.LU R33, [R1+0x304] ;  /* 0x0003040001217983 */ /* 0x000ee80000300800 */
[----:B------:R-:W3:Y:S04]  /*23b80*/  LDL.LU R34, [R1+0x308] ;  /* 0x0003080001227983 */ /* 0x000ee80000300800 */
[----:B------:R-:W3:Y:S04]  /*23b90*/  LDL.LU R35, [R1+0x30c] ;  /* 0x00030c0001237983 */ /* 0x000ee80000300800 */
[----:B-1----:R-:W3:Y:S04]  /*23ba0*/  LDL.LU R28, [R1+0x2f0] ;  /* 0x0002f000011c7983 */ /* 0x002ee80000300800 */
[----:B------:R-:W3:Y:S04]  /*23bb0*/  LDL.LU R29, [R1+0x2f4] ;  /* 0x0002f400011d7983 */ /* 0x000ee80000300800 */
[----:B------:R-:W3:Y:S04]  /*23bc0*/  LDL.LU R30, [R1+0x2f8] ;  /* 0x0002f800011e7983 */ /* 0x000ee80000300800 */
[----:B------:R-:W3:Y:S04]  /*23bd0*/  LDL.LU R31, [R1+0x2fc] ;  /* 0x0002fc00011f7983 */ /* 0x000ee80000300800 */
[----:B------:R-:W3:Y:S04]  /*23be0*/  LDL.LU R24, [R1+0x2e0] ;  /* 0x0002e00001187983 */ /* 0x000ee80000300800 */
[----:B------:R-:W-:Y:S04]  /*23bf0*/  LDS R244, [R252+0x14300] ;  /* 0x01430000fcf47984 */ /* 0x000fe80000000800 */
[----:B------:R-:W-:Y:S04]  /*23c00*/  LDS R246, [R252+0x16300] ;  /* 0x01630000fcf67984 */ /* 0x000fe80000000800 */
[----:B------:R-:W-:Y:S04]  /*23c10*/  LDS R245, [R2+0x14300] ;  /* 0x0143000002f57984 */ /* 0x000fe80000000800 */
[----:B------:R-:W1:Y:S01]  /*23c20*/  LDS R247, [R2+0x16300] ;  /* 0x0163000002f77984 */ /* 0x000e620000000800 */
[C---:B--2---:R-:W-:Y:S11]  /*23c30*/  HMMA.1688.F32.TF32 R20, R240.reuse, R182, R20 ;  /* 0x000000b6f014723c */ /* 0x044ff60000081014 */
[----:B------:R-:W-:Y:S11]  /*23c40*/  @!UPT UIADD3 URZ, URZ, URZ, URZ ;  /* 0x0000003f3f3ff290 */ /* 0x000ff6000fffe03f */
[----:B------:R-:W-:Y:S01]  /*23c50*/  @!UPT UIADD3 URZ, URZ, URZ, URZ ;  /* 0x0000003f3f3ff290 */ /* 0x000fe2000fffe03f */
[----:B------:R-:W-:Y:S04]  /*23c60*/  STL.64 [R1+0x5d0], R20 ;  /* 0x0005d01401007387 */ /* 0x000fe80000100a00 */
[----:B------:R2:W-:Y:S04]  /*23c70*/  STL.64 [R1+0x5d8], R22 ;  /* 0x0005d81601007387 */ /* 0x0005e80000100a00 */
[----:B------:R-:W4:Y:S04]  /*23c80*/  LDL.LU R25, [R1+0x2e4] ;  /* 0x0002e40001197983 */ /* 0x000f280000300800 */
[----:B------:R-:W4:Y:S01]  /*23c90*/  LDL.LU R26, [R1+0x2e8] ;  /* 0x0002e800011a7983 */ /* 0x000f220000300800 */
[C---:B--2---:R-:W-:Y:S03]  /*23ca0*/  HMMA.1688.F32.TF32 R20, R240.reuse, R178, R248 ;  /* 0x000000b2f014723c */ /* 0x044fe600000810f8 */
[----:B------:R-:W4:Y:S11]  /*23cb0*/  LDL.LU R27, [R1+0x2ec] ;  /* 0x0002ec00011b7983 */ /* 0x000f360000300800 */
[----:B------:R-:W-:Y:S09]  /*23cc0*/  @!UPT UIADD3 URZ, URZ, URZ, URZ ;  /* 0x0000003f3f3ff290 */ /* 0x000ff2000fffe03f */
[----:B------:R2:W-:Y:S01]  /*23cd0*/  STL.64 [R1+0x5c8], R22 ;  /* 0x0005c81601007387 */ /* 0x0005e20000100a00 */
[----:B------:R-:W-:Y:S02]  /*23ce0*/  IMAD.MOV.U32 R172, RZ, RZ, R20 ;  /* 0x000000ffffac7224 */ /* 0x000fe400078e0014 */
[----:B------:R-:W-:Y:S01]  /*23cf0*/  IMAD.MOV.U32 R173, RZ, RZ, R21 ;  /* 0x000000ffffad7224 */ /* 0x000fe200078e0015 */
[----:B------:R-:W4:Y:S04]  /*23d00*/  LDL.LU R20, [R1+0x2d0] ;  /* 0x0002d00001147983 */ /* 0x000f280000300800 */
[----:B------:R-:W4:Y:S04]  /*23d10*/  LDL.LU R21, [R1+0x2d4] ;  /* 0x0002d40001157983 */ /* 0x000f280000300800 */
[----:B--2---:R-:W2:Y:S04]  /*23d20*/  LDL.LU R22, [R1+0x2d8] ;  /* 0x0002d80001167983 */ /* 0x004ea80000300800 */
[----:B------:R-:W2:Y:S04]  /*23d30*/  LDL.LU R23, [R1+0x2dc] ;  /* 0x0002dc0001177983 */ /* 0x000ea80000300800 */
[----:B------:R-:W2:Y:S04]  /*23d40*/  LDL.LU R248, [R1+0x2c0] ;  /* 0x0002c00001f87983 */ /* 0x000ea80000300800 */
[----:B------:R-:W2:Y:S04]  /*23d50*/  LDL.LU R249, [R1+0x2c4] ;  /* 0x0002c40001f97983 */ /* 0x000ea80000300800 */
[----:B------:R-:W2:Y:S04]  /*23d60*/  LDL.LU R250, [R1+0x2c8] ;  /* 0x0002c80001fa7983 */ /* 0x000ea80000300800 */
[----:B------:R-:W2:Y:S04]  /*23d70*/  LDL.LU R251, [R1+0x2cc] ;  /* 0x0002cc0001fb7983 */ /* 0x000ea80000300800 */
[----:B------:R-:W-:Y:S04]  /*23d80*/  STL [R1+0x1404], R173 ;  /* 0x001404ad01007387 */ /* 0x000fe80000100800 */
[----:B------:R-:W-:Y:S01]  /*23d90*/  STL [R1+0x1400], R172 ;  /* 0x001400ac01007387 */ /* 0x000fe20000100800 */
[C---:B---3--:R-:W-:Y:S08]  /*23da0*/  HMMA.1688.F32.TF32 R36, R240.reuse, R10, R36 ;  /* 0x0000000af024723c */ /* 0x048ff00000081024 */
[C---:B------:R-:W-:Y:S08]  /*23db0*/  HMMA.1688.F32.TF32 R32, R240.reuse, R6, R32 ;  /* 0x00000006f020723c */ /* 0x040ff00000081020 */
[----:B------:R-:W-:Y:S08]  /*23dc0*/  HMMA.1688.F32.TF32 R28, R240, R174, R28 ;  /* 0x000000aef01c723c */ /* 0x000ff0000008101c */
[----:B------:R-:W-:-:S02]  /*23dd0*/  IMAD.MOV.U32 R177, RZ, RZ, R37 ;  /* 0x000000ffffb17224 */ /* 0x000fc400078e0025 */
[----:B------:R-:W-:Y:S01]  /*23de0*/  IMAD.MOV.U32 R176, RZ, RZ, R36 ;  /* 0x000000ffffb07224 */ /* 0x000fe200078e0024 */
[----:B------:R-:W-:Y:S05]  /*23df0*/  STL.64 [R1+0x5b8], R38 ;  /* 0x0005b82601007387 */ /* 0x000fea0000100a00 */
[----:B------:R-:W-:Y:S01]  /*23e00*/  IMAD.MOV.U32 R180, RZ, RZ, R35 ;  /* 0x000000ffffb47224 */ /* 0x000fe200078e0023 */
[----:B------:R-:W-:Y:S01]  /*23e10*/  MOV R181, R34 ;  /* 0x0000002200b57202 */ /* 0x000fe20000000f00 */
[----:B------:R-:W-:Y:S04]  /*23e20*/  STL [R1+0x1418], R177 ;  /* 0x001418b101007387 */ /* 0x000fe80000100800 */
[----:B------:R-:W-:Y:S04]  /*23e30*/  STL [R1+0x1414], R176 ;  /* 0x001414b001007387 */ /* 0x000fe80000100800 */
[----:B------:R-:W-:Y:S04]  /*23e40*/  STL.64 [R1+0x5a0], R32 ;  /* 0x0005a02001007387 */ /* 0x000fe80000100a00 */
[----:B------:R-:W-:Y:S01]  /*23e50*/  STL [R1+0x140c], R180 ;  /* 0x00140cb401007387 */ /* 0x000fe20000100800 */
[----:B------:R-:W-:Y:S01]  /*23e60*/  MOV R152, R31 ;  /* 0x0000001f00987202 */ /* 0x000fe20000000f00 */
[----:B------:R-:W-:-:S02]  /*23e70*/  IMAD.MOV.U32 R153, RZ, RZ, R30 ;  /* 0x000000ffff997224 */ /* 0x000fc400078e001e */
[----:B------:R3:W-:Y:S01]  /*23e80*/  STL [R1+0x1408], R181 ;  /* 0x001408b501007387 */ /* 0x0007e20000100800 */
[----:B------:R-:W-:Y:S02]  /*23e90*/  IMAD.MOV.U32 R156, RZ, RZ, R29 ;  /* 0x000000ffff9c7224 */ /* 0x000fe400078e001d */
[----:B------:R-:W-:Y:S01]  /*23ea0*/  IMAD.MOV.U32 R157, RZ, RZ, R28 ;  /* 0x000000ffff9d7224 */ /* 0x000fe200078e001c */
[----:B------:R-:W-:Y:S04]  /*23eb0*/  STL [R1+0x1424], R152 ;  /* 0x0014249801007387 */ /* 0x000fe80000100800 */
[----:B------:R-:W-:Y:S04]  /*23ec0*/  STL [R1+0x1420], R153 ;  /* 0x0014209901007387 */ /* 0x000fe80000100800 */
[----:B------:R1:W-:Y:S04]  /*23ed0*/  STL [R1+0x141c], R156 ;  /* 0x00141c9c01007387 */ /* 0x0003e80000100800 */
[----:B------:R1:W-:Y:S01]  /*23ee0*/  STL [R1+0x1410], R157 ;  /* 0x0014109d01007387 */ /* 0x0003e20000100800 */
[C---:B----4-:R-:W-:Y:S08]  /*23ef0*/  HMMA.1688.F32.TF32 R24, R240.reuse, R170, R24 ;  /* 0x000000aaf018723c */ /* 0x050ff00000081018 */
[----:B--2---:R-:W-:Y:S11]  /*23f00*/  HMMA.1688.F32.TF32 R20, R240, R166, R20 ;  /* 0x000000a6f014723c */ /* 0x004ff60000081014 */
[----:B------:R-:W-:Y:S05]  /*23f10*/  @!UPT UIADD3 URZ, URZ, URZ, URZ ;  /* 0x0000003f3f3ff290 */ /* 0x000fea000fffe03f */
[----:B---3--:R-:W-:Y:S02]  /*23f20*/  IMAD.MOV.U32 R181, RZ, RZ, R25 ;  /* 0x000000ffffb57224 */ /* 0x008fe400078e0019 */
[----:B------:R-:W-:-:S03]  /*23f30*/  IMAD.MOV.U32 R180, RZ, RZ, R24 ;  /* 0x000000ffffb47224 */ /* 0x000fc600078e0018 */
[----:B------:R2:W-:Y:S04]  /*23f40*/  STL [R1+0x142c], R181 ;  /* 0x00142cb501007387 */ /* 0x0005e80000100800 */
[----:B------:R3:W-:Y:S01]  /*23f50*/  STL [R1+0x1428], R180 ;  /* 0x001428b401007387 */ /* 0x0007e20000100800 */
[----:B------:R-:W-:Y:S02]  /*23f60*/  IMAD.MOV.U32 R173, RZ, RZ, R26 ;  /* 0x000000ffffad7224 */ /* 0x000fe400078e001a */
[----:B------:R-:W-:Y:S01]  /*23f70*/  IMAD.MOV.U32 R172, RZ, RZ, R27 ;  /* 0x000000ffffac7224 */ /* 0x000fe200078e001b */
[----:B-1----:R-:W-:Y:S01]  /*23f80*/  MOV R156, R20 ;  /* 0x00000014009c7202 */ /* 0x002fe20000000f00 */
[----:B------:R-:W-:Y:S02]  /*23f90*/  IMAD.MOV.U32 R177, RZ, RZ, R21 ;  /* 0x000000ffffb17224 */ /* 0x000fe400078e0015 */
[----:B------:R-:W-:-:S02]  /*23fa0*/  IMAD.MOV.U32 R176, RZ, RZ, R22 ;  /* 0x000000ffffb07224 */ /* 0x000fc400078e0016 */
[----:B------:R-:W-:Y:S02]  /*23fb0*/  IMAD.MOV.U32 R157, RZ, RZ, R23 ;  /* 0x000000ffff9d7224 */ /* 0x000fe400078e0017 */
[----:B------:R-:W-:Y:S01]  /*23fc0*/  HMMA.1688.F32.TF32 R20, R240, R162, R248 ;  /* 0x000000a2f014723c */ /* 0x000fe200000810f8 */
        /* <DEDUP_REMOVED lines=78> */
[----:B------:R-:W-:Y:S01]  /*244b0*/  IMAD.MOV.U32 R145, RZ, RZ, R22 ;  /* 0x000000ffff917224 */ /* 0x000fe200078e0016 */
[----:B------:R-:W4:Y:S01]  /*244c0*/  LDL.LU R20, [R1+0x190] ;  /* 0x0001900001147983 */ /* 0x000f220000300800 */
[----:B------:R-:W-:-:S03]  /*244d0*/  IMAD.MOV.U32 R144, RZ, RZ, R23 ;  /* 0x000000ffff907224 */ /* 0x000fc600078e0017 */
        /* <DEDUP_REMOVED lines=9> */
[----:B------:R-:W-:Y:S01]  /*24570*/  MOV R152, R110 ;  /* 0x0000006e00987202 */ /* 0x000fe20000000f00 */
[----:B------:R-:W-:Y:S01]  /*24580*/  IMAD.MOV.U32 R153, RZ, RZ, R111 ;  /* 0x000000ffff997224 */ /* 0x000fe200078e006f */
[----:B------:R-:W-:Y:S01]  /*24590*/  HMMA.1688.F32.TF32 R76, R240, R18, R76 ;  /* 0x00000012f04c723c */ /* 0x000fe2000008104c */
[----:B------:R-:W-:Y:S01]  /*245a0*/  IMAD.MOV.U32 R181, RZ, RZ, R108 ;  /* 0x000000ffffb57224 */ /* 0x000fe200078e006c */
[----:B------:R-:W2:Y:S01]  /*245b0*/  LDL.LU.64 R110, [R1+0x15a8] ;  /* 0x0015a800016e7983 */ /* 0x000ea20000300a00 */
[----:B------:R-:W-:-:S03]  /*245c0*/  IMAD.MOV.U32 R180, RZ, RZ, R109 ;  /* 0x000000ffffb47224 */ /* 0x000fc600078e006d */
[----:B------:R-:W2:Y:S07]  /*245d0*/  LDL.LU.64 R108, [R1+0x15a0] ;  /* 0x0015a000016c7983 */ /* 0x000eae0000300a00 */
        /* <DEDUP_REMOVED lines=12> */
[C---:B-1----:R-:W-:Y:S08]  /*246a0*/  HMMA.1688.F32.TF32 R76, R244.reuse, R182, R68 ;  /* 0x000000b6f44c723c */ /* 0x042ff00000081044 */
[C---:B---3--:R-:W-:Y:S08]  /*246b0*/  HMMA.1688.F32.TF32 R72, R244.reuse, R178, R64 ;  /* 0x000000b2f448723c */ /* 0x048ff00000081040 */
[C---:B------:R-:W-:Y:S08]  /*246c0*/  HMMA.1688.F32.TF32 R68, R244.reuse, R10, R60 ;  /* 0x0000000af444723c */ /* 0x040ff0000008103c */
[C---:B------:R-:W-:Y:S08]  /*246d0*/  HMMA.1688.F32.TF32 R64, R244.reuse, R6, R56 ;  /* 0x00000006f440723c */ /* 0x040ff00000081038 */
[C---:B------:R-:W-:Y:S08]  /*246e0*/  HMMA.1688.F32.TF32 R60, R244.reuse, R174, R52 ;  /* 0x000000aef43c723c */ /* 0x040ff00000081034 */
[C---:B------:R-:W-:Y:S08]  /*246f0*/  HMMA.1688.F32.TF32 R56, R244.reuse, R170, R48 ;  /* 0x000000aaf438723c */ /* 0x040ff00000081030 */
[C---:B------:R-:W-:Y:S08]  /*24700*/  HMMA.1688.F32.TF32 R52, R244.reuse, R166, R36 ;  /* 0x000000a6f434723c */ /* 0x040ff00000081024 */
[C---:B------:R-:W-:Y:S01]  /*24710*/  HMMA.1688.F32.TF32 R48, R244.reuse, R162, R32 ;  /* 0x000000a2f430723c */ /* 0x040fe20000081020 */
[----:B------:R-:W-:Y:S07]  /*24720*/  STL.64 [R1+0x3d0], R76 ;  /* 0x0003d04c01007387 */ /* 0x000fee0000100a00 */
[C---:B------:R-:W-:Y:S01]  /*24730*/  HMMA.1688.F32.TF32 R36, R244.reuse, R158, R28 ;  /* 0x0000009ef424723c */ /* 0x040fe2000008101c */
[----:B------:R-:W-:Y:S07]  /*24740*/  STL.64 [R1+0x3d8], R78 ;  /* 0x0003d84e01007387 */ /* 0x000fee0000100a00 */
[C---:B------:R-:W-:Y:S01]  /*24750*/  HMMA.1688.F32.TF32 R32, R244.reuse, R154, R24 ;  /* 0x0000009af420723c */ /* 0x040fe20000081018 */
[----:B------:R-:W-:Y:S07]  /*24760*/  STL.64 [R1+0x3b0], R72 ;  /* 0x0003b04801007387 */ /* 0x000fee0000100a00 */
        /* <DEDUP_REMOVED lines=19> */
[----:B------:R-:W4:Y:S04]  /*248a0*/  LDL.LU R20, [R1+0x10] ;  /* 0x0000100001147983 */ /* 0x000f280000300800 */
[----:B------:R-:W-:Y:S04]  /*248b0*/  STL.64 [R1+0x1c0], R28 ;  /* 0x0001c01c01007387 */ /* 0x000fe80000100a00 */
[----:B------:R-:W-:Y:S04]  /*248c0*/  STL.64 [R1+0x1c8], R30 ;  /* 0x0001c81e01007387 */ /* 0x000fe80000100a00 */
[----:B------:R1:W-:Y:S04]  /*248d0*/  STL.64 [R1+0x1b0], R24 ;  /* 0x0001b01801007387 */ /* 0x0003e80000100a00 */
[----:B------:R1:W-:Y:S04]  /*248e0*/  STL.64 [R1+0x1b8], R26 ;  /* 0x0001b81a01007387 */ /* 0x0003e80000100a00 */
[----:B------:R-:W4:Y:S04]  /*248f0*/  LDL.LU R21, [R1+0x14] ;  /* 0x0000140001157983 */ /* 0x000f280000300800 */
[----:B------:R-:W4:Y:S04]  /*24900*/  LDL.LU R22, [R1+0x18] ;  /* 0x0000180001167983 */ /* 0x000f280000300800 */
[----:B------:R-:W4:Y:S04]  /*24910*/  LDL.LU R23, [R1+0x1c] ;  /* 0x00001c0001177983 */ /* 0x000f280000300800 */
[----:B-1----:R-:W2:Y:S04]  /*24920*/  LDL.LU R32, [R1+0x20] ;  /* 0x0000200001207983 */ /* 0x002ea80000300800 */
[----:B------:R-:W2:Y:S04]  /*24930*/  LDL.LU R33, [R1+0x24] ;  /* 0x0000240001217983 */ /* 0x000ea80000300800 */
[----:B---3--:R-:W2:Y:S04]  /*24940*/  LDL.LU R34, [R1+0x28] ;  /* 0x0000280001227983 */ /* 0x008ea80000300800 */
[----:B------:R-:W2:Y:S04]  /*24950*/  LDL.LU R35, [R1+0x2c] ;  /* 0x00002c0001237983 */ /* 0x000ea80000300800 */
[----:B------:R-:W3:Y:S04]  /*24960*/  LDL.LU R36, [R1+0x30] ;  /* 0x0000300001247983 */ /* 0x000ee80000300800 */
[----:B------:R-:W3:Y:S04]  /*24970*/  LDL.LU R37, [R1+0x34] ;  /* 0x0000340001257983 */ /* 0x000ee80000300800 */
[----:B------:R-:W3:Y:S04]  /*24980*/  LDL.LU R38, [R1+0x38] ;  /* 0x0000380001267983 */ /* 0x000ee80000300800 */
[----:B------:R-:W3:Y:S01]  /*24990*/  LDL.LU R39, [R1+0x3c] ;  /* 0x00003c0001277983 */ /* 0x000ee20000300800 */
[----:B------:R-:W-:Y:S03]  /*249a0*/  HMMA.1688.F32.TF32 R104, R240, R154, R104 ;  /* 0x0000009af068723c */ /* 0x000fe60000081068 */
        /* <DEDUP_REMOVED lines=64> */
[----:B------:R-:W4:Y:S04]  /*24db0*/  LDL.LU R248, [R1] ;  /* 0x0000000001f87983 */ /* 0x000f280000300800 */
[----:B------:R-:W4:Y:S04]  /*24dc0*/  LDL.LU R249, [R1+0x4] ;  /* 0x0000040001f97983 */ /* 0x000f280000300800 */
[----:B------:R-:W4:Y:S04]  /*24dd0*/  LDL.LU R250, [R1+0x8] ;  /* 0x0000080001fa7983 */ /* 0x000f280000300800 */
[----:B------:R-:W4:Y:S04]  /*24de0*/  LDL.LU R251, [R1+0xc] ;  /* 0x00000c0001fb7983 */ /* 0x000f280000300800 */
[----:B------:R-:W-:Y:S04]  /*24df0*/  LDS R240, [R252+0x14400] ;  /* 0x01440000fcf07984 */ /* 0x000fe80000000800 */
[----:B------:R-:W-:Y:S04]  /*24e00*/  LDS R242, [R252+0x16400] ;  /* 0x01640000fcf27984 */ /* 0x000fe80000000800 */
[----:B------:R-:W-:Y:S04]  /*24e10*/  LDS R241, [R2+0x14400] ;  /* 0x0144000002f17984 */ /* 0x000fe80000000800 */
[----:B------:R-:W2:Y:S02]  /*24e20*/  LDS R243, [R2+0x16400] ;  /* 0x0164000002f37984 */ /* 0x000ea40000000800 */
[C---:B--2---:R-:W-:Y:S08]  /*24e30*/  HMMA.1688.F32.TF32 R52, R240.reuse, R154, R52 ;  /* 0x0000009af034723c */ /* 0x044ff00000081034 */
[C---:B---3--:R-:W-:Y:S08]  /*24e40*/  HMMA.1688.F32.TF32 R56, R240.reuse, R158, R56 ;  /* 0x0000009ef038723c */ /* 0x048ff00000081038 */
[C---:B----4-:R-:W-:Y:S08]  /*24e50*/  HMMA.1688.F32.TF32 R60, R240.reuse, R162, R60 ;  /* 0x000000a2f03c723c */ /* 0x050ff0000008103c */
[C---:B------:R-:W-:Y:S08]  /*24e60*/  HMMA.1688.F32.TF32 R68, R240.reuse, R170, R68 ;  /* 0x000000aaf044723c */ /* 0x040ff00000081044 */
[----:B------:R-:W-:Y:S08]  /*24e70*/  HMMA.1688.F32.TF32 R72, R240, R174, R72 ;  /* 0x000000aef048723c */ /* 0x000ff00000081048 */
[C---:B------:R-:W-:Y:S08]  /*24e80*/  HMMA.1688.F32.TF32 R100, R244.reuse, R42, R100 ;  /* 0x0000002af464723c */ /* 0x040ff00000081064 */
[C---:B------:R-:W-:Y:S08]  /*24e90*/  HMMA.1688.F32.TF32 R104, R244.reuse, R46, R104 ;  /* 0x0000002ef468723c */ /* 0x040ff00000081068 */
[C---:B------:R-:W-:Y:S08]  /*24ea0*/  HMMA.1688.F32.TF32 R88, R244.reuse, R18, R88 ;  /* 0x00000012f458723c */ /* 0x040ff00000081058 */
[----:B------:R-:W-:Y:S07]  /*24eb0*/  HMMA.1688.F32.TF32 R244, R244, R14, R24 ;  /* 0x0000000ef4f4723c */ /* 0x000fee0000081018 */
[----:B------:R-:W-:Y:S04]  /*24ec0*/  STL.64 [R1+0x1a0], R104 ;  /* 0x0001a06801007387 */ /* 0x000fe80000100a00 */
[----:B------:R1:W-:Y:S01]  /*24ed0*/  STL.64 [R1+0x1a8], R106 ;  /* 0x0001a86a01007387 */ /* 0x0003e20000100a00 */
[C---:B------:R-:W-:Y:S03]  /*24ee0*/  HMMA.1688.F32.TF32 R76, R240.reuse, R6, R76 ;  /* 0x00000006f04c723c */ /* 0x040fe6000008104c */
[----:B-1----:R-:W2:Y:S04]  /*24ef0*/  LDL.LU.64 R106, [R1+0x1598] ;  /* 0x00159800016a7983 */ /* 0x002ea80000300a00 */
[----:B------:R-:W2:Y:S01]  /*24f00*/  LDL.LU.64 R104, [R1+0x1590] ;  /* 0x0015900001687983 */ /* 0x000ea20000300a00 */
[C---:B------:R-:W-:Y:S03]  /*24f10*/  HMMA.1688.F32.TF32 R28, R240.reuse, R182, R28 ;  /* 0x000000b6f01c723c */ /* 0x040fe6000008101c */
[----:B------:R-:W-:Y:S04]  /*24f20*/  STL.64 [R1+0x190], R100 ;  /* 0x0001906401007387 */ /* 0x000fe80000100a00 */
[----:B------:R1:W-:Y:S01]  /*24f30*/  STL.64 [R1+0x198], R102 ;  /* 0x0001986601007387 */ /* 0x0003e20000100a00 */
[C---:B------:R-:W-:Y:S03]  /*24f40*/  HMMA.1688.F32.TF32 R84, R240.reuse, R178, R84 ;  /* 0x000000b2f054723c */ /* 0x040fe60000081054 */
[----:B-1----:R-:W3:Y:S04]  /*24f50*/  LDL.LU.64 R102, [R1+0x1588] ;  /* 0x0015880001667983 */ /* 0x002ee80000300a00 */
[----:B------:R-:W3:Y:S04]  /*24f60*/  LDL.LU.64 R100, [R1+0x1580] ;  /* 0x0015800001647983 */ /* 0x000ee80000300a00 */
[----:B------:R-:W-:Y:S01]  /*24f70*/  STL.64 [R1+0x180], R88 ;  /* 0x0001805801007387 */ /* 0x000fe20000100a00 */
[C---:B------:R-:W-:Y:S03]  /*24f80*/  HMMA.1688.F32.TF32 R80, R240.reuse, R10, R80 ;  /* 0x0000000af050723c */ /* 0x040fe60000081050 */
[----:B------:R1:W-:Y:S04]  /*24f90*/  STL.64 [R1+0x188], R90 ;  /* 0x0001885a01007387 */ /* 0x0003e80000100a00 */
[----:B-1----:R-:W4:Y:S04]  /*24fa0*/  LDL.LU.64 R90, [R1+0x1578] ;  /* 0x00157800015a7983 */ /* 0x002f280000300a00 */
[----:B------:R-:W4:Y:S04]  /*24fb0*/  LDL.LU.64 R88, [R1+0x1570] ;  /* 0x0015700001587983 */ /* 0x000f280000300a00 */
[----:B------:R-:W2:Y:S04]  /*24fc0*/  LDL.LU R24, [R1+0x80] ;  /* 0x0000800001187983 */ /* 0x000ea80000300800 */
[----:B------:R-:W-:Y:S04]  /*24fd0*/  STL.64 [R1+0x140], R244 ;  /* 0x000140f401007387 */ /* 0x000fe80000100a00 */
[----:B------:R-:W-:Y:S04]  /*24fe0*/  STL.64 [R1+0x148], R246 ;  /* 0x000148f601007387 */ /* 0x000fe80000100a00 */
[----:B------:R-:W2:Y:S04]  /*24ff0*/  LDL.LU R25, [R1+0x84] ;  /* 0x0000840001197983 */ /* 0x000ea80000300800 */
[----:B------:R-:W2:Y:S04]  /*25000*/  LDL.LU R26, [R1+0x88] ;  /* 0x00008800011a7983 */ /* 0x000ea80000300800 */
[----:B------:R-:W2:Y:S01]  /*25010*/  LDL.LU R27, [R1+0x8c] ;  /* 0x00008c00011b7983 */ /* 0x000ea20000300800 */
[C---:B------:R-:W-:Y:S03]  /*25020*/  HMMA.1688.F32.TF32 R64, R240.reuse, R166, R64 ;  /* 0x000000a6f040723c */ /* 0x040fe60000081040 */
[----:B------:R1:W-:Y:S04]  /*25030*/  STL.64 [R1+0x130], R28 ;  /* 0x0001301c01007387 */ /* 0x0003e80000100a00 */
[----:B------:R1:W-:Y:S01]  /*25040*/  STL.64 [R1+0x138], R30 ;  /* 0x0001381e01007387 */ /* 0x0003e20000100a00 */
[C---:B------:R-:W-:Y:S03]  /*25050*/  HMMA.1688.F32.TF32 R48, R240.reuse, R150, R48 ;  /* 0x00000096f030723c */ /* 0x040fe60000081030 */
[----:B------:R-:W-:Y:S04]  /*25060*/  LDS R244, [R252+0x14500] ;  /* 0x01450000fcf47984 */ /* 0x000fe80000000800 */
[----:B-1----:R-:W2:Y:S04]  /*25070*/  LDL.LU R28, [R1+0xa0] ;  /* 0x0000a000011c7983 */ /* 0x002ea80000300800 */
[----:B------:R-:W2:Y:S04]  /*25080*/  LDL.LU R29, [R1+0xa4] ;  /* 0x0000a400011d7983 */ /* 0x000ea80000300800 */
[----:B------:R-:W2:Y:S04]  /*25090*/  LDL.LU R30, [R1+0xa8] ;  /* 0x0000a800011e7983 */ /* 0x000ea80000300800 */
[----:B------:R-:W2:Y:S04]  /*250a0*/  LDL.LU R31, [R1+0xac] ;  /* 0x0000ac00011f7983 */ /* 0x000ea80000300800 */
[----:B------:R-:W-:Y:S04]  /*250b0*/  STL.64 [R1+0x160], R84 ;  /* 0x0001605401007387 */ /* 0x000fe80000100a00 */
[----:B------:R1:W-:Y:S01]  /*250c0*/  STL.64 [R1+0x168], R86 ;  /* 0x0001685601007387 */ /* 0x0003e20000100a00 */
[C---:B------:R-:W-:Y:S03]  /*250d0*/  HMMA.1688.F32.TF32 R36, R240.reuse, R146, R36 ;  /* 0x00000092f024723c */ /* 0x040fe60000081024 */
[----:B------:R-:W-:Y:S04]  /*250e0*/  LDS R246, [R252+0x16500] ;  /* 0x01650000fcf67984 */ /* 0x000fe80000000800 */
[----:B------:R-:W-:Y:S04]  /*250f0*/  LDS R245, [R2+0x14500] ;  /* 0x0145000002f57984 */ /* 0x000fe80000000800 */
[----:B-1----:R-:W2:Y:S04]  /*25100*/  LDL.LU.64 R86, [R1+0x1568] ;  /* 0x0015680001567983 */ /* 0x002ea80000300a00 */
[----:B------:R-:W2:Y:S04]  /*25110*/  LDL.LU.64 R84, [R1+0x1560] ;  /* 0x0015600001547983 */ /* 0x000ea80000300a00 */
[----:B------:R-:W-:Y:S04]  /*25120*/  STL.64 [R1+0x210], R80 ;  /* 0x0002105001007387 */ /* 0x000fe80000100a00 */
[----:B------:R1:W-:Y:S01]  /*25130*/  STL.64 [R1+0x218], R82 ;  /* 0x0002185201007387 */ /* 0x0003e20000100a00 */
[C---:B------:R-:W-:Y:S03]  /*25140*/  HMMA.1688.F32.TF32 R32, R240.reuse, R46, R32 ;  /* 0x0000002ef020723c */ /* 0x040fe60000081020 */
[----:B------:R-:W2:Y:S04]  /*25150*/  LDS R247, [R2+0x16500] ;  /* 0x0165000002f77984 */ /* 0x000ea80000000800 */
[----:B-1----:R-:W2:Y:S04]  /*25160*/  LDL.LU.64 R82, [R1+0x1558] ;  /* 0x0015580001527983 */ /* 0x002ea80000300a00 */
[----:B------:R-:W2:Y:S04]  /*25170*/  LDL.LU.64 R80, [R1+0x1550] ;  /* 0x0015500001507983 */ /* 0x000ea80000300a00 */
[----:B------:R-:W-:Y:S04]  /*25180*/  STL.64 [R1+0x230], R76 ;  /* 0x0002304c01007387 */ /* 0x000fe80000100a00 */
[----:B------:R1:W-:Y:S04]  /*25190*/  STL.64 [R1+0x238], R78 ;  /* 0x0002384e01007387 */ /* 0x0003e80000100a00 */
[----:B-1----:R-:W2:Y:S04]  /*251a0*/  LDL.LU.64 R78, [R1+0x1548] ;  /* 0x00154800014e7983 */ /* 0x002ea80000300a00 */
[----:B------:R-:W2:Y:S04]  /*251b0*/  LDL.LU.64 R76, [R1+0x1540] ;  /* 0x00154000014c7983 */ /* 0x000ea80000300a00 */
[----:B------:R-:W-:Y:S04]  /*251c0*/  STL.64 [R1+0x320], R72 ;  /* 0x0003204801007387 */ /* 0x000fe80000100a00 */
[----:B------:R1:W-:Y:S01]  /*251d0*/  STL.64 [R1+0x328], R74 ;  /* 0x0003284a01007387 */ /* 0x0003e20000100a00 */
[C---:B------:R-:W-:Y:S03]  /*251e0*/  HMMA.1688.F32.TF32 R20, R240.reuse, R42, R20 ;  /* 0x0000002af014723c */ /* 0x040fe60000081014 */
        /* <DEDUP_REMOVED lines=8> */
[----:B------:R1:W-:Y:S04]  /*25270*/  STL.64 [R1+0x2f8], R66 ;  /* 0x0002f84201007387 */ /* 0x0003e80000100a00 */
        /* <DEDUP_REMOVED lines=33> */
[----:B------:R-:W2:Y:S02]  /*25490*/  LDL.LU.64 R248, [R1+0x1490] ;  /* 0x0014900001f87983 */ /* 0x000ea40000300a00 */
[----:B--2---:R-:W-:Y:S02]  /*254a0*/  HMMA.1688.F32.TF32 R248, R240, R14, R248 ;  /* 0x0000000ef0f8723c */ /* 0x004fe400000810f8 */
[----:B------:R-:W-:Y:S04]  /*254b0*/  LDS R240, [R252+0x14600] ;  /* 0x01460000fcf07984 */ /* 0x000fe80000000800 */
[----:B------:R-:W-:Y:S02]  /*254c0*/  LDS R242, [R252+0x16600] ;  /* 0x01660000fcf27984 */ /* 0x000fe40000000800 */
[----:B------:R-:W-:Y:S02]  /*254d0*/  HMMA.1688.F32.TF32 R28, R244, R178, R28 ;  /* 0x000000b2f41c723c */ /* 0x000fe4000008101c */
[----:B------:R-:W-:Y:S04]  /*254e0*/  LDS R241, [R2+0x14600] ;  /* 0x0146000002f17984 */ /* 0x000fe80000000800 */
[----:B------:R-:W1:Y:S09]  /*254f0*/  LDS R243, [R2+0x16600] ;  /* 0x0166000002f37984 */ /* 0x000e720000000800 */
[----:B------:R-:W-:Y:S04]  /*25500*/  STL.64 [R1+0x1390], R250 ;  /* 0x001390fa01007387 */ /* 0x000fe80000100a00 */
[----:B------:R2:W-:Y:S02]  /*25510*/  STL.64 [R1+0x1388], R248 ;  /* 0x001388f801007387 */ /* 0x0005e40000100a00 */
[----:B--2---:R-:W-:-:S02]  /*25520*/  IMAD.MOV.U32 R248, RZ, RZ, R23 ;  /* 0x000000fffff87224 */ /* 0x004fc400078e0017 */
[----:B------:R-:W2:Y:S04]  /*25530*/  LDL.LU R23, [R1+0x1488] ;  /* 0x0014880001177983 */ /* 0x000ea80000300800 */
[----:B------:R-:W3:Y:S04]  /*25540*/  LDL.LU R249, [R1+0x94] ;  /* 0x0000940001f97983 */ /* 0x000ee80000300800 */
[----:B------:R-:W3:Y:S04]  /*25550*/  LDL.LU R250, [R1+0x98] ;  /* 0x0000980001fa7983 */ /* 0x000ee80000300800 */
[----:B------:R-:W3:Y:S01]  /*25560*/  LDL.LU R251, [R1+0x9c] ;  /* 0x00009c0001fb7983 */ /* 0x000ee20000300800 */
[C---:B------:R-:W-:Y:S08]  /*25570*/  HMMA.1688.F32.TF32 R24, R244.reuse, R6, R24 ;  /* 0x00000006f418723c */ /* 0x040ff00000081018 */
[C---:B--2---:R-:W-:Y:S08]  /*25580*/  HMMA.1688.F32.TF32 R20, R244.reuse, R182, R20 ;  /* 0x000000b6f414723c */ /* 0x044ff00000081014 */
[----:B---3--:R-:W-:Y:S11]  /*25590*/  HMMA.1688.F32.TF32 R248, R244, R10, R248 ;  /* 0x0000000af4f8723c */ /* 0x008ff600000810f8 */
[----:B------:R-:W-:Y:S04]  /*255a0*/  @!UPT UIADD3 URZ, URZ, URZ, URZ ;  /* 0x0000003f3f3ff290 */ /* 0x000fe8000fffe03f */
[----:B------:R-:W-:Y:S04]  /*255b0*/  STL.64 [R1+0x260], R20 ;  /* 0x0002601401007387 */ /* 0x000fe80000100a00 */
[----:B------:R-:W-:Y:S04]  /*255c0*/  STL.64 [R1+0x268], R22 ;  /* 0x0002681601007387 */ /* 0x000fe80000100a00 */
[----:B------:R-:W-:Y:S04]  /*255d0*/  STL.64 [R1+0x890], R28 ;  /* 0x0008901c01007387 */ /* 0x000fe80000100a00 */
[----:B------:R2:W-:Y:S04]  /*255e0*/  STL.64 [R1+0x898], R30 ;  /* 0x0008981e01007387 */ /* 0x0005e80000100a00 */
[----:B------:R-:W-:Y:S04]  /*255f0*/  LDS R20, [R252+0x14700] ;  /* 0x01470000fc147984 */ /* 0x000fe80000000800 */
[----:B------:R-:W-:Y:S04]  /*25600*/  LDS R22, [R252+0x16700] ;  /* 0x01670000fc167984 */ /* 0x000fe80000000800 */
[----:B--2---:R-:W2:Y:S04]  /*25610*/  LDL.LU.64 R30, [R1+0x1480] ;  /* 0x00148000011e7983 */ /* 0x004ea80000300a00 */
[----:B------:R-:W2:Y:S04]  /*25620*/  LDL.LU.64 R28, [R1+0x1478] ;  /* 0x00147800011c7983 */ /* 0x000ea80000300a00 */
[----:B------:R3:W-:Y:S04]  /*25630*/  STL.64 [R1+0x880], R248 ;  /* 0x000880f801007387 */ /* 0x0007e80000100a00 */
[----:B------:R1:W-:Y:S04]  /*25640*/  STL.64 [R1+0x888], R250 ;  /* 0x000888fa01007387 */ /* 0x0003e80000100a00 */
[----:B------:R-:W-:Y:S01]  /*25650*/  LDS R21, [R2+0x14700] ;  /* 0x0147000002157984 */ /* 0x000fe20000000800 */
[----:B---3--:R-:W-:Y:S01]  /*25660*/  IMAD.MOV.U32 R249, RZ, RZ, R26 ;  /* 0x000000fffff97224 */ /* 0x008fe200078e001a */
[----:B------:R-:W-:-:S02]  /*25670*/  MOV R248, R27 ;  /* 0x0000001b00f87202 */ /* 0x000fc40000000f00 */
[----:B------:R-:W3:Y:S01]  /*25680*/  LDS R23, [R2+0x16700] ;  /* 0x0167000002177984 */ /* 0x000ee20000000800 */
[----:B-1----:R-:W-:Y:S02]  /*25690*/  IMAD.MOV.U32 R251, RZ, RZ, R24 ;  /* 0x000000fffffb7224 */ /* 0x002fe400078e0018 */
[----:B------:R-:W-:Y:S01]  /*256a0*/  IMAD.MOV.U32 R250, RZ, RZ, R25 ;  /* 0x000000fffffa7224 */ /* 0x000fe200078e0019 */
[----:B------:R-:W3:Y:S04]  /*256b0*/  LDL.LU.64 R26, [R1+0x1470] ;  /* 0x00147000011a7983 */ /* 0x000ee80000300a00 */
[----:B------:R-:W3:Y:S04]  /*256c0*/  LDL.LU.64 R24, [R1+0x1468] ;  /* 0x0014680001187983 */ /* 0x000ee80000300a00 */
[----:B------:R-:W-:Y:S04]  /*256d0*/  STL [R1+0x13a4], R248 ;  /* 0x0013a4f801007387 */ /* 0x000fe80000100800 */
[----:B------:R-:W-:Y:S04]  /*256e0*/  STL [R1+0x13a0], R250 ;  /* 0x0013a0fa01007387 */ /* 0x000fe80000100800 */
[----:B------:R-:W-:Y:S04]  /*256f0*/  STL [R1+0x139c], R251 ;  /* 0x00139cfb01007387 */ /* 0x000fe80000100800 */
[----:B------:R3:W-:Y:S01]  /*25700*/  STL [R1+0x1398], R249 ;  /* 0x001398f901007387 */ /* 0x0007e20000100800 */
[C---:B--2---:R-:W-:Y:S08]  /*25710*/  HMMA.1688.F32.TF32 R28, R244.reuse, R170, R28 ;  /* 0x000000aaf41c723c */ /* 0x044ff0000008101c */
[C---:B---3--:R-:W-:Y:S08]  /*25720*/  HMMA.1688.F32.TF32 R248, R244.reuse, R174, R24 ;  /* 0x000000aef4f8723c */ /* 0x048ff00000081018 */
[C---:B------:R-:W-:Y:S08]  /*25730*/  HMMA.1688.F32.TF32 R24, R244.reuse, R166, R32 ;  /* 0x000000a6f418723c */ /* 0x040ff00000081020 */
[----:B------:R-:W-:Y:S07]  /*25740*/  HMMA.1688.F32.TF32 R32, R244, R162, R36 ;  /* 0x000000a2f420723c */ /* 0x000fee0000081024 */
[----:B------:R1:W-:Y:S04]  /*25750*/  STL.64 [R1+0x860], R248 ;  /* 0x000860f801007387 */ /* 0x0003e80000100a00 */
[----:B------:R2:W-:Y:S04]  /*25760*/  STL.64 [R1+0x868], R250 ;  /* 0x000868fa01007387 */ /* 0x0005e80000100a00 */
[----:B------:R-:W-:Y:S04]  /*25770*/  STL.64 [R1+0x850], R28 ;  /* 0x0008501c01007387 */ /* 0x000fe80000100a00 */
[----:B------:R3:W-:Y:S01]  /*25780*/  STL.64 [R1+0x858], R30 ;  /* 0x0008581e01007387 */ /* 0x0007e20000100a00 */
[----:B-1----:R-:W-:-:S02]  /*25790*/  IMAD.MOV.U32 R248, RZ, RZ, R24 ;  /* 0x000000fffff87224 */ /* 0x002fc400078e0018 */
[----:B------:R-:W-:Y:S02]  /*257a0*/  IMAD.MOV.U32 R249, RZ, RZ, R27 ;  /* 0x000000fffff97224 */ /* 0x000fe400078e001b */
[----:B--2---:R-:W-:Y:S02]  /*257b0*/  IMAD.MOV.U32 R250, RZ, RZ, R25 ;  /* 0x000000fffffa7224 */ /* 0x004fe400078e0019 */
[----:B------:R-:W-:Y:S02]  /*257c0*/  IMAD.MOV.U32 R251, RZ, RZ, R26 ;  /* 0x000000fffffb7224 */ /* 0x000fe400078e001a */
[C---:B------:R-:W-:Y:S08]  /*257d0*/  HMMA.1688.F32.TF32 R24, R244.reuse, R154, R52 ;  /* 0x0000009af418723c */ /* 0x040ff00000081034 */
[----:B---3--:R-:W-:Y:S01]  /*257e0*/  HMMA.1688.F32.TF32 R28, R244, R158, R48 ;  /* 0x0000009ef41c723c */ /* 0x008fe20000081030 */
[----:B------:R1:W-:Y:S04]  /*257f0*/  STL [R1+0x13b4], R249 ;  /* 0x0013b4f901007387 */ /* 0x0003e80000100800 */
[----:B------:R2:W-:Y:S04]  /*25800*/  STL [R1+0x13b0], R251 ;  /* 0x0013b0fb01007387 */ /* 0x0005e80000100800 */
[----:B------:R3:W-:Y:S04]  /*25810*/  STL [R1+0x13ac], R248 ;  /* 0x0013acf801007387 */ /* 0x0007e80000100800 */
[----:B------:R3:W-:Y:S04]  /*25820*/  STL [R1+0x13a8], R250 ;  /* 0x0013a8fa01007387 */ /* 0x0007e80000100800 */
[----:B------:R-:W-:Y:S01]  /*25830*/  STL.64 [R1+0x830], R32 ;  /* 0x0008302001007387 */ /* 0x000fe20000100a00 */
[----:B-1----:R-:W-:-:S03]  /*25840*/  MOV R249, R24 ;  /* 0x0000001800f97202 */ /* 0x002fc60000000f00 */
[----:B------:R-:W-:Y:S01]  /*25850*/  STL.64 [R1+0x838], R34 ;  /* 0x0008382201007387 */ /* 0x000fe20000100a00 */
[----:B--2---:R-:W-:-:S03]  /*25860*/  IMAD.MOV.U32 R251, RZ, RZ, R25 ;  /* 0x000000fffffb7224 */ /* 0x004fc600078e0019 */
[----:B------:R-:W-:Y:S01]  /*25870*/  STL.64 [R1+0x820], R28 ;  /* 0x0008201c01007387 */ /* 0x000fe20000100a00 */
[----:B---3--:R-:W-:Y:S02]  /*25880*/  IMAD.MOV.U32 R248, RZ, RZ, R26 ;  /* 0x000000fffff87224 */ /* 0x008fe400078e001a */
[----:B------:R-:W-:Y:S01]  /*25890*/  IMAD.MOV.U32 R250, RZ, RZ, R27 ;  /* 0x000000fffffa7224 */ /* 0x000fe200078e001b */
[----:B------:R1:W-:Y:S01]  /*258a0*/  STL.64 [R1+0x828], R30 ;  /* 0x0008281e01007387 */ /* 0x0003e20000100a00 */
[C---:B------:R-:W-:Y:S08]  /*258b0*/  HMMA.1688.F32.TF32 R24, R244.reuse, R146, R60 ;  /* 0x00000092f418723c */ /* 0x040ff0000008103c */
[----:B-1----:R-:W-:Y:S01]  /*258c0*/  HMMA.1688.F32.TF32 R28, R244, R150, R56 ;  /* 0x00000096f41c723c */ /* 0x002fe20000081038 */
[----:B------:R1:W-:Y:S04]  /*258d0*/  STL [R1+0x13c4], R250 ;  /* 0x0013c4fa01007387 */ /* 0x0003e80000100800 */
[----:B------:R2:W-:Y:S04]  /*258e0*/  STL [R1+0x13c0], R248 ;  /* 0x0013c0f801007387 */ /* 0x0005e80000100800 */
[----:B------:R3:W-:Y:S04]  /*258f0*/  STL [R1+0x13bc], R249 ;  /* 0x0013bcf901007387 */ /* 0x0007e80000100800 */
[----:B------:R4:W-:Y:S03]  /*25900*/  STL [R1+0x13b8], R251 ;  /* 0x0013b8fb01007387 */ /* 0x0009e60000100800 */
[----:B-1----:R-:W-:Y:S01]  /*25910*/  IMAD.MOV.U32 R250, RZ, RZ, R24 ;  /* 0x000000fffffa7224 */ /* 0x002fe200078e0018 */
[----:B--2---:R-:W-:Y:S01]  /*25920*/  MOV R248, R25 ;  /* 0x0000001900f87202 */ /* 0x004fe20000000f00 */
[----:B---3--:R-:W-:-:S05]  /*25930*/  IMAD.MOV.U32 R249, RZ, RZ, R26 ;  /* 0x000000fffff97224 */ /* 0x008fca00078e001a */
[----:B------:R-:W-:Y:S01]  /*25940*/  STL.64 [R1+0x800], R28 ;  /* 0x0008001c01007387 */ /* 0x000fe20000100a00 */
[----:B----4-:R-:W-:-:S03]  /*25950*/  IMAD.MOV.U32 R251, RZ, RZ, R27 ;  /* 0x000000fffffb7224 */ /* 0x010fc600078e001b */
[----:B------:R1:W-:Y:S01]  /*25960*/  STL.64 [R1+0x808], R30 ;  /* 0x0008081e01007387 */ /* 0x0003e20000100a00 */
[C---:B------:R-:W-:Y:S08]  /*25970*/  HMMA.1688.F32.TF32 R24, R244.reuse, R42, R68 ;  /* 0x0000002af418723c */ /* 0x040ff00000081044 */
[----:B-1----:R-:W-:Y:S01]  /*25980*/  HMMA.1688.F32.TF32 R28, R244, R46, R64 ;  /* 0x0000002ef41c723c */ /* 0x002fe20000081040 */
[----:B------:R-:W-:Y:S04]  /*25990*/  STL [R1+0x13d4], R250 ;  /* 0x0013d4fa01007387 */ /* 0x000fe80000100800 */
[----:B------:R-:W-:Y:S04]  /*259a0*/  STL [R1+0x13d0], R248 ;  /* 0x0013d0f801007387 */ /* 0x000fe80000100800 */
[----:B------:R1:W-:Y:S04]  /*259b0*/  STL [R1+0x13cc], R249 ;  /* 0x0013ccf901007387 */ /* 0x0003e80000100800 */
[----:B------:R2:W-:Y:S03]  /*259c0*/  STL [R1+0x13c8], R251 ;  /* 0x0013c8fb01007387 */ /* 0x0005e60000100800 */
[----:B-1----:R-:W-:-:S07]  /*259d0*/  IMAD.MOV.U32 R249, RZ, RZ, R24 ;  /* 0x000000fffff97224 */ /* 0x002fce00078e0018 */
[----:B------:R-:W-:Y:S01]  /*259e0*/  STL.64 [R1+0x7e0], R28 ;  /* 0x0007e01c01007387 */ /* 0x000fe20000100a00 */
[----:B--2---:R-:W-:-:S03]  /*259f0*/  IMAD.MOV.U32 R251, RZ, RZ, R25 ;  /* 0x000000fffffb7224 */ /* 0x004fc600078e0019 */
[----:B------:R-:W-:Y:S04]  /*25a00*/  STL.64 [R1+0x7e8], R30 ;  /* 0x0007e81e01007387 */ /* 0x000fe80000100a00 */
[----:B------:R1:W-:Y:S02]  /*25a10*/  STL.64 [R1+0x7d8], R26 ;  /* 0x0007d81a01007387 */ /* 0x0003e40000100a00 */
[----:B-1----:R-:W-:Y:S02]  /*25a20*/  HMMA.1688.F32.TF32 R24, R244, R18, R72 ;  /* 0x00000012f418723c */ /* 0x002fe40000081048 */
[----:B------:R-:W-:Y:S04]  /*25a30*/  STL [R1+0x13dc], R249 ;  /* 0x0013dcf901007387 */ /* 0x000fe80000100800 */
[----:B------:R-:W-:Y:S02]  /*25a40*/  STL [R1+0x13d8], R251 ;  /* 0x0013d8fb01007387 */ /* 0x000fe40000100800 */
[----:B------:R-:W-:Y:S11]  /*25a50*/  HMMA.1688.F32.TF32 R28, R240, R182, R80 ;  /* 0x000000b6f01c723c */ /* 0x000ff60000081050 */
[----:B------:R-:W-:Y:S04]  /*25a60*/  @!UPT UIADD3 URZ, URZ, URZ, URZ ;  /* 0x0000003f3f3ff290 */ /* 0x000fe8000fffe03f */
[----:B------:R1:W-:Y:S01]  /*25a70*/  STL.64 [R1+0x7c0], R24 ;  /* 0x0007c01801007387 */ /* 0x0003e20000100a00 */
[----:B------:R-:W-:Y:S01]  /*25a80*/  MOV R250, R26 ;  /* 0x0000001a00fa7202 */ /* 0x000fe20000000f00 */
[----:B------:R-:W-:Y:S02]  /*25a90*/  IMAD.MOV.U32 R248, RZ, RZ, R27 ;  /* 0x000000fffff87224 */ /* 0x000fe400078e001b */
[----:B-1----:R-:W-:Y:S03]  /*25aa0*/  HMMA.1688.F32.TF32 R24, R244, R14, R76 ;  /* 0x0000000ef418723c */ /* 0x002fe6000008104c */
[----:B------:R-:W-:Y:S04]  /*25ab0*/  STL [R1+0x13e4], R248 ;  /* 0x0013e4f801007387 */ /* 0x000fe80000100800 */
[----:B------:R-:W-:Y:S11]  /*25ac0*/  STL [R1+0x13e0], R250 ;  /* 0x0013e0fa01007387 */ /* 0x000ff60000100800 */
[----:B------:R-:W-:Y:S05]  /*25ad0*/  @!UPT UIADD3 URZ, URZ, URZ, URZ ;  /* 0x0000003f3f3ff290 */ /* 0x000fea000fffe03f */
[----:B------:R1:W-:Y:S01]  /*25ae0*/  STL.64 [R1+0x520], R24 ;  /* 0x0005201801007387 */ /* 0x0003e20000100a00 */
[----:B------:R-:W-:Y:S02]  /*25af0*/  IMAD.MOV.U32 R249, RZ, RZ, R26 ;  /* 0x000000fffff97224 */ /* 0x000fe400078e001a */
[----:B------:R-:W-:Y:S02]  /*25b00*/  IMAD.MOV.U32 R251, RZ, RZ, R27 ;  /* 0x000000fffffb7224 */ /* 0x000fe400078e001b */
[C---:B-1----:R-:W-:Y:S01]  /*25b10*/  HMMA.1688.F32.TF32 R24, R240.reuse, R178, R84 ;  /* 0x000000b2f018723c */ /* 0x042fe20000081054 */
[----:B------:R-:W-:Y:S04]  /*25b20*/  STL [R1+0x13ec], R249 ;  /* 0x0013ecf901007387 */ /* 0x000fe80000100800 */
[----:B------:R-:W-:Y:S04]  /*25b30*/  STL [R1+0x13e8], R251 ;  /* 0x0013e8fb01007387 */ /* 0x000fe80000100800 */
[----:B------:R-:W-:Y:S04]  /*25b40*/  STL.64 [R1+0x510], R28 ;  /* 0x0005101c01007387 */ /* 0x000fe80000100a00 */
[----:B------:R1:W-:Y:S02]  /*25b50*/  STL.64 [R1+0x518], R30 ;  /* 0x0005181e01007387 */ /* 0x0003e40000100a00 */
[----:B-1----:R-:W-:Y:S09]  /*25b60*/  HMMA.1688.F32.TF32 R28, R240, R10, R88 ;  /* 0x0000000af01c723c */ /* 0x002ff20000081058 */
[----:B------:R-:W-:-:S02]  /*25b70*/  IMAD.MOV.U32 R250, RZ, RZ, R27 ;  /* 0x000000fffffa7224 */ /* 0x000fc400078e001b */
[----:B------:R-:W-:Y:S01]  /*25b80*/  IMAD.MOV.U32 R248, RZ, RZ, R26 ;  /* 0x000000fffff87224 */ /* 0x000fe200078e001a */
[----:B------:R-:W-:Y:S01]  /*25b90*/  MOV R251, R25 ;  /* 0x0000001900fb7202 */ /* 0x000fe20000000f00 */
[----:B------:R-:W-:Y:S01]  /*25ba0*/  IMAD.MOV.U32 R249, RZ, RZ, R24 ;  /* 0x000000fffff97224 */ /* 0x000fe200078e0018 */
[----:B------:R-:W-:Y:S01]  /*25bb0*/  STL [R1+0x13fc], R250 ;  /* 0x0013fcfa01007387 */ /* 0x000fe20000100800 */
[----:B------:R-:W-:-:S03]  /*25bc0*/  IMAD.MOV.U32 R24, RZ, RZ, R94 ;  /* 0x000000ffff187224 */ /* 0x000fc600078e005e */
[----:B------:R-:W-:Y:S04]  /*25bd0*/  STL [R1+0x13f8], R248 ;  /* 0x0013f8f801007387 */ /* 0x000fe80000100800 */
[----:B------:R-:W-:Y:S01]  /*25be0*/  STL [R1+0x13f4], R249 ;  /* 0x0013f4f901007387 */ /* 0x000fe20000100800 */
[----:B------:R-:W-:-:S03]  /*25bf0*/  IMAD.MOV.U32 R25, RZ, RZ, R95 ;  /* 0x000000ffff197224 */ /* 0x000fc600078e005f */
[----:B------:R-:W-:Y:S04]  /*25c00*/  STL [R1+0x13f0], R251 ;  /* 0x0013f0fb01007387 */ /* 0x000fe80000100800 */
[----:B------:R-:W2:Y:S04]  /*25c10*/  LDL.LU R94, [R1+0x1464] ;  /* 0x00146400015e7983 */ /* 0x000ea80000300800 */
[----:B------:R1:W-:Y:S04]  /*25c20*/  STL.64 [R1+0x4f0], R28 ;  /* 0x0004f01c01007387 */ /* 0x0003e80000100a00 */
[----:B------:R3:W-:Y:S04]  /*25c30*/  STL.64 [R1+0x4f8], R30 ;  /* 0x0004f81e01007387 */ /* 0x0007e80000100a00 */
[----:B------:R-:W2:Y:S01]  /*25c40*/  LDL.LU R95, [R1+0x1460] ;  /* 0x00146000015f7983 */ /* 0x000ea20000300800 */
[----:B------:R-:W-:Y:S01]  /*25c50*/  MOV R26, R98 ;  /* 0x00000062001a7202 */ /* 0x000fe20000000f00 */
[----:B------:R-:W-:-:S02]  /*25c60*/  IMAD.MOV.U32 R27, RZ, RZ, R99 ;  /* 0x000000ffff1b7224 */ /* 0x000fc400078e0063 */
[----:B------:R-:W4:Y:S04]  /*25c70*/  LDL.LU R98, [R1+0x145c] ;  /* 0x00145c0001627983 */ /* 0x000f280000300800 */
[----:B------:R-:W4:Y:S04]  /*25c80*/  LDL.LU R99, [R1+0x1458] ;  /* 0x0014580001637983 */ /* 0x000f280000300800 */
[----:B-1----:R-:W4:Y:S04]  /*25c90*/  LDL.LU R28, [R1+0xf0] ;  /* 0x0000f000011c7983 */ /* 0x002f280000300800 */
[----:B------:R-:W4:Y:S04]  /*25ca0*/  LDL.LU R29, [R1+0xf4] ;  /* 0x0000f400011d7983 */ /* 0x000f280000300800 */
[----:B---3--:R-:W3:Y:S01]  /*25cb0*/  LDL.LU R30, [R1+0xf8] ;  /* 0x0000f800011e7983 */ /* 0x008ee20000300800 */
[----:B------:R-:W-:Y:S01]  /*25cc0*/  HMMA.1688.F32.TF32 R48, R240, R166, R104 ;  /* 0x000000a6f030723c */ /* 0x000fe20000081068 */
[----:B------:R-:W-:-:S02]  /*25cd0*/  IMAD.MOV.U32 R31, RZ, RZ, R0 ;  /* 0x000000ffff1f7224 */ /* 0x000fc400078e0000 */
        /* <DEDUP_REMOVED lines=8> */
[----:B------:R-:W-:Y:S01]  /*25d60*/  IMAD.MOV.U32 R76, RZ, RZ, R9 ;  /* 0x000000ffff4c7224 */ /* 0x000fe200078e0009 */
[C---:B--2---:R-:W-:Y:S08]  /*25d70*/  HMMA.1688.F32.TF32 R32, R240.reuse, R6, R92 ;  /* 0x00000006f020723c */ /* 0x044ff0000008105c */
[----:B----4-:R-:W-:Y:S01]  /*25d80*/  HMMA.1688.F32.TF32 R36, R240, R174, R96 ;  /* 0x000000aef024723c */ /* 0x010fe20000081060 */
[----:B------:R-:W-:Y:S01]  /*25d90*/  IMAD.MOV.U32 R77, RZ, RZ, R3 ;  /* 0x000000ffff4d7224 */ /* 0x000fe200078e0003 */
[----:B------:R-:W-:Y:S04]  /*25da0*/  LDS R96, [R252+0x18000] ;  /* 0x01800000fc607984 */ /* 0x000fe80000000800 */
[----:B------:R-:W-:Y:S04]  /*25db0*/  LDS R98, [R252+0x1a000] ;  /* 0x01a00000fc627984 */ /* 0x000fe80000000800 */
[----:B------:R-:W-:Y:S01]  /*25dc0*/  LDS R97, [R2+0x18000] ;  /* 0x0180000002617984 */ /* 0x000fe20000000800 */
[----:B---3--:R-:W-:Y:S03]  /*25dd0*/  HMMA.1688.F32.TF32 R28, R20, R18, R28 ;  /* 0x00000012141c723c */ /* 0x008fe6000008101c */
[----:B------:R-:W-:Y:S02]  /*25de0*/  LDS R99, [R2+0x1a000] ;  /* 0x01a0000002637984 */ /* 0x000fe40000000800 */
[----:B------:R-:W-:Y:S01]  /*25df0*/  IMAD.MOV.U32 R250, RZ, RZ, R32 ;  /* 0x000000fffffa7224 */ /* 0x000fe200078e0020 */
[----:B------:R-:W-:Y:S01]  /*25e00*/  MOV R249, R34 ;  /* 0x0000002200f97202 */ /* 0x000fe20000000f00 */
[----:B------:R-:W-:-:S02]  /*25e10*/  IMAD.MOV.U32 R248, RZ, RZ, R33 ;  /* 0x000000fffff87224 */ /* 0x000fc400078e0021 */
[----:B------:R-:W-:Y:S02]  /*25e20*/  IMAD.MOV.U32 R251, RZ, RZ, R35 ;  /* 0x000000fffffb7224 */ /* 0x000fe400078e0023 */
[C---:B------:R-:W-:Y:S01]  /*25e30*/  HMMA.1688.F32.TF32 R32, R240.reuse, R170, R100 ;  /* 0x000000aaf020723c */ /* 0x040fe20000081064 */
[----:B------:R-:W-:Y:S04]  /*25e40*/  STL.64 [R1+0x4d0], R36 ;  /* 0x0004d02401007387 */ /* 0x000fe80000100a00 */
[----:B------:R1:W-:Y:S03]  /*25e50*/  STL.64 [R1+0x4d8], R38 ;  /* 0x0004d82601007387 */ /* 0x0003e60000100a00 */
[C---:B-1----:R-:W-:Y:S11]  /*25e60*/  HMMA.1688.F32.TF32 R36, R240.reuse, R162, R108 ;  /* 0x000000a2f024723c */ /* 0x042ff6000008106c */
[----:B------:R-:W-:Y:S04]  /*25e70*/  @!UPT UIADD3 URZ, URZ, URZ, URZ ;  /* 0x0000003f3f3ff290 */ /* 0x000fe8000fffe03f */
        /* <DEDUP_REMOVED lines=11> */
[C---:B-1----:R-:W-:Y:S06]  /*25f30*/  HMMA.1688.F32.TF32 R32, R240.reuse, R146, R124 ;  /* 0x00000092f020723c */ /* 0x042fec000008107c */
[----:B------:R-:W-:Y:S04]  /*25f40*/  STL.64 [R1+0x470], R48 ;  /* 0x0004703001007387 */ /* 0x000fe80000100a00 */
[----:B------:R1:W-:Y:S05]  /*25f50*/  STL.64 [R1+0x478], R50 ;  /* 0x0004783201007387 */ /* 0x0003ea0000100a00 */
[----:B------:R-:W-:Y:S04]  /*25f60*/  STL.64 [R1+0x460], R36 ;  /* 0x0004602401007387 */ /* 0x000fe80000100a00 */
[----:B------:R2:W-:Y:S01]  /*25f70*/  STL.64 [R1+0x468], R38 ;  /* 0x0004682601007387 */ /* 0x0005e20000100a00 */
[C---:B-1----:R-:W-:Y:S03]  /*25f80*/  HMMA.1688.F32.TF32 R48, R240.reuse, R46, R128 ;  /* 0x0000002ef030723c */ /* 0x042fe60000081080 */
[----:B------:R-:W-:Y:S05]  /*25f90*/  STL.64 [R1+0x450], R32 ;  /* 0x0004502001007387 */ /* 0x000fea0000100a00 */
[C---:B--2---:R-:W-:Y:S01]  /*25fa0*/  HMMA.1688.F32.TF32 R36, R240.reuse, R42, R132 ;  /* 0x0000002af024723c */ /* 0x044fe20000081084 */
[----:B------:R1:W-:Y:S07]  /*25fb0*/  STL.64 [R1+0x458], R34 ;  /* 0x0004582201007387 */ /* 0x0003ee0000100a00 */
[C---:B-1----:R-:W-:Y:S07]  /*25fc0*/  HMMA.1688.F32.TF32 R32, R240.reuse, R18, R136 ;  /* 0x00000012f020723c */ /* 0x042fee0000081088 */
[----:B------:R-:W-:Y:S04]  /*25fd0*/  STL.64 [R1+0x430], R48 ;  /* 0x0004303001007387 */ /* 0x000fe80000100a00 */
[----:B------:R1:W-:Y:S04]  /*25fe0*/  STL.64 [R1+0x438], R50 ;  /* 0x0004383201007387 */ /* 0x0003e80000100a00 */
[----:B------:R-:W-:Y:S04]  /*25ff0*/  STL.64 [R1+0x410], R36 ;  /* 0x0004102401007387 */ /* 0x000fe80000100a00 */
[----:B------:R2:W-:Y:S01]  /*26000*/  STL.64 [R1+0x418], R38 ;  /* 0x0004182601007387 */ /* 0x0005e20000100a00 */
[----:B-1----:R-:W-:Y:S03]  /*26010*/  HMMA.1688.F32.TF32 R48, R240, R14, R140 ;  /* 0x0000000ef030723c */ /* 0x002fe6000008108c */
        /* <DEDUP_REMOVED lines=26> */
[----:B-1----:R-:W-:Y:S01]  /*261c0*/  HMMA.1688.F32.TF32 R48, R20, R158, R212 ;  /* 0x0000009e1430723c */ /* 0x002fe200000810d4 */
[----:B------:R-:W-:-:S02]  /*261d0*/  IMAD.MOV.U32 R246, RZ, RZ, R41 ;  /* 0x000000fffff67224 */ /* 0x000fc400078e0029 */
[----:B------:R-:W-:Y:S04]  /*261e0*/  LDS R162, [R252+0x1a100] ;  /* 0x01a10000fca27984 */ /* 0x000fe80000000800 */
[----:B------:R-:W-:Y:S01]  /*261f0*/  STL.64 [R1+0x120], R32 ;  /* 0x0001202001007387 */ /* 0x000fe20000100a00 */
[C---:B--2---:R-:W-:Y:S03]  /*26200*/  HMMA.1688.F32.TF32 R36, R20.reuse, R154, R216 ;  /* 0x0000009a1424723c */ /* 0x044fe600000810d8 */
[----:B------:R1:W-:Y:S01]  /*26210*/  STL.64 [R1+0x128], R34 ;  /* 0x0001282201007387 */ /* 0x0003e20000100a00 */
[----:B------:R-:W-:Y:S02]  /*26220*/  IMAD.MOV.U32 R247, RZ, RZ, R40 ;  /* 0x000000fffff77224 */ /* 0x000fe400078e0028 */
[----:B------:R-:W-:Y:S01]  /*26230*/  IMAD.MOV.U32 R245, RZ, RZ, R44 ;  /* 0x000000fffff57224 */ /* 0x000fe200078e002c */
[----:B------:R-:W-:Y:S01]  /*26240*/  LDS R163, [R2+0x1a100] ;  /* 0x01a1000002a37984 */ /* 0x000fe20000000800 */
[C---:B-1----:R-:W-:Y:S07]  /*26250*/  HMMA.1688.F32.TF32 R32, R20.reuse, R150, R220 ;  /* 0x000000961420723c */ /* 0x042fee00000810dc */
[----:B------:R-:W-:Y:S04]  /*26260*/  STL.64 [R1+0x110], R48 ;  /* 0x0001103001007387 */ /* 0x000fe80000100a00 */
[----:B------:R1:W-:Y:S02]  /*26270*/  STL.64 [R1+0x118], R50 ;  /* 0x0001183201007387 */ /* 0x0003e40000100a00 */
[----:B-1----:R-:W-:Y:S01]  /*26280*/  HMMA.1688.F32.TF32 R48, R20, R146, R224 ;  /* 0x000000921430723c */ /* 0x002fe200000810e0 */
[----:B------:R-:W-:-:S02]  /*26290*/  IMAD.MOV.U32 R78, RZ, RZ, R161 ;  /* 0x000000ffff4e7224 */ /* 0x000fc400078e00a1 */
[----:B------:R-:W-:Y:S01]  /*262a0*/  IMAD.MOV.U32 R79, RZ, RZ, R160 ;  /* 0x000000ffff4f7224 */ /* 0x000fe200078e00a0 */
[----:B------:R-:W-:Y:S06]  /*262b0*/  LDS R161, [R2+0x18100] ;  /* 0x0181000002a17984 */ /* 0x000fec0000000800 */
[----:B------:R-:W-:Y:S01]  /*262c0*/  STL.64 [R1+0xd0], R32 ;  /* 0x0000d02001007387 */ /* 0x000fe20000100a00 */
[----:B------:R-:W-:-:S03]  /*262d0*/  IMAD.MOV.U32 R0, RZ, RZ, R35 ;  /* 0x000000ffff007224 */ /* 0x000fc600078e0023 */
[----:B------:R-:W-:Y:S04]  /*262e0*/  STL.64 [R1+0x100], R36 ;  /* 0x0001002401007387 */ /* 0x000fe80000100a00 */
[----:B------:R1:W-:Y:S04]  /*262f0*/  STL.64 [R1+0x108], R38 ;  /* 0x0001082601007387 */ /* 0x0003e80000100a00 */
[----:B------:R2:W-:Y:S04]  /*26300*/  STL [R1+0xd8], R34 ;  /* 0x0000d82201007387 */ /* 0x0005e80000100800 */
[----:B------:R-:W-:Y:S01]  /*26310*/  LDS R160, [R252+0x18100] ;  /* 0x01810000fca07984 */ /* 0x000fe20000000800 */
[C---:B-1----:R-:W-:Y:S01]  /*26320*/  HMMA.1688.F32.TF32 R36, R20.reuse, R46, R228 ;  /* 0x0000002e1424723c */ /* 0x042fe200000810e4 */
[----:B------:R-:W-:Y:S01]  /*26330*/  MOV R196, R181 ;  /* 0x000000b500c47202 */ /* 0x000fe20000000f00 */
[----:B------:R-:W-:Y:S01]  /*26340*/  IMAD.MOV.U32 R197, RZ, RZ, R180 ;  /* 0x000000ffffc57224 */ /* 0x000fe200078e00b4 */
[----:B------:R-:W-:Y:S01]  /*26350*/  MOV R189, R177 ;  /* 0x000000b100bd7202 */ /* 0x000fe20000000f00 */
[----:B------:R-:W-:Y:S01]  /*26360*/  IMAD.MOV.U32 R198, RZ, RZ, R152 ;  /* 0x000000ffffc67224 */ /* 0x000fe200078e0098 */
[----:B------:R-:W-:Y:S01]  /*26370*/  MOV R186, R173 ;  /* 0x000000ad00ba7202 */ /* 0x000fe20000000f00 */
[----:B------:R-:W-:Y:S01]  /*26380*/  IMAD.MOV.U32 R199, RZ, RZ, R153 ;  /* 0x000000ffffc77224 */ /* 0x000fe200078e0099 */
[----:B------:R-:W-:Y:S01]  /*26390*/  LDS R224, [R252+0x18200] ;  /* 0x01820000fce07984 */ /* 0x000fe20000000800 */
[----:B--2---:R-:W-:Y:S01]  /*263a0*/  HMMA.1688.F32.TF32 R32, R20, R42, R232 ;  /* 0x0000002a1420723c */ /* 0x004fe200000810e8 */
[----:B------:R-:W-:-:S02]  /*263b0*/  IMAD.MOV.U32 R188, RZ, RZ, R156 ;  /* 0x000000ffffbc7224 */ /* 0x000fc400078e009c */
[----:B------:R-:W-:Y:S01]  /*263c0*/  IMAD.MOV.U32 R190, RZ, RZ, R176 ;  /* 0x000000ffffbe7224 */ /* 0x000fe200078e00b0 */
[----:B------:R-:W-:Y:S04]  /*263d0*/  LDS R226, [R252+0x1a200] ;  /* 0x01a20000fce27984 */ /* 0x000fe80000000800 */
        /* <DEDUP_REMOVED lines=10> */
[----:B------:R-:W-:Y:S04]  /*26480*/  STL.64 [R1], R20 ;  /* 0x0000001401007387 */ /* 0x000fe80000100a00 */
[----:B------:R-:W-:Y:S04]  /*26490*/  STL.64 [R1+0x8], R22 ;  /* 0x0000081601007387 */ /* 0x000fe80000100a00 */
[----:B------:R-:W3:Y:S04]  /*264a0*/  LDL.LU R12, [R1+0x1450] ;  /* 0x00145000010c7983 */ /* 0x000ee80000300800 */
[----:B------:R-:W4:Y:S04]  /*264b0*/  LDL.LU R13, [R1+0x144c] ;  /* 0x00144c00010d7983 */ /* 0x000f280000300800 */
[----:B------:R-:W2:Y:S04]  /*264c0*/  LDL.LU R16, [R1+0x1448] ;  /* 0x0014480001107983 */ /* 0x000ea80000300800 */
[----:B------:R-:W2:Y:S04]  /*264d0*/  LDL.LU R17, [R1+0x1444] ;  /* 0x0014440001117983 */ /* 0x000ea80000300800 */
[----:B------:R-:W2:Y:S04]  /*264e0*/  LDL.LU R4, [R1+0x1440] ;  /* 0x0014400001047983 */ /* 0x000ea80000300800 */
[----:B------:R-:W2:Y:S04]  /*264f0*/  LDL.LU R5, [R1+0x143c] ;  /* 0x00143c0001057983 */ /* 0x000ea80000300800 */
[----:B------:R-:W2:Y:S04]  /*26500*/  LDL.LU R8, [R1+0x1438] ;  /* 0x0014380001087983 */ /* 0x000ea80000300800 */
[----:B------:R-:W2:Y:S04]  /*26510*/  LDL.LU R9, [R1+0x1434] ;  /* 0x0014340001097983 */ /* 0x000ea80000300800 */
[----:B------:R-:W2:Y:S01]  /*26520*/  LDL.LU R3, [R1+0x1430] ;  /* 0x0014300001037983 */ /* 0x000ea20000300800 */
[----:B------:R-:W-:-:S02]  /*26530*/  IMAD.MOV.U32 R191, RZ, RZ, R157 ;  /* 0x000000ffffbf7224 */ /* 0x000fc400078e009d */
[----:B------:R-:W-:Y:S01]  /*26540*/  IMAD.MOV.U32 R187, RZ, RZ, R172 ;  /* 0x000000ffffbb7224 */ /* 0x000fe200078e00ac */
[----:B------:R-:W-:Y:S04]  /*26550*/  LDS R225, [R2+0x18200] ;  /* 0x0182000002e17984 */ /* 0x000fe80000000800 */
[----:B------:R-:W-:Y:S01]  /*26560*/  LDS R227, [R2+0x1a200] ;  /* 0x01a2000002e37984 */ /* 0x000fe20000000800 */
[----:B---3--:R-:W-:Y:S02]  /*26570*/  IMAD.MOV.U32 R83, RZ, RZ, R12 ;  /* 0x000000ffff537224 */ /* 0x008fe400078e000c */
[----:B----4-:R-:W-:Y:S01]  /*26580*/  IMAD.MOV.U32 R82, RZ, RZ, R13 ;  /* 0x000000ffff527224 */ /* 0x010fe200078e000d */
[----:B--2---:R-:W-:Y:S01]  /*26590*/  MOV R81, R16 ;  /* 0x0000001000517202 */ /* 0x004fe20000000f00 */
[----:B------:R-:W-:Y:S01]  /*265a0*/  IMAD.MOV.U32 R87, RZ, RZ, R4 ;  /* 0x000000ffff577224 */ /* 0x000fe200078e0004 */
[----:B------:R-:W-:Y:S01]  /*265b0*/  MOV R86, R5 ;  /* 0x0000000500567202 */ /* 0x000fe20000000f00 */
[----:B------:R-:W-:-:S02]  /*265c0*/  IMAD.MOV.U32 R85, RZ, RZ, R8 ;  /* 0x000000ffff557224 */ /* 0x000fc400078e0008 */
[----:B------:R-:W-:Y:S01]  /*265d0*/  IMAD.MOV.U32 R84, RZ, RZ, R9 ;  /* 0x000000ffff547224 */ /* 0x000fe200078e0009 */
[----:B------:R-:W-:Y:S01]  /*265e0*/  LDSM.16.M88.4 R4, [R3+0x40080] ;  /* 0x040080000304783b */ /* 0x000fe20000000200 */
[----:B------:R-:W-:-:S03]  /*265f0*/  IMAD.MOV.U32 R80, RZ, RZ, R17 ;  /* 0x000000ffff507224 */ /* 0x000fc600078e0011 */
[----:B------:R-:W1:Y:S04]  /*26600*/  LDSM.16.M88.4 R8, [R3+0x41080] ;  /* 0x041080000308783b */ /* 0x000e680000000200 */
[----:B------:R-:W2:Y:S04]  /*26610*/  LDSM.16.M88.4 R12, [R3+0x42080] ;  /* 0x04208000030c783b */ /* 0x000ea80000000200 */
[----:B------:R-:W3:Y:S04]  /*26620*/  LDSM.16.M88.4 R16, [R3+0x43080] ;  /* 0x043080000310783b */ /* 0x000ee80000000200 */
[----:B------:R-:W4:Y:S04]  /*26630*/  LDSM.16.M88.4 R20, [R3+0x44080] ;  /* 0x044080000314783b */ /* 0x000f280000000200 */
[----:B------:R-:W2:Y:S04]  /*26640*/  LDSM.16.M88.4 R24, [R3+0x45080] ;  /* 0x045080000318783b */ /* 0x000ea80000000200 */
[----:B------:R-:W2:Y:S04]  /*26650*/  LDSM.16.M88.4 R28, [R3+0x46080] ;  /* 0x04608000031c783b */ /* 0x000ea80000000200 */
[----:B------:R-:W2:Y:S01]  /*26660*/  LDSM.16.M88.4 R32, [R3+0x47080] ;  /* 0x047080000320783b */ /* 0x000ea20000000200 */
[----:B------:R-:W-:-:S03]  /*26670*/  MOV R244, R45 ;  /* 0x0000002d00f47202 */ /* 0x000fc60000000f00 */
[----:B------:R-:W2:Y:S04]  /*26680*/  LDSM.16.M88.4 R36, [R3+0x48080] ;  /* 0x048080000324783b */ /* 0x000ea80000000200 */
[----:B------:R-:W3:Y:S04]  /*26690*/  LDSM.16.M88.4 R40, [R3+0x49080] ;  /* 0x049080000328783b */ /* 0x000ee80000000200 */
[----:B------:R-:W3:Y:S04]  /*266a0*/  LDSM.16.M88.4 R44, [R3+0x4a080] ;  /* 0x04a08000032c783b */ /* 0x000ee80000000200 */
[----:B------:R-:W4:Y:S04]  /*266b0*/  LDSM.16.M88.4 R48, [R3+0x4b080] ;  /* 0x04b080000330783b */ /* 0x000f280000000200 */
[----:B------:R-:W4:Y:S04]  /*266c0*/  LDSM.16.M88.4 R52, [R3+0x4c080] ;  /* 0x04c080000334783b */ /* 0x000f280000000200 */
[----:B------:R-:W4:Y:S01]  /*266d0*/  LDSM.16.M88.4 R56, [R3+0x4d080] ;  /* 0x04d080000338783b */ /* 0x000f220000000200 */
[C---:B-1----:R-:W-:Y:S03]  /*266e0*/  HMMA.1688.F32.TF32 R80, R96.reuse, R8, R80 ;  /* 0x000000086050723c */ /* 0x042fe60000081050 */
[----:B------:R-:W-:Y:S04]  /*266f0*/  STL [R1+0x1278], R6 ;  /* 0x0012780601007387 */ /* 0x000fe80000100800 */
[----:B------:R-:W-:Y:S01]  /*26700*/  STL [R1+0x1244], R7 ;  /* 0x0012440701007387 */ /* 0x000fe20000100800 */
[C---:B------:R-:W-:Y:S03]  /*26710*/  HMMA.1688.F32.TF32 R84, R96.reuse, R4, R84 ;  /* 0x000000046054723c */ /* 0x040fe60000081054 */
[----:B------:R-:W-:Y:S04]  /*26720*/  STL [R1+0x1240], R10 ;  /* 0x0012400a01007387 */ /* 0x000fe80000100800 */
[----:B------:R-:W-:Y:S04]  /*26730*/  STL [R1+0x123c], R11 ;  /* 0x00123c0b01007387 */ /* 0x000fe80000100800 */
[----:B--2---:R-:W-:Y:S04]  /*26740*/  STL [R1+0x127c], R14 ;  /* 0x00127c0e01007387 */ /* 0x004fe80000100800 */
[----:B------:R-:W-:Y:S04]  /*26750*/  STL [R1+0x1238], R15 ;  /* 0x0012380f01007387 */ /* 0x000fe80000100800 */
[----:B---3--:R-:W-:Y:S04]  /*26760*/  STL [R1+0x1284], R18 ;  /* 0x0012841201007387 */ /* 0x008fe80000100800 */
[----:B------:R-:W-:Y:S04]  /*26770*/  STL [R1+0x1280], R19 ;  /* 0x0012801301007387 */ /* 0x000fe80000100800 */
[----:B----4-:R-:W-:Y:S04]  /*26780*/  STL [R1+0x128c], R22 ;  /* 0x00128c1601007387 */ /* 0x010fe80000100800 */
[----:B------:R-:W-:Y:S04]  /*26790*/  STL [R1+0x1288], R23 ;  /* 0x0012881701007387 */ /* 0x000fe80000100800 */
[----:B------:R-:W-:Y:S04]  /*267a0*/  STL [R1+0x1294], R26 ;  /* 0x0012941a01007387 */ /* 0x000fe80000100800 */
[----:B------:R1:W-:Y:S04]  /*267b0*/  STL [R1+0x1290], R27 ;  /* 0x0012901b01007387 */ /* 0x0003e80000100800 */
[----:B------:R-:W-:Y:S01]  /*267c0*/  STL [R1+0x129c], R30 ;  /* 0x00129c1e01007387 */ /* 0x000fe20000100800 */
[C---:B------:R-:W-:Y:S03]  /*267d0*/  HMMA.1688.F32.TF32 R72, R96.reuse, R20, R72 ;  /* 0x000000146048723c */ /* 0x040fe60000081048 */
[----:B------:R-:W-:Y:S04]  /*267e0*/  STL [R1+0x1298], R31 ;  /* 0x0012981f01007387 */ /* 0x000fe80000100800 */
[----:B------:R-:W-:Y:S04]  /*267f0*/  STL [R1+0x12a4], R34 ;  /* 0x0012a42201007387 */ /* 0x000fe80000100800 */
[----:B------:R-:W-:Y:S04]  /*26800*/  STL [R1+0x12a0], R35 ;  /* 0x0012a02301007387 */ /* 0x000fe80000100800 */
[----:B------:R-:W-:Y:S01]  /*26810*/  STL [R1+0x12ac], R38 ;  /* 0x0012ac2601007387 */ /* 0x000fe20000100800 */
[C---:B------:R-:W-:Y:S03]  /*26820*/  HMMA.1688.F32.TF32 R68, R96.reuse, R24, R68 ;  /* 0x000000186044723c */ /* 0x040fe60000081044 */
[----:B------:R-:W-:Y:S04]  /*26830*/  STL [R1+0x12a8], R39 ;  /* 0x0012a82701007387 */ /* 0x000fe80000100800 */
[----:B------:R-:W-:Y:S04]  /*26840*/  STL [R1+0x12b4], R42 ;  /* 0x0012b42a01007387 */ /* 0x000fe80000100800 */
[----:B------:R2:W-:Y:S04]  /*26850*/  STL [R1+0x12b0], R43 ;  /* 0x0012b02b01007387 */ /* 0x0005e80000100800 */
[----:B------:R-:W-:Y:S01]  /*26860*/  STL [R1+0x12bc], R46 ;  /* 0x0012bc2e01007387 */ /* 0x000fe20000100800 */
[----:B------:R-:W-:Y:S03]  /*26870*/  HMMA.1688.F32.TF32 R76, R96, R16, R76 ;  /* 0x00000010604c723c */ /* 0x000fe6000008104c */
[----:B------:R-:W-:Y:S04]  /*26880*/  STL [R1+0x12b8], R47 ;  /* 0x0012b82f01007387 */ /* 0x000fe80000100800 */
[----:B------:R-:W-:Y:S04]  /*26890*/  STL [R1+0x12c4], R50 ;  /* 0x0012c43201007387 */ /* 0x000fe80000100800 */
[----:B------:R3:W-:Y:S01]  /*268a0*/  STL [R1+0x12c0], R51 ;  /* 0x0012c03301007387 */ /* 0x0007e20000100800 */
[----:B-1----:R-:W-:-:S03]  /*268b0*/  IMAD.MOV.U32 R27, RZ, RZ, R80 ;  /* 0x000000ffff1b7224 */ /* 0x002fc600078e0050 */
[----:B------:R-:W-:Y:S01]  /*268c0*/  STL [R1+0x12cc], R54 ;  /* 0x0012cc3601007387 */ /* 0x000fe20000100800 */
[----:B------:R-:W-:Y:S01]  /*268d0*/  IMAD.MOV.U32 R22, RZ, RZ, R81 ;  /* 0x000000ffff167224 */ /* 0x000fe200078e0051 */
[----:B------:R-:W-:Y:S02]  /*268e0*/  MOV R18, R83 ;  /* 0x0000005300127202 */ /* 0x000fe40000000f00 */
[----:B------:R-:W-:Y:S01]  /*268f0*/  STL [R1+0x12c8], R55 ;  /* 0x0012c83701007387 */ /* 0x000fe20000100800 */
[----:B------:R-:W-:-:S03]  /*26900*/  IMAD.MOV.U32 R23, RZ, RZ, R82 ;  /* 0x000000ffff177224 */ /* 0x000fc600078e0052 */
[----:B------:R-:W-:Y:S01]  /*26910*/  STL [R1+0x12d0], R59 ;  /* 0x0012d03b01007387 */ /* 0x000fe20000100800 */
[----:B------:R-:W-:Y:S03]  /*26920*/  HMMA.1688.F32.TF32 R80, R96, R12, R244 ;  /* 0x0000000c6050723c */ /* 0x000fe600000810f4 */
[----:B------:R-:W-:Y:S04]  /*26930*/  STL.64 [R1+0x80], R84 ;  /* 0x0000805401007387 */ /* 0x000fe80000100a00 */
[----:B------:R-:W-:Y:S04]  /*26940*/  STL.64 [R1+0x88], R86 ;  /* 0x0000885601007387 */ /* 0x000fe80000100a00 */
        /* <DEDUP_REMOVED lines=8> */
[----:B--2---:R-:W-:-:S03]  /*269d0*/  IMAD.MOV.U32 R43, RZ, RZ, R72 ;  /* 0x000000ffff2b7224 */ /* 0x004fc600078e0048 */
[----:B------:R-:W2:Y:S01]  /*269e0*/  LDL.LU R100, [R1+0x740] ;  /* 0x0007400001647983 */ /* 0x000ea20000300800 */
[----:B------:R-:W-:-:S03]  /*269f0*/  MOV R38, R73 ;  /* 0x0000004900267202 */ /* 0x000fc60000000f00 */
[----:B------:R-:W2:Y:S01]  /*26a00*/  LDL.LU R101, [R1+0x744] ;  /* 0x0007440001657983 */ /* 0x000ea20000300800 */
[----:B------:R-:W-:-:S03]  /*26a10*/  IMAD.MOV.U32 R39, RZ, RZ, R74 ;  /* 0x000000ffff277224 */ /* 0x000fc600078e004a */
[----:B------:R-:W2:Y:S01]  /*26a20*/  LDL.LU R102, [R1+0x748] ;  /* 0x0007480001667983 */ /* 0x000ea20000300800 */
[----:B------:R-:W-:-:S03]  /*26a30*/  IMAD.MOV.U32 R34, RZ, RZ, R75 ;  /* 0x000000ffff227224 */ /* 0x000fc600078e004b */
[----:B------:R-:W2:Y:S01]  /*26a40*/  LDL.LU R103, [R1+0x74c] ;  /* 0x00074c0001677983 */ /* 0x000ea20000300800 */
[----:B---3--:R-:W-:-:S03]  /*26a50*/  IMAD.MOV.U32 R51, RZ, RZ, R68 ;  /* 0x000000ffff337224 */ /* 0x008fc600078e0044 */
[----:B------:R-:W3:Y:S01]  /*26a60*/  LDL.LU R72, [R1+0x720] ;  /* 0x0007200001487983 */ /* 0x000ee20000300800 */
[----:B------:R-:W-:-:S03]  /*26a70*/  IMAD.MOV.U32 R46, RZ, RZ, R69 ;  /* 0x000000ffff2e7224 */ /* 0x000fc600078e0045 */
[----:B------:R-:W3:Y:S01]  /*26a80*/  LDL.LU R73, [R1+0x724] ;  /* 0x0007240001497983 */ /* 0x000ee20000300800 */
[----:B------:R-:W-:-:S03]  /*26a90*/  MOV R47, R70 ;  /* 0x00000046002f7202 */ /* 0x000fc60000000f00 */
[----:B------:R-:W3:Y:S01]  /*26aa0*/  LDL.LU R74, [R1+0x728] ;  /* 0x00072800014a7983 */ /* 0x000ee20000300800 */
[----:B------:R-:W-:-:S03]  /*26ab0*/  IMAD.MOV.U32 R42, RZ, RZ, R71 ;  /* 0x000000ffff2a7224 */ /* 0x000fc600078e0047 */
[----:B------:R-:W3:Y:S01]  /*26ac0*/  LDL.LU R75, [R1+0x72c] ;  /* 0x00072c00014b7983 */ /* 0x000ee20000300800 */
[----:B------:R-:W-:-:S03]  /*26ad0*/  MOV R19, R76 ;  /* 0x0000004c00137202 */ /* 0x000fc60000000f00 */
[----:B------:R-:W2:Y:S01]  /*26ae0*/  LDL.LU R68, [R1+0x730] ;  /* 0x0007300001447983 */ /* 0x000ea20000300800 */
[----:B------:R-:W-:-:S03]  /*26af0*/  IMAD.MOV.U32 R14, RZ, RZ, R77 ;  /* 0x000000ffff0e7224 */ /* 0x000fc600078e004d */
[----:B------:R-:W2:Y:S01]  /*26b00*/  LDL.LU R69, [R1+0x734] ;  /* 0x0007340001457983 */ /* 0x000ea20000300800 */
[----:B------:R-:W-:-:S03]  /*26b10*/  IMAD.MOV.U32 R6, RZ, RZ, R78 ;  /* 0x000000ffff067224 */ /* 0x000fc600078e004e */
[----:B------:R-:W2:Y:S04]  /*26b20*/  LDL.LU R70, [R1+0x738] ;  /* 0x0007380001467983 */ /* 0x000ea80000300800 */
[----:B------:R-:W2:Y:S01]  /*26b30*/  LDL.LU R71, [R1+0x73c] ;  /* 0x00073c0001477983 */ /* 0x000ea20000300800 */
[----:B------:R-:W-:-:S03]  /*26b40*/  IMAD.MOV.U32 R35, RZ, RZ, R80 ;  /* 0x000000ffff237224 */ /* 0x000fc600078e0050 */
[----:B------:R-:W2:Y:S01]  /*26b50*/  LDL.LU R76, [R1+0x710] ;  /* 0x00071000014c7983 */ /* 0x000ea20000300800 */
[----:B------:R-:W-:-:S03]  /*26b60*/  IMAD.MOV.U32 R30, RZ, RZ, R81 ;  /* 0x000000ffff1e7224 */ /* 0x000fc600078e0051 */
[----:B------:R-:W1:Y:S04]  /*26b70*/  LDSM.16.M88.4 R60, [R3+0x4e080] ;  /* 0x04e08000033c783b */ /* 0x000e680000000200 */
[----:B------:R1:W2:Y:S04]  /*26b80*/  LDSM.16.M88.4 R64, [R3+0x4f080] ;  /* 0x04f080000340783b */ /* 0x0002a80000000200 */
[----:B------:R-:W2:Y:S01]  /*26b90*/  LDL.LU R77, [R1+0x714] ;  /* 0x00071400014d7983 */ /* 0x000ea20000300800 */
[----:B------:R-:W-:Y:S02]  /*26ba0*/  IMAD.MOV.U32 R31, RZ, RZ, R82 ;  /* 0x000000ffff1f7224 */ /* 0x000fe400078e0052 */
[----:B-1----:R-:W-:Y:S01]  /*26bb0*/  IMAD.MOV.U32 R3, RZ, RZ, R79 ;  /* 0x000000ffff037224 */ /* 0x002fe200078e004f */
        /* <DEDUP_REMOVED lines=19> */
[C---:B----4-:R-:W-:Y:S08]  /*26cf0*/  HMMA.1688.F32.TF32 R88, R96.reuse, R56, R88 ;  /* 0x000000386058723c */ /* 0x050ff00000081058 */
[C---:B------:R-:W-:Y:S08]  /*26d00*/  HMMA.1688.F32.TF32 R104, R96.reuse, R28, R104 ;  /* 0x0000001c6068723c */ /* 0x040ff00000081068 */
[C---:B---3--:R-:W-:Y:S08]  /*26d10*/  HMMA.1688.F32.TF32 R72, R96.reuse, R40, R72 ;  /* 0x000000286048723c */ /* 0x048ff00000081048 */
[C---:B--2---:R-:W-:Y:S08]  /*26d20*/  HMMA.1688.F32.TF32 R68, R96.reuse, R36, R68 ;  /* 0x000000246044723c */ /* 0x044ff00000081044 */
[C---:B------:R-:W-:Y:S08]  /*26d30*/  HMMA.1688.F32.TF32 R76, R96.reuse, R44, R76 ;  /* 0x0000002c604c723c */ /* 0x040ff0000008104c */
[C---:B------:R-:W-:Y:S07]  /*26d40*/  HMMA.1688.F32.TF32 R80, R96.reuse, R48, R80 ;  /* 0x000000306050723c */ /* 0x040fee0000081050 */
[----:B------:R-:W-:Y:S01]  /*26d50*/  STL.64 [R1+0x11d0], R70 ;  /* 0x0011d04601007387 */ /* 0x000fe20000100a00 */
[C---:B------:R-:W-:Y:S03]  /*26d60*/  HMMA.1688.F32.TF32 R84, R96.reuse, R52, R84 ;  /* 0x000000346054723c */ /* 0x040fe60000081054 */
[----:B------:R-:W-:Y:S05]  /*26d70*/  STL.64 [R1+0x11c8], R68 ;  /* 0x0011c84401007387 */ /* 0x000fea0000100a00 */
[C---:B------:R-:W-:Y:S01]  /*26d80*/  HMMA.1688.F32.TF32 R92, R96.reuse, R60, R92 ;  /* 0x0000003c605c723c */ /* 0x040fe2000008105c */
[----:B------:R-:W-:Y:S04]  /*26d90*/  STL.64 [R1+0x11e0], R74 ;  /* 0x0011e04a01007387 */ /* 0x000fe80000100a00 */
[----:B------:R-:W-:Y:S03]  /*26da0*/  STL.64 [R1+0x11d8], R72 ;  /* 0x0011d84801007387 */ /* 0x000fe60000100a00 */
[C---:B------:R-:W-:Y:S01]  /*26db0*/  HMMA.1688.F32.TF32 R100, R96.reuse, R32, R100 ;  /* 0x000000206064723c */ /* 0x040fe20000081064 */
[----:B------:R-:W-:Y:S04]  /*26dc0*/  STL.64 [R1+0x11f0], R78 ;  /* 0x0011f04e01007387 */ /* 0x000fe80000100a00 */
[----:B------:R1:W-:Y:S04]  /*26dd0*/  STL.64 [R1+0x11e8], R76 ;  /* 0x0011e84c01007387 */ /* 0x0003e80000100a00 */
[----:B------:R-:W-:Y:S04]  /*26de0*/  STL.64 [R1+0x1200], R82 ;  /* 0x0012005201007387 */ /* 0x000fe80000100a00 */
[----:B------:R2:W-:Y:S04]  /*26df0*/  STL.64 [R1+0x11f8], R80 ;  /* 0x0011f85001007387 */ /* 0x0005e80000100a00 */
        /* <DEDUP_REMOVED lines=15> */
[----:B------:R-:W-:-:S03]  /*26ef0*/  IMAD.MOV.U32 R59, RZ, RZ, R104 ;  /* 0x000000ffff3b7224 */ /* 0x000fc600078e0068 */
        /* <DEDUP_REMOVED lines=8> */
[----:B------:R-:W3:Y:S01]  /*26f80*/  LDL.LU R104, [R1+0x6b0] ;  /* 0x0006b00001687983 */ /* 0x000ee20000300800 */
[----:B------:R-:W-:-:S03]  /*26f90*/  IMAD.MOV.U32 R10, RZ, RZ, R101 ;  /* 0x000000ffff0a7224 */ /* 0x000fc600078e0065 */
[----:B------:R-:W3:Y:S01]  /*26fa0*/  LDL.LU R105, [R1+0x6b4] ;  /* 0x0006b40001697983 */ /* 0x000ee20000300800 */
[----:B------:R-:W-:-:S03]  /*26fb0*/  IMAD.MOV.U32 R11, RZ, RZ, R102 ;  /* 0x000000ffff0b7224 */ /* 0x000fc600078e0066 */
[----:B------:R-:W3:Y:S01]  /*26fc0*/  LDL.LU R106, [R1+0x6b8] ;  /* 0x0006b800016a7983 */ /* 0x000ee20000300800 */
[----:B------:R-:W-:-:S03]  /*26fd0*/  IMAD.MOV.U32 R15, RZ, RZ, R103 ;  /* 0x000000ffff0f7224 */ /* 0x000fc600078e0067 */
        /* <DEDUP_REMOVED lines=29> */
[----:B------:R-:W-:Y:S04]  /*271b0*/  STL.64 [R1+0x1250], R98 ;  /* 0x0012506201007387 */ /* 0x000fe80000100a00 */
[----:B------:R-:W-:Y:S01]  /*271c0*/  STL.64 [R1+0x1248], R96 ;  /* 0x0012486001007387 */ /* 0x000fe20000100a00 */
[C---:B----4-:R-:W-:Y:S08]  /*271d0*/  HMMA.1688.F32.TF32 R136, R160.reuse, R40, R136 ;  /* 0x00000028a088723c */ /* 0x050ff00000081088 */
[C---:B--2---:R-:W-:Y:S08]  /*271e0*/  HMMA.1688.F32.TF32 R120, R160.reuse, R24, R120 ;  /* 0x00000018a078723c */ /* 0x044ff00000081078 */
[C---:B---3--:R-:W-:Y:S08]  /*271f0*/  HMMA.1688.F32.TF32 R104, R160.reuse, R8, R104 ;  /* 0x00000008a068723c */ /* 0x048ff00000081068 */
        /* <DEDUP_REMOVED lines=28> */
[----:B------:R-:W3:Y:S04]  /*273c0*/  LDL.LU R180, [R1+0x1428] ;  /* 0x0014280001b47983 */ /* 0x000ee80000300800 */
[----:B------:R-:W4:Y:S04]  /*273d0*/  LDL.LU R152, [R1+0x1424] ;  /* 0x0014240001987983 */ /* 0x000f280000300800 */
[----:B------:R-:W4:Y:S04]  /*273e0*/  LDL.LU R153, [R1+0x1420] ;  /* 0x0014200001997983 */ /* 0x000f280000300800 */
[----:B------:R-:W4:Y:S04]  /*273f0*/  LDL.LU R156, [R1+0x141c] ;  /* 0x00141c00019c7983 */ /* 0x000f280000300800 */
[----:B------:R-:W4:Y:S04]  /*27400*/  LDL.LU R177, [R1+0x1418] ;  /* 0x0014180001b17983 */ /* 0x000f280000300800 */
[----:B------:R-:W4:Y:S04]  /*27410*/  LDL.LU R176, [R1+0x1414] ;  /* 0x0014140001b07983 */ /* 0x000f280000300800 */
[----:B------:R-:W4:Y:S01]  /*27420*/  LDL.LU R157, [R1+0x1410] ;  /* 0x00141000019d7983 */ /* 0x000f220000300800 */
[----:B------:R-:W-:Y:S01]  /*27430*/  HMMA.1688.F32.TF32 R140, R160, R44, R244 ;  /* 0x0000002ca08c723c */ /* 0x000fe200000810f4 */
[----:B--2---:R-:W-:-:S02]  /*27440*/  IMAD.MOV.U32 R185, RZ, RZ, R181 ;  /* 0x000000ffffb97224 */ /* 0x004fc400078e00b5 */
[----:B---3--:R-:W-:Y:S02]  /*27450*/  IMAD.MOV.U32 R184, RZ, RZ, R180 ;  /* 0x000000ffffb87224 */ /* 0x008fe400078e00b4 */
        /* <DEDUP_REMOVED lines=34> */
[----:B------:R-:W-:Y:S01]  /*27680*/  MOV R194, R145 ;  /* 0x0000009100c27202 */ /* 0x000fe20000000f00 */
[----:B------:R-:W-:-:S02]  /*27690*/  IMAD.MOV.U32 R195, RZ, RZ, R144 ;  /* 0x000000ffffc37224 */ /* 0x000fc400078e0090 */
[----:B------:R-:W-:Y:S02]  /*276a0*/  IMAD.MOV.U32 R192, RZ, RZ, R149 ;  /* 0x000000ffffc07224 */ /* 0x000fe400078e0095 */
[----:B------:R-:W-:Y:S01]  /*276b0*/  IMAD.MOV.U32 R193, RZ, RZ, R148 ;  /* 0x000000ffffc17224 */ /* 0x000fe200078e0094 */
[----:B------:R-:W-:Y:S04]  /*276c0*/  STL.64 [R1+0x1360], R142 ;  /* 0x0013608e01007387 */ /* 0x000fe80000100a00 */
[----:B------:R-:W-:Y:S01]  /*276d0*/  STL.64 [R1+0x1358], R140 ;  /* 0x0013588c01007387 */ /* 0x000fe20000100a00 */
[----:B--2---:R-:W-:Y:S02]  /*276e0*/  IMAD.MOV.U32 R247, RZ, RZ, R180 ;  /* 0x000000fffff77224 */ /* 0x004fe400078e00b4 */
[----:B----4-:R-:W-:-:S02]  /*276f0*/  IMAD.MOV.U32 R180, RZ, RZ, R157 ;  /* 0x000000ffffb47224 */ /* 0x010fc400078e009d */
[----:B---3--:R-:W-:Y:S01]  /*27700*/  IMAD.MOV.U32 R246, RZ, RZ, R181 ;  /* 0x000000fffff67224 */ /* 0x008fe200078e00b5 */
[----:B------:R-:W-:Y:S01]  /*27710*/  MOV R181, R156 ;  /* 0x0000009c00b57202 */ /* 0x000fe20000000f00 */
[C---:B------:R-:W-:Y:S08]  /*27720*/  HMMA.1688.F32.TF32 R148, R160.reuse, R52, R208 ;  /* 0x00000034a094723c */ /* 0x040ff000000810d0 */
[C---:B------:R-:W-:Y:S08]  /*27730*/  HMMA.1688.F32.TF32 R144, R160.reuse, R48, R212 ;  /* 0x00000030a090723c */ /* 0x040ff000000810d4 */
[----:B------:R-:W-:Y:S07]  /*27740*/  HMMA.1688.F32.TF32 R156, R160, R60, R200 ;  /* 0x0000003ca09c723c */ /* 0x000fee00000810c8 */
[----:B------:R-:W-:-:S02]  /*27750*/  IMAD.MOV.U32 R200, RZ, RZ, R169 ;  /* 0x000000ffffc87224 */ /* 0x000fc400078e00a9 */
[----:B------:R-:W-:-:S06]  /*27760*/  IMAD.MOV.U32 R201, RZ, RZ, R168 ;  /* 0x000000ffffc97224 */ /* 0x000fcc00078e00a8 */
[----:B------:R-:W-:Y:S04]  /*27770*/  STL.64 [R1+0x1370], R146 ;  /* 0x0013709201007387 */ /* 0x000fe80000100a00 */
[----:B------:R-:W-:Y:S04]  /*27780*/  STL.64 [R1+0x1368], R144 ;  /* 0x0013689001007387 */ /* 0x000fe80000100a00 */
[----:B------:R-:W-:Y:S04]  /*27790*/  STL.64 [R1+0x1380], R150 ;  /* 0x0013809601007387 */ /* 0x000fe80000100a00 */
[----:B------:R-:W-:Y:S01]  /*277a0*/  STL.64 [R1+0x1378], R148 ;  /* 0x0013789401007387 */ /* 0x000fe20000100a00 */
[C---:B------:R-:W-:Y:S08]  /*277b0*/  HMMA.1688.F32.TF32 R168, R224.reuse, R8, R172 ;  /* 0x00000008e0a8723c */ /* 0x040ff000000810ac */
[C---:B------:R-:W-:Y:S08]  /*277c0*/  HMMA.1688.F32.TF32 R172, R224.reuse, R12, R176 ;  /* 0x0000000ce0ac723c */ /* 0x040ff000000810b0 */
[C---:B------:R-:W-:Y:S01]  /*277d0*/  HMMA.1688.F32.TF32 R176, R224.reuse, R16, R244 ;  /* 0x00000010e0b0723c */ /* 0x040fe200000810f4 */
[----:B------:R-:W2:Y:S04]  /*277e0*/  LDL.LU R244, [R1+0x530] ;  /* 0x0005300001f47983 */ /* 0x000ea80000300800 */
[----:B------:R-:W2:Y:S04]  /*277f0*/  LDL.LU R245, [R1+0x534] ;  /* 0x0005340001f57983 */ /* 0x000ea80000300800 */
[----:B------:R-:W2:Y:S04]  /*27800*/  LDL.LU R246, [R1+0x538] ;  /* 0x0005380001f67983 */ /* 0x000ea80000300800 */
[----:B------:R-:W2:Y:S01]  /*27810*/  LDL.LU R247, [R1+0x53c] ;  /* 0x00053c0001f77983 */ /* 0x000ea20000300800 */
[----:B------:R-:W-:Y:S01]  /*27820*/  HMMA.1688.F32.TF32 R196, R224, R36, R196 ;  /* 0x00000024e0c4723c */ /* 0x000fe200000810c4 */
[----:B------:R-:W-:-:S02]  /*27830*/  IMAD.MOV.U32 R202, RZ, RZ, R165 ;  /* 0x000000ffffca7224 */ /* 0x000fc400078e00a5 */
[----:B------:R-:W3:Y:S01]  /*27840*/  LDL.LU R208, [R1+0x480] ;  /* 0x0004800001d07983 */ /* 0x000ee20000300800 */
[----:B------:R-:W-:-:S03]  /*27850*/  MOV R203, R164 ;  /* 0x000000a400cb7202 */ /* 0x000fc60000000f00 */
[----:B------:R-:W3:Y:S04]  /*27860*/  LDL.LU R209, [R1+0x484] ;  /* 0x0004840001d17983 */ /* 0x000ee80000300800 */
[----:B------:R-:W3:Y:S04]  /*27870*/  LDL.LU R210, [R1+0x488] ;  /* 0x0004880001d27983 */ /* 0x000ee80000300800 */
[----:B------:R-:W3:Y:S04]  /*27880*/  LDL.LU R211, [R1+0x48c] ;  /* 0x00048c0001d37983 */ /* 0x000ee80000300800 */
[----:B------:R-:W4:Y:S04]  /*27890*/  LDL.LU R212, [R1+0x420] ;  /* 0x0004200001d47983 */ /* 0x000f280000300800 */
[----:B------:R-:W4:Y:S01]  /*278a0*/  LDL.LU R213, [R1+0x424] ;  /* 0x0004240001d57983 */ /* 0x000f220000300800 */
[----:B------:R-:W-:Y:S03]  /*278b0*/  HMMA.1688.F32.TF32 R200, R224, R40, R200 ;  /* 0x00000028e0c8723c */ /* 0x000fe600000810c8 */
        /* <DEDUP_REMOVED lines=8> */
[----:B------:R-:W-:Y:S01]  /*27940*/  STL [R1+0x10b4], R196 ;  /* 0x0010b4c401007387 */ /* 0x000fe20000100800 */
[----:B------:R-:W-:Y:S03]  /*27950*/  HMMA.1688.F32.TF32 R152, R160, R56, R236 ;  /* 0x00000038a098723c */ /* 0x000fe600000810ec */
[----:B------:R-:W-:Y:S04]  /*27960*/  STL [R1+0x10b0], R197 ;  /* 0x0010b0c501007387 */ /* 0x000fe80000100800 */
[----:B------:R-:W-:Y:S04]  /*27970*/  STL [R1+0x10ac], R198 ;  /* 0x0010acc601007387 */ /* 0x000fe80000100800 */
[----:B------:R-:W-:Y:S04]  /*27980*/  STL [R1+0x10a8], R199 ;  /* 0x0010a8c701007387 */ /* 0x000fe80000100800 */
[----:B------:R-:W4:Y:S04]  /*27990*/  LDL.LU R236, [R1+0x3e0] ;  /* 0x0003e00001ec7983 */ /* 0x000f280000300800 */
[----:B------:R-:W4:Y:S04]  /*279a0*/  LDL.LU R237, [R1+0x3e4] ;  /* 0x0003e40001ed7983 */ /* 0x000f280000300800 */
[----:B------:R-:W4:Y:S04]  /*279b0*/  LDL.LU R238, [R1+0x3e8] ;  /* 0x0003e80001ee7983 */ /* 0x000f280000300800 */
[----:B------:R-:W4:Y:S01]  /*279c0*/  LDL.LU R239, [R1+0x3ec] ;  /* 0x0003ec0001ef7983 */ /* 0x000f220000300800 */
[C---:B------:R-:W-:Y:S03]  /*279d0*/  HMMA.1688.F32.TF32 R164, R224.reuse, R4, R204 ;  /* 0x00000004e0a4723c */ /* 0x040fe600000810cc */
[----:B------:R-:W-:Y:S04]  /*279e0*/  STL [R1+0x10c4], R200 ;  /* 0x0010c4c801007387 */ /* 0x000fe80000100800 */
[----:B------:R-:W-:Y:S04]  /*279f0*/  STL [R1+0x10c0], R201 ;  /* 0x0010c0c901007387 */ /* 0x000fe80000100800 */
[----:B------:R-:W-:Y:S04]  /*27a00*/  STL [R1+0x10bc], R202 ;  /* 0x0010bcca01007387 */ /* 0x000fe80000100800 */
[----:B------:R-:W-:Y:S01]  /*27a10*/  STL [R1+0x10b8], R203 ;  /* 0x0010b8cb01007387 */ /* 0x000fe20000100800 */
[C---:B--2---:R-:W-:Y:S03]  /*27a20*/  HMMA.1688.F32.TF32 R204, R224.reuse, R44, R244 ;  /* 0x0000002ce0cc723c */ /* 0x044fe600000810f4 */
[----:B------:R-:W2:Y:S04]  /*27a30*/  LDL.LU R244, [R1+0x240] ;  /* 0x0002400001f47983 */ /* 0x000ea80000300800 */
[----:B------:R-:W2:Y:S04]  /*27a40*/  LDL.LU R245, [R1+0x244] ;  /* 0x0002440001f57983 */ /* 0x000ea80000300800 */
[----:B------:R-:W2:Y:S04]  /*27a50*/  LDL.LU R246, [R1+0x248] ;  /* 0x0002480001f67983 */ /* 0x000ea80000300800 */
[----:B------:R-:W2:Y:S01]  /*27a60*/  LDL.LU R247, [R1+0x24c] ;  /* 0x00024c0001f77983 */ /* 0x000ea20000300800 */
[C---:B---3--:R-:W-:Y:S08]  /*27a70*/  HMMA.1688.F32.TF32 R208, R224.reuse, R48, R208 ;  /* 0x00000030e0d0723c */ /* 0x048ff000000810d0 */
[C---:B----4-:R-:W-:Y:S01]  /*27a80*/  HMMA.1688.F32.TF32 R212, R224.reuse, R52, R212 ;  /* 0x00000034e0d4723c */ /* 0x050fe200000810d4 */
[----:B------:R-:W-:Y:S04]  /*27a90*/  STL [R1+0x10d0], R204 ;  /* 0x0010d0cc01007387 */ /* 0x000fe80000100800 */
[----:B------:R-:W-:Y:S03]  /*27aa0*/  STL [R1+0x10cc], R205 ;  /* 0x0010cccd01007387 */ /* 0x000fe60000100800 */
[C---:B------:R-:W-:Y:S01]  /*27ab0*/  HMMA.1688.F32.TF32 R216, R224.reuse, R56, R216 ;  /* 0x00000038e0d8723c */ /* 0x040fe200000810d8 */
[----:B------:R-:W-:Y:S04]  /*27ac0*/  STL [R1+0x10c8], R206 ;  /* 0x0010c8ce01007387 */ /* 0x000fe80000100800 */
[----:B------:R-:W-:Y:S04]  /*27ad0*/  STL [R1+0x10a4], R207 ;  /* 0x0010a4cf01007387 */ /* 0x000fe80000100800 */
[----:B------:R-:W-:Y:S04]  /*27ae0*/  STL [R1+0x10dc], R208 ;  /* 0x0010dcd001007387 */ /* 0x000fe80000100800 */
[----:B------:R-:W-:Y:S04]  /*27af0*/  STL [R1+0x10d8], R209 ;  /* 0x0010d8d101007387 */ /* 0x000fe80000100800 */
[----:B------:R-:W-:Y:S04]  /*27b00*/  STL [R1+0x10d4], R210 ;  /* 0x0010d4d201007387 */ /* 0x000fe80000100800 */
[----:B------:R-:W-:Y:S04]  /*27b10*/  STL [R1+0x10a0], R211 ;  /* 0x0010a0d301007387 */ /* 0x000fe80000100800 */
[----:B------:R-:W-:Y:S01]  /*27b20*/  STL [R1+0x10e4], R212 ;  /* 0x0010e4d401007387 */ /* 0x000fe20000100800 */
[C---:B------:R-:W-:Y:S03]  /*27b30*/  HMMA.1688.F32.TF32 R220, R224.reuse, R60, R236 ;  /* 0x0000003ce0dc723c */ /* 0x040fe600000810ec */
[----:B------:R-:W-:Y:S04]  /*27b40*/  STL [R1+0x10e0], R213 ;  /* 0x0010e0d501007387 */ /* 0x000fe80000100800 */
[----:B------:R-:W-:Y:S04]  /*27b50*/  STL [R1+0x109c], R214 ;  /* 0x00109cd601007387 */ /* 0x000fe80000100800 */
[----:B------:R-:W-:Y:S04]  /*27b60*/  STL [R1+0x1098], R215 ;  /* 0x001098d701007387 */ /* 0x000fe80000100800 */
[----:B------:R-:W3:Y:S01]  /*27b70*/  LDL.LU R228, [R1+0x3d0] ;  /* 0x0003d00001e47983 */ /* 0x000ee20000300800 */
[C---:B------:R-:W-:Y:S03]  /*27b80*/  HMMA.1688.F32.TF32 R180, R224.reuse, R20, R180 ;  /* 0x00000014e0b4723c */ /* 0x040fe600000810b4 */
[----:B------:R-:W3:Y:S04]  /*27b90*/  LDL.LU R229, [R1+0x3d4] ;  /* 0x0003d40001e57983 */ /* 0x000ee80000300800 */
[----:B------:R-:W3:Y:S01]  /*27ba0*/  LDL.LU R230, [R1+0x3d8] ;  /* 0x0003d80001e67983 */ /* 0x000ee20000300800 */
[C---:B------:R-:W-:Y:S03]  /*27bb0*/  HMMA.1688.F32.TF32 R184, R224.reuse, R24, R184 ;  /* 0x00000018e0b8723c */ /* 0x040fe600000810b8 */
[----:B------:R-:W3:Y:S04]  /*27bc0*/  LDL.LU R231, [R1+0x3dc] ;  /* 0x0003dc0001e77983 */ /* 0x000ee80000300800 */
[----:B------:R-:W-:Y:S01]  /*27bd0*/  STL [R1+0x10f0], R216 ;  /* 0x0010f0d801007387 */ /* 0x000fe20000100800 */
[C---:B------:R-:W-:Y:S03]  /*27be0*/  HMMA.1688.F32.TF32 R188, R224.reuse, R28, R188 ;  /* 0x0000001ce0bc723c */ /* 0x040fe600000810bc */
[----:B------:R-:W-:Y:S05]  /*27bf0*/  STL [R1+0x10ec], R217 ;  /* 0x0010ecd901007387 */ /* 0x000fea0000100800 */
[C---:B------:R-:W-:Y:S01]  /*27c00*/  HMMA.1688.F32.TF32 R192, R224.reuse, R32, R192 ;  /* 0x00000020e0c0723c */ /* 0x040fe200000810c0 */
[----:B------:R-:W-:Y:S04]  /*27c10*/  STL [R1+0x10e8], R218 ;  /* 0x0010e8da01007387 */ /* 0x000fe80000100800 */
[----:B------:R-:W-:Y:S04]  /*27c20*/  STL [R1+0x1094], R219 ;  /* 0x001094db01007387 */ /* 0x000fe80000100800 */
[----:B------:R-:W4:Y:S04]  /*27c30*/  LDL.LU R232, [R1+0x3b0] ;  /* 0x0003b00001e87983 */ /* 0x000f280000300800 */
[----:B------:R-:W4:Y:S04]  /*27c40*/  LDL.LU R233, [R1+0x3b4] ;  /* 0x0003b40001e97983 */ /* 0x000f280000300800 */
[----:B------:R-:W4:Y:S04]  /*27c50*/  LDL.LU R234, [R1+0x3b8] ;  /* 0x0003b80001ea7983 */ /* 0x000f280000300800 */
[----:B------:R-:W4:Y:S04]  /*27c60*/  LDL.LU R235, [R1+0x3bc] ;  /* 0x0003bc0001eb7983 */ /* 0x000f280000300800 */
[----:B------:R-:W-:Y:S04]  /*27c70*/  STL [R1+0x1100], R220 ;  /* 0x001100dc01007387 */ /* 0x000fe80000100800 */
[----:B------:R-:W-:Y:S04]  /*27c80*/  STL [R1+0x10fc], R221 ;  /* 0x0010fcdd01007387 */ /* 0x000fe80000100800 */
[----:B------:R-:W-:Y:S04]  /*27c90*/  STL [R1+0x10f8], R222 ;  /* 0x0010f8de01007387 */ /* 0x000fe80000100800 */
[----:B------:R-:W-:Y:S04]  /*27ca0*/  STL [R1+0x10f4], R223 ;  /* 0x0010f4df01007387 */ /* 0x000fe80000100800 */
        /* <DEDUP_REMOVED lines=11> */
[----:B------:R-:W4:Y:S01]  /*27d60*/  LDL.LU R83, [R1+0x38c] ;  /* 0x00038c0001537983 */ /* 0x000f220000300800 */
[-C--:B--2---:R-:W-:Y:S03]  /*27d70*/  HMMA.1688.F32.TF32 R224, R224, R64.reuse, R244 ;  /* 0x00000040e0e0723c */ /* 0x084fe600000810f4 */
[----:B------:R-:W-:Y:S04]  /*27d80*/  LDS R244, [R252+0x18400] ;  /* 0x01840000fcf47984 */ /* 0x000fe80000000800 */
[----:B------:R-:W-:Y:S01]  /*27d90*/  LDS R246, [R252+0x1a400] ;  /* 0x01a40000fcf67984 */ /* 0x000fe20000000800 */
[----:B------:R-:W-:Y:S03]  /*27da0*/  HMMA.1688.F32.TF32 R160, R160, R64, R240 ;  /* 0x00000040a0a0723c */ /* 0x000fe600000810f0 */
[----:B------:R-:W-:Y:S04]  /*27db0*/  LDS R240, [R252+0x18300] ;  /* 0x01830000fcf07984 */ /* 0x000fe80000000800 */
[----:B------:R-:W-:Y:S04]  /*27dc0*/  LDS R242, [R252+0x1a300] ;  /* 0x01a30000fcf27984 */ /* 0x000fe80000000800 */
[----:B------:R-:W-:Y:S04]  /*27dd0*/  LDS R241, [R2+0x18300] ;  /* 0x0183000002f17984 */ /* 0x000fe80000000800 */
[----:B------:R-:W3:Y:S04]  /*27de0*/  LDS R243, [R2+0x1a300] ;  /* 0x01a3000002f37984 */ /* 0x000ee80000000800 */
[----:B------:R-:W-:Y:S04]  /*27df0*/  STL [R1+0x1110], R224 ;  /* 0x001110e001007387 */ /* 0x000fe80000100800 */
[----:B------:R-:W-:Y:S04]  /*27e00*/  STL [R1+0x110c], R225 ;  /* 0x00110ce101007387 */ /* 0x000fe80000100800 */
[----:B------:R-:W-:Y:S04]  /*27e10*/  STL [R1+0x1108], R226 ;  /* 0x001108e201007387 */ /* 0x000fe80000100800 */
[----:B------:R-:W-:Y:S04]  /*27e20*/  STL [R1+0x1104], R227 ;  /* 0x001104e301007387 */ /* 0x000fe80000100800 */
[----:B------:R-:W2:Y:S04]  /*27e30*/  LDL.LU R68, [R1+0x350] ;  /* 0x0003500001447983 */ /* 0x000ea80000300800 */
[----:B------:R-:W2:Y:S04]  /*27e40*/  LDL.LU R69, [R1+0x354] ;  /* 0x0003540001457983 */ /* 0x000ea80000300800 */
[----:B------:R-:W2:Y:S04]  /*27e50*/  LDL.LU R70, [R1+0x358] ;  /* 0x0003580001467983 */ /* 0x000ea80000300800 */
[----:B------:R-:W2:Y:S04]  /*27e60*/  LDL.LU R71, [R1+0x35c] ;  /* 0x00035c0001477983 */ /* 0x000ea80000300800 */
[----:B------:R-:W-:Y:S04]  /*27e70*/  LDS R245, [R2+0x18400] ;  /* 0x0184000002f57984 */ /* 0x000fe80000000800 */
[----:B------:R-:W1:Y:S01]  /*27e80*/  LDS R247, [R2+0x1a400] ;  /* 0x01a4000002f77984 */ /* 0x000e620000000800 */
[C---:B---3--:R-:W-:Y:S08]  /*27e90*/  HMMA.1688.F32.TF32 R228, R240.reuse, R4, R228 ;  /* 0x00000004f0e4723c */ /* 0x048ff000000810e4 */
[C---:B----4-:R-:W-:Y:S11]  /*27ea0*/  HMMA.1688.F32.TF32 R232, R240.reuse, R8, R232 ;  /* 0x00000008f0e8723c */ /* 0x050ff600000810e8 */
[----:B------:R-:W-:Y:S04]  /*27eb0*/  @!UPT UIADD3 URZ, URZ, URZ, URZ ;  /* 0x0000003f3f3ff290 */ /* 0x000fe8000fffe03f */
[----:B------:R-:W-:Y:S04]  /*27ec0*/  STL [R1+0x1120], R228 ;  /* 0x001120e401007387 */ /* 0x000fe80000100800 */
[----:B------:R-:W-:Y:S04]  /*27ed0*/  STL [R1+0x111c], R229 ;  /* 0x00111ce501007387 */ /* 0x000fe80000100800 */
[----:B------:R-:W-:Y:S04]  /*27ee0*/  STL [R1+0x1118], R230 ;  /* 0x001118e601007387 */ /* 0x000fe80000100800 */
[----:B------:R-:W-:Y:S01]  /*27ef0*/  STL [R1+0x1114], R231 ;  /* 0x001114e701007387 */ /* 0x000fe20000100800 */
[C---:B------:R-:W-:Y:S03]  /*27f00*/  HMMA.1688.F32.TF32 R236, R240.reuse, R12, R236 ;  /* 0x0000000cf0ec723c */ /* 0x040fe600000810ec */
[----:B------:R-:W-:Y:S05]  /*27f10*/  STL [R1+0x1130], R232 ;  /* 0x001130e801007387 */ /* 0x000fea0000100800 */
[C---:B------:R-:W-:Y:S01]  /*27f20*/  HMMA.1688.F32.TF32 R76, R240.reuse, R20, R76 ;  /* 0x00000014f04c723c */ /* 0x040fe2000008104c */
[----:B------:R-:W-:Y:S07]  /*27f30*/  STL [R1+0x112c], R233 ;  /* 0x00112ce901007387 */ /* 0x000fee0000100800 */
[----:B------:R-:W-:Y:S01]  /*27f40*/  HMMA.1688.F32.TF32 R80, R240, R16, R80 ;  /* 0x00000010f050723c */ /* 0x000fe20000081050 */
[----:B------:R-:W-:Y:S04]  /*27f50*/  STL [R1+0x1128], R234 ;  /* 0x001128ea01007387 */ /* 0x000fe80000100800 */
[----:B------:R-:W-:Y:S04]  /*27f60*/  STL [R1+0x1124], R235 ;  /* 0x001124eb01007387 */ /* 0x000fe80000100800 */
[----:B------:R-:W3:Y:S04]  /*27f70*/  LDL.LU R72, [R1+0x200] ;  /* 0x0002000001487983 */ /* 0x000ee80000300800 */
[----:B------:R-:W3:Y:S04]  /*27f80*/  LDL.LU R73, [R1+0x204] ;  /* 0x0002040001497983 */ /* 0x000ee80000300800 */
[----:B------:R-:W3:Y:S04]  /*27f90*/  LDL.LU R74, [R1+0x208] ;  /* 0x00020800014a7983 */ /* 0x000ee80000300800 */
[----:B------:R-:W3:Y:S04]  /*27fa0*/  LDL.LU R75, [R1+0x20c] ;  /* 0x00020c00014b7983 */ /* 0x000ee80000300800 */
[----:B------:R-:W-:Y:S04]  /*27fb0*/  STL [R1+0x1140], R236 ;  /* 0x001140ec01007387 */ /* 0x000fe80000100800 */
[----:B------:R-:W-:Y:S01]  /*27fc0*/  STL [R1+0x113c], R237 ;  /* 0x00113ced01007387 */ /* 0x000fe20000100800 */
[----:B------:R-:W-:-:S03]  /*27fd0*/  IMAD.MOV.U32 R212, RZ, RZ, R79 ;  /* 0x000000ffffd47224 */ /* 0x000fc600078e004f */
[----:B------:R-:W-:Y:S01]  /*27fe0*/  STL [R1+0x1138], R238 ;  /* 0x001138ee01007387 */ /* 0x000fe20000100800 */
[----:B------:R-:W-:-:S03]  /*27ff0*/  IMAD.MOV.U32 R218, RZ, RZ, R78 ;  /* 0x000000ffffda7224 */ /* 0x000fc600078e004e */
[----:B------:R-:W-:Y:S01]  /*28000*/  STL [R1+0x1134], R239 ;  /* 0x001134ef01007387 */ /* 0x000fe20000100800 */
[----:B------:R-:W-:-:S03]  /*28010*/  IMAD.MOV.U32 R217, RZ, RZ, R77 ;  /* 0x000000ffffd97224 */ /* 0x000fc600078e004d */
[----:B------:R4:W-:Y:S01]  /*28020*/  STL.64 [R1+0xe0], R80 ;  /* 0x0000e05001007387 */ /* 0x0009e20000100a00 */
[----:B------:R-:W-:-:S03]  /*28030*/  IMAD.MOV.U32 R216, RZ, RZ, R76 ;  /* 0x000000ffffd87224 */ /* 0x000fc600078e004c */
[----:B------:R1:W-:Y:S04]  /*28040*/  STL.64 [R1+0xe8], R82 ;  /* 0x0000e85201007387 */ /* 0x0003e80000100a00 */
[----:B----4-:R-:W4:Y:S04]  /*28050*/  LDL.LU R80, [R1+0x1f0] ;  /* 0x0001f00001507983 */ /* 0x010f280000300800 */
[----:B------:R-:W4:Y:S04]  /*28060*/  LDL.LU R81, [R1+0x1f4] ;  /* 0x0001f40001517983 */ /* 0x000f280000300800 */
[----:B-1----:R-:W4:Y:S04]  /*28070*/  LDL.LU R82, [R1+0x1f8] ;  /* 0x0001f80001527983 */ /* 0x002f280000300800 */
[----:B------:R-:W4:Y:S04]  /*28080*/  LDL.LU R83, [R1+0x1fc] ;  /* 0x0001fc0001537983 */ /* 0x000f280000300800 */
[----:B------:R-:W-:Y:S04]  /*28090*/  STL [R1+0x1150], R212 ;  /* 0x001150d401007387 */ /* 0x000fe80000100800 */
[----:B------:R-:W-:Y:S04]  /*280a0*/  STL [R1+0x114c], R218 ;  /* 0x00114cda01007387 */ /* 0x000fe80000100800 */
[----:B------:R-:W-:Y:S04]  /*280b0*/  STL [R1+0x1148], R217 ;  /* 0x001148d901007387 */ /* 0x000fe80000100800 */
[----:B------:R-:W-:Y:S01]  /*280c0*/  STL [R1+0x1144], R216 ;  /* 0x001144d801007387 */ /* 0x000fe20000100800 */
[C---:B--2---:R-:W-:Y:S11]  /*280d0*/  HMMA.1688.F32.TF32 R68, R240.reuse, R24, R68 ;  /* 0x00000018f044723c */ /* 0x044ff60000081044 */
[----:B------:R-:W-:Y:S11]  /*280e0*/  @!UPT UIADD3 URZ, URZ, URZ, URZ ;  /* 0x0000003f3f3ff290 */ /* 0x000ff6000fffe03f */
[----:B------:R-:W-:Y:S02]  /*280f0*/  @!UPT UIADD3 URZ, URZ, URZ, URZ ;  /* 0x0000003f3f3ff290 */ /* 0x000fe4000fffe03f */
[----:B------:R-:W-:Y:S01]  /*28100*/  MOV R220, R68 ;  /* 0x0000004400dc7202 */ /* 0x000fe20000000f00 */
[----:B------:R-:W-:Y:S01]  /*28110*/  IMAD.MOV.U32 R221, RZ, RZ, R69 ;  /* 0x000000ffffdd7224 */ /* 0x000fe200078e0045 */
[----:B------:R-:W2:Y:S01]  /*28120*/  LDL.LU R68, [R1+0x1e0] ;  /* 0x0001e00001447983 */ /* 0x000ea20000300800 */
[----:B------:R-:W-:Y:S02]  /*28130*/  IMAD.MOV.U32 R222, RZ, RZ, R70 ;  /* 0x000000ffffde7224 */ /* 0x000fe400078e0046 */
[----:B------:R-:W-:Y:S01]  /*28140*/  IMAD.MOV.U32 R223, RZ, RZ, R71 ;  /* 0x000000ffffdf7224 */ /* 0x000fe200078e0047 */
        /* <DEDUP_REMOVED lines=8> */
[----:B------:R-:W2:Y:S04]  /*281d0*/  LDL.LU R77, [R1+0x1d4] ;  /* 0x0001d400014d7983 */ /* 0x000ea80000300800 */
[----:B------:R-:W2:Y:S04]  /*281e0*/  LDL.LU R78, [R1+0x1d8] ;  /* 0x0001d800014e7983 */ /* 0x000ea80000300800 */
[----:B------:R-:W2:Y:S01]  /*281f0*/  LDL.LU R79, [R1+0x1dc] ;  /* 0x0001dc00014f7983 */ /* 0x000ea20000300800 */
[C---:B---3--:R-:W-:Y:S11]  /*28200*/  HMMA.1688.F32.TF32 R72, R240.reuse, R28, R72 ;  /* 0x0000001cf048723c */ /* 0x048ff60000081048 */
[----:B------:R-:W-:Y:S11]  /*28210*/  @!UPT UIADD3 URZ, URZ, URZ, URZ ;  /* 0x0000003f3f3ff290 */ /* 0x000ff6000fffe03f */
[----:B------:R-:W-:Y:S02]  /*28220*/  @!UPT UIADD3 URZ, URZ, URZ, URZ ;  /* 0x0000003f3f3ff290 */ /* 0x000fe4000fffe03f */
[----:B------:R-:W-:Y:S01]  /*28230*/  IMAD.MOV.U32 R213, RZ, RZ, R72 ;  /* 0x000000ffffd57224 */ /* 0x000fe200078e0048 */
[----:B----4-:R-:W-:Y:S01]  /*28240*/  HMMA.1688.F32.TF32 R80, R240, R32, R80 ;  /* 0x00000020f050723c */ /* 0x010fe20000081050 */
[----:B------:R-:W-:Y:S01]  /*28250*/  IMAD.MOV.U32 R210, RZ, RZ, R75 ;  /* 0x000000ffffd27224 */ /* 0x000fe200078e004b */
[----:B------:R-:W-:Y:S01]  /*28260*/  MOV R208, R73 ;  /* 0x0000004900d07202 */ /* 0x000fe20000000f00 */
[----:B------:R-:W-:Y:S01]  /*28270*/  IMAD.MOV.U32 R209, RZ, RZ, R74 ;  /* 0x000000ffffd17224 */ /* 0x000fe200078e004a */
[----:B------:R-:W3:Y:S04]  /*28280*/  LDL.LU R72, [R1+0x1c0] ;  /* 0x0001c00001487983 */ /* 0x000ee80000300800 */
[----:B------:R-:W3:Y:S04]  /*28290*/  LDL.LU R73, [R1+0x1c4] ;  /* 0x0001c40001497983 */ /* 0x000ee80000300800 */
[----:B------:R-:W3:Y:S04]  /*282a0*/  LDL.LU R74, [R1+0x1c8] ;  /* 0x0001c800014a7983 */ /* 0x000ee80000300800 */
[----:B------:R-:W3:Y:S04]  /*282b0*/  LDL.LU R75, [R1+0x1cc] ;  /* 0x0001cc00014b7983 */ /* 0x000ee80000300800 */
[----:B------:R1:W-:Y:S04]  /*282c0*/  STL [R1+0x1170], R210 ;  /* 0x001170d201007387 */ /* 0x0003e80000100800 */
[----:B------:R-:W-:Y:S01]  /*282d0*/  IMAD.MOV.U32 R227, RZ, RZ, R83 ;  /* 0x000000ffffe37224 */ /* 0x000fe200078e0053 */
[----:B------:R-:W-:Y:S01]  /*282e0*/  MOV R226, R82 ;  /* 0x0000005200e27202 */ /* 0x000fe20000000f00 */
[----:B------:R4:W-:Y:S01]  /*282f0*/  STL [R1+0x116c], R209 ;  /* 0x00116cd101007387 */ /* 0x0009e20000100800 */
[----:B------:R-:W-:-:S02]  /*28300*/  IMAD.MOV.U32 R225, RZ, RZ, R81 ;  /* 0x000000ffffe17224 */ /* 0x000fc400078e0051 */
[----:B------:R-:W-:Y:S01]  /*28310*/  IMAD.MOV.U32 R224, RZ, RZ, R80 ;  /* 0x000000ffffe07224 */ /* 0x000fe200078e0050 */
[----:B------:R1:W-:Y:S04]  /*28320*/  STL [R1+0x1168], R208 ;  /* 0x001168d001007387 */ /* 0x0003e80000100800 */
[----:B------:R1:W-:Y:S04]  /*28330*/  STL [R1+0x1164], R213 ;  /* 0x001164d501007387 */ /* 0x0003e80000100800 */
[----:B------:R1:W-:Y:S04]  /*28340*/  STL [R1+0x1180], R227 ;  /* 0x001180e301007387 */ /* 0x0003e80000100800 */
[----:B------:R1:W-:Y:S04]  /*28350*/  STL [R1+0x117c], R226 ;  /* 0x00117ce201007387 */ /* 0x0003e80000100800 */
[----:B------:R1:W-:Y:S04]  /*28360*/  STL [R1+0x1178], R225 ;  /* 0x001178e101007387 */ /* 0x0003e80000100800 */
[----:B------:R1:W-:Y:S01]  /*28370*/  STL [R1+0x1174], R224 ;  /* 0x001174e001007387 */ /* 0x0003e20000100800 */
[C---:B--2---:R-:W-:Y:S11]  /*28380*/  HMMA.1688.F32.TF32 R68, R240.reuse, R36, R68 ;  /* 0x00000024f044723c */ /* 0x044ff60000081044 */
[----:B------:R-:W-:Y:S11]  /*28390*/  @!UPT UIADD3 URZ, URZ, URZ, URZ ;  /* 0x0000003f3f3ff290 */ /* 0x000ff6000fffe03f */
[----:B------:R-:W-:Y:S02]  /*283a0*/  @!UPT UIADD3 URZ, URZ, URZ, URZ ;  /* 0x0000003f3f3ff290 */ /* 0x000fe4000fffe03f */
[----:B------:R-:W-:Y:S02]  /*283b0*/  IMAD.MOV.U32 R228, RZ, RZ, R68 ;  /* 0x000000ffffe47224 */ /* 0x000fe400078e0044 */
[----:B------:R-:W-:Y:S01]  /*283c0*/  IMAD.MOV.U32 R229, RZ, RZ, R69 ;  /* 0x000000ffffe57224 */ /* 0x000fe200078e0045 */
[----:B------:R-:W2:Y:S01]  /*283d0*/  LDL.LU R68, [R1+0x1b0] ;  /* 0x0001b00001447983 */ /* 0x000ea20000300800 */
[----:B------:R-:W-:Y:S01]  /*283e0*/  IMAD.MOV.U32 R230, RZ, RZ, R70 ;  /* 0x000000ffffe67224 */ /* 0x000fe200078e0046 */
[----:B------:R-:W-:Y:S02]  /*283f0*/  MOV R231, R71 ;  /* 0x0000004700e77202 */ /* 0x000fe40000000f00 */
[----:B------:R-:W2:Y:S04]  /*28400*/  LDL.LU R69, [R1+0x1b4] ;  /* 0x0001b40001457983 */ /* 0x000ea80000300800 */
[----:B------:R-:W2:Y:S04]  /*28410*/  LDL.LU R70, [R1+0x1b8] ;  /* 0x0001b80001467983 */ /* 0x000ea80000300800 */
[----:B------:R-:W2:Y:S01]  /*28420*/  LDL.LU R71, [R1+0x1bc] ;  /* 0x0001bc0001477983 */ /* 0x000ea20000300800 */
[----:B------:R-:W-:Y:S03]  /*28430*/  HMMA.1688.F32.TF32 R76, R240, R40, R76 ;  /* 0x00000028f04c723c */ /* 0x000fe6000008104c */
[----:B------:R1:W-:Y:S04]  /*28440*/  STL [R1+0x1190], R231 ;  /* 0x001190e701007387 */ /* 0x0003e80000100800 */
[----:B------:R-:W-:Y:S04]  /*28450*/  STL [R1+0x118c], R230 ;  /* 0x00118ce601007387 */ /* 0x000fe80000100800 */
[----:B------:R1:W-:Y:S04]  /*28460*/  STL [R1+0x1188], R229 ;  /* 0x001188e501007387 */ /* 0x0003e80000100800 */
[----:B------:R1:W-:Y:S09]  /*28470*/  STL [R1+0x1184], R228 ;  /* 0x001184e401007387 */ /* 0x0003f20000100800 */
[----:B------:R-:W-:-:S02]  /*28480*/  IMAD.MOV.U32 R235, RZ, RZ, R79 ;  /* 0x000000ffffeb7224 */ /* 0x000fc400078e004f */
[----:B------:R-:W-:Y:S02]  /*28490*/  IMAD.MOV.U32 R234, RZ, RZ, R78 ;  /* 0x000000ffffea7224 */ /* 0x000fe400078e004e */
[----:B------:R-:W-:Y:S02]  /*284a0*/  IMAD.MOV.U32 R233, RZ, RZ, R77 ;  /* 0x000000ffffe97224 */ /* 0x000fe400078e004d */
[----:B------:R-:W-:Y:S01]  /*284b0*/  IMAD.MOV.U32 R232, RZ, RZ, R76 ;  /* 0x000000ffffe87224 */ /* 0x000fe200078e004c */
        /* <DEDUP_REMOVED lines=20> */
[C---:B---3--:R-:W-:Y:S11]  /*28600*/  HMMA.1688.F32.TF32 R72, R240.reuse, R44, R72 ;  /* 0x0000002cf048723c */ /* 0x048ff60000081048 */
[----:B------:R-:W-:Y:S11]  /*28610*/  @!UPT UIADD3 URZ, URZ, URZ, URZ ;  /* 0x0000003f3f3ff290 */ /* 0x000ff6000fffe03f */
[----:B------:R-:W-:Y:S02]  /*28620*/  @!UPT UIADD3 URZ, URZ, URZ, URZ ;  /* 0x0000003f3f3ff290 */ /* 0x000fe4000fffe03f */
[----:B------:R-:W-:Y:S02]  /*28630*/  IMAD.MOV.U32 R200, RZ, RZ, R75 ;  /* 0x000000ffffc87224 */ /* 0x000fe400078e004b */
[----:B------:R-:W-:Y:S01]  /*28640*/  IMAD.MOV.U32 R206, RZ, RZ, R74 ;  /* 0x000000ffffce7224 */ /* 0x000fe200078e004a */
[----:B------:R-:W-:Y:S01]  /*28650*/  MOV R204, R72 ;  /* 0x0000004800cc7202 */ /* 0x000fe20000000f00 */
[----:B------:R-:W-:Y:S01]  /*28660*/  IMAD.MOV.U32 R205, RZ, RZ, R73 ;  /* 0x000000ffffcd7224 */ /* 0x000fe200078e0049 */
[----:B------:R-:W-:Y:S04]  /*28670*/  STL [R1+0x11b0], R200 ;  /* 0x0011b0c801007387 */ /* 0x000fe80000100800 */
[----:B------:R-:W-:Y:S04]  /*28680*/  STL [R1+0x11ac], R206 ;  /* 0x0011acce01007387 */ /* 0x000fe80000100800 */
[----:B------:R-:W-:Y:S04]  /*28690*/  STL [R1+0x11a8], R205 ;  /* 0x0011a8cd01007387 */ /* 0x000fe80000100800 */
[----:B------:R-:W-:Y:S04]  /*286a0*/  STL [R1+0x11a4], R204 ;  /* 0x0011a4cc01007387 */ /* 0x000fe80000100800 */
[----:B------:R-:W3:Y:S04]  /*286b0*/  LDL.LU R72, [R1+0x130] ;  /* 0x0001300001487983 */ /* 0x000ee80000300800 */
[----:B------:R-:W3:Y:S04]  /*286c0*/  LDL.LU R73, [R1+0x134] ;  /* 0x0001340001497983 */ /* 0x000ee80000300800 */
[----:B------:R-:W3:Y:S04]  /*286d0*/  LDL.LU R74, [R1+0x138] ;  /* 0x00013800014a7983 */ /* 0x000ee80000300800 */
[----:B------:R-:W3:Y:S01]  /*286e0*/  LDL.LU R75, [R1+0x13c] ;  /* 0x00013c00014b7983 */ /* 0x000ee20000300800 */
[C---:B--2---:R-:W-:Y:S11]  /*286f0*/  HMMA.1688.F32.TF32 R68, R240.reuse, R48, R68 ;  /* 0x00000030f044723c */ /* 0x044ff60000081044 */
[----:B------:R-:W-:Y:S11]  /*28700*/  @!UPT UIADD3 URZ, URZ, URZ, URZ ;  /* 0x0000003f3f3ff290 */ /* 0x000ff6000fffe03f */
[----:B------:R-:W-:Y:S02]  /*28710*/  @!UPT UIADD3 URZ, URZ, URZ, URZ ;  /* 0x0000003f3f3ff290 */ /* 0x000fe4000fffe03f */
[----:B------:R-:W-:Y:S01]  /*28720*/  IMAD.MOV.U32 R236, RZ, RZ, R68 ;  /* 0x000000ffffec7224 */ /* 0x000fe200078e0044 */
[----:B------:R-:W-:Y:S01]  /*28730*/  MOV R237, R69 ;  /* 0x0000004500ed7202 */ /* 0x000fe20000000f00 */
        /* <DEDUP_REMOVED lines=9> */
[----:B------:R-:W-:Y:S01]  /*287d0*/  STL [R1+0x11b4], R236 ;  /* 0x0011b4ec01007387 */ /* 0x000fe20000100800 */
[C---:B----4-:R-:W-:Y:S08]  /*287e0*/  HMMA.1688.F32.TF32 R76, R240.reuse, R64, R76 ;  /* 0x00000040f04c723c */ /* 0x050ff0000008104c */
[C---:B------:R-:W-:Y:S08]  /*287f0*/  HMMA.1688.F32.TF32 R84, R240.reuse, R56, R84 ;  /* 0x00000038f054723c */ /* 0x040ff00000081054 */
[----:B------:R-:W-:Y:S08]  /*28800*/  HMMA.1688.F32.TF32 R80, R240, R60, R80 ;  /* 0x0000003cf050723c */ /* 0x000ff00000081050 */
[----:B-1----:R-:W-:Y:S01]  /*28810*/  MOV R210, R76 ;  /* 0x0000004c00d27202 */ /* 0x002fe20000000f00 */
[----:B------:R-:W-:-:S02]  /*28820*/  IMAD.MOV.U32 R209, RZ, RZ, R77 ;  /* 0x000000ffffd17224 */ /* 0x000fc400078e004d */
[----:B------:R-:W-:Y:S02]  /*28830*/  IMAD.MOV.U32 R208, RZ, RZ, R78 ;  /* 0x000000ffffd07224 */ /* 0x000fe400078e004e */
[----:B------:R-:W-:-:S03]  /*28840*/  IMAD.MOV.U32 R213, RZ, RZ, R79 ;  /* 0x000000ffffd57224 */ /* 0x000fc600078e004f */
[----:B------:R-:W-:Y:S02]  /*28850*/  IMAD.MOV.U32 R223, RZ, RZ, R84 ;  /* 0x000000ffffdf7224 */ /* 0x000fe400078e0054 */
[----:B------:R-:W-:-:S06]  /*28860*/  IMAD.MOV.U32 R222, RZ, RZ, R85 ;  /* 0x000000ffffde7224 */ /* 0x000fcc00078e0055 */
[----:B------:R-:W-:Y:S02]  /*28870*/  IMAD.MOV.U32 R201, RZ, RZ, R80 ;  /* 0x000000ffffc97224 */ /* 0x000fe400078e0050 */
[----:B------:R-:W-:Y:S02]  /*28880*/  IMAD.MOV.U32 R202, RZ, RZ, R81 ;  /* 0x000000ffffca7224 */ /* 0x000fe400078e0051 */
[----:B------:R-:W-:Y:S02]  /*28890*/  IMAD.MOV.U32 R203, RZ, RZ, R82 ;  /* 0x000000ffffcb7224 */ /* 0x000fe400078e0052 */
[----:B------:R-:W-:Y:S01]  /*288a0*/  IMAD.MOV.U32 R196, RZ, RZ, R83 ;  /* 0x000000ffffc47224 */ /* 0x000fe200078e0053 */
[----:B------:R-:W-:Y:S01]  /*288b0*/  MOV R220, R87 ;  /* 0x0000005700dc7202 */ /* 0x000fe20000000f00 */
[----:B------:R-:W-:Y:S01]  /*288c0*/  IMAD.MOV.U32 R221, RZ, RZ, R86 ;  /* 0x000000ffffdd7224 */ /* 0x000fe200078e0056 */
[----:B------:R-:W-:Y:S01]  /*288d0*/  HMMA.1688.F32.TF32 R88, R240, R52, R88 ;  /* 0x00000034f058723c */ /* 0x000fe20000081058 */
[----:B------:R-:W-:Y:S04]  /*288e0*/  LDS R240, [R252+0x18500] ;  /* 0x01850000fcf07984 */ /* 0x000fe80000000800 */
[----:B------:R-:W-:Y:S04]  /*288f0*/  LDS R242, [R252+0x1a500] ;  /* 0x01a50000fcf27984 */ /* 0x000fe80000000800 */
[----:B------:R-:W-:Y:S04]  /*28900*/  LDS R241, [R2+0x18500] ;  /* 0x0185000002f17984 */ /* 0x000fe80000000800 */
[----:B------:R-:W1:Y:S11]  /*28910*/  LDS R243, [R2+0x1a500] ;  /* 0x01a5000002f37984 */ /* 0x000e760000000800 */
[----:B------:R-:W-:Y:S01]  /*28920*/  IMAD.MOV.U32 R212, RZ, RZ, R88 ;  /* 0x000000ffffd47224 */ /* 0x000fe200078e0058 */
[----:B------:R-:W-:Y:S01]  /*28930*/  MOV R217, R90 ;  /* 0x0000005a00d97202 */ /* 0x000fe20000000f00 */
[----:B------:R-:W-:-:S02]  /*28940*/  IMAD.MOV.U32 R218, RZ, RZ, R89 ;  /* 0x000000ffffda7224 */ /* 0x000fc400078e0059 */
[----:B------:R-:W-:Y:S01]  /*28950*/  IMAD.MOV.U32 R216, RZ, RZ, R91 ;  /* 0x000000ffffd87224 */ /* 0x000fe200078e005b */
[C---:B---3--:R-:W-:Y:S11]  /*28960*/  HMMA.1688.F32.TF32 R72, R244.reuse, R4, R72 ;  /* 0x00000004f448723c */ /* 0x048ff60000081048 */
[----:B------:R-:W-:Y:S11]  /*28970*/  @!UPT UIADD3 URZ, URZ, URZ, URZ ;  /* 0x0000003f3f3ff290 */ /* 0x000ff6000fffe03f */
[----:B------:R-:W-:Y:S02]  /*28980*/  @!UPT UIADD3 URZ, URZ, URZ, URZ ;  /* 0x0000003f3f3ff290 */ /* 0x000fe4000fffe03f */
[----:B------:R-:W-:Y:S01]  /*28990*/  IMAD.MOV.U32 R227, RZ, RZ, R72 ;  /* 0x000000ffffe37224 */ /* 0x000fe200078e0048 */
[----:B------:R-:W-:Y:S01]  /*289a0*/  MOV R226, R73 ;  /* 0x0000004900e27202 */ /* 0x000fe20000000f00 */
[----:B------:R-:W-:Y:S02]  /*289b0*/  IMAD.MOV.U32 R225, RZ, RZ, R74 ;  /* 0x000000ffffe17224 */ /* 0x000fe400078e004a */
        /* <DEDUP_REMOVED lines=57> */
[C---:B---3--:R-:W-:Y:S11]  /*28d50*/  HMMA.1688.F32.TF32 R96, R244.reuse, R28, R96 ;  /* 0x0000001cf460723c */ /* 0x048ff60000081060 */
[----:B------:R-:W-:Y:S11]  /*28d60*/  @!UPT UIADD3 URZ, URZ, URZ, URZ ;  /* 0x0000003f3f3ff290 */ /* 0x000ff6000fffe03f */
[----:B------:R-:W-:Y:S02]  /*28d70*/  @!UPT UIADD3 URZ, URZ, URZ, URZ ;  /* 0x0000003f3f3ff290 */ /* 0x000fe4000fffe03f */
[----:B------:R-:W-:Y:S01]  /*28d80*/  IMAD.MOV.U32 R211, RZ, RZ, R96 ;  /* 0x000000ffffd37224 */ /* 0x000fe200078e0060 */
[----:B------:R-:W-:Y:S01]  /*28d90*/  MOV R215, R98 ;  /* 0x0000006200d77202 */ /* 0x000fe20000000f00 */
[----:B------:R-:W-:Y:S02]  /*28da0*/  IMAD.MOV.U32 R214, RZ, RZ, R97 ;  /* 0x000000ffffd67224 */ /* 0x000fe400078e0061 */
[----:B------:R-:W-:Y:S02]  /*28db0*/  IMAD.MOV.U32 R219, RZ, RZ, R99 ;  /* 0x000000ffffdb7224 */ /* 0x000fe400078e0063 */
[C---:B----4-:R-:W-:Y:S08]  /*28dc0*/  HMMA.1688.F32.TF32 R96, R244.reuse, R32, R92 ;  /* 0x00000020f460723c */ /* 0x050ff0000008105c */
[C---:B------:R-:W-:Y:S08]  /*28dd0*/  HMMA.1688.F32.TF32 R92, R244.reuse, R36, R88 ;  /* 0x00000024f45c723c */ /* 0x040ff00000081058 */
        /* <DEDUP_REMOVED lines=12> */
[----:B------:R-:W-:-:S03]  /*28ea0*/  IMAD.MOV.U32 R72, RZ, RZ, R250 ;  /* 0x000000ffff487224 */ /* 0x000fc600078e00fa */
[----:B------:R-:W-:Y:S04]  /*28eb0*/  STL.64 [R1+0x2a0], R80 ;  /* 0x0002a05001007387 */ /* 0x000fe80000100a00 */
[----:B------:R-:W-:Y:S04]  /*28ec0*/  STL.64 [R1+0x2a8], R82 ;  /* 0x0002a85201007387 */ /* 0x000fe80000100a00 */
[----:B------:R2:W-:Y:S01]  /*28ed0*/  STL.64 [R1+0x320], R76 ;  /* 0x0003204c01007387 */ /* 0x0005e20000100a00 */
[----:B------:R-:W-:-:S03]  /*28ee0*/  IMAD.MOV.U32 R73, RZ, RZ, R248 ;  /* 0x000000ffff497224 */ /* 0x000fc600078e00f8 */
[----:B------:R3:W-:Y:S01]  /*28ef0*/  STL.64 [R1+0x328], R78 ;  /* 0x0003284e01007387 */ /* 0x0007e20000100a00 */
[----:B------:R-:W-:-:S03]  /*28f00*/  IMAD.MOV.U32 R74, RZ, RZ, R249 ;  /* 0x000000ffff4a7224 */ /* 0x000fc600078e00f9 */
[----:B------:R-:W4:Y:S01]  /*28f10*/  LDL.LU R250, [R1+0x13fc] ;  /* 0x0013fc0001fa7983 */ /* 0x000f220000300800 */
[----:B------:R-:W-:-:S03]  /*28f20*/  MOV R75, R251 ;  /* 0x000000fb004b7202 */ /* 0x000fc60000000f00 */
[----:B------:R1:W-:Y:S04]  /*28f30*/  STL.64 [R1+0x310], R68 ;  /* 0x0003104401007387 */ /* 0x0003e80000100a00 */
[----:B------:R1:W-:Y:S04]  /*28f40*/  STL.64 [R1+0x318], R70 ;  /* 0x0003184601007387 */ /* 0x0003e80000100a00 */
[----:B------:R-:W4:Y:S04]  /*28f50*/  LDL.LU R248, [R1+0x13f8] ;  /* 0x0013f80001f87983 */ /* 0x000f280000300800 */
[----:B------:R-:W4:Y:S04]  /*28f60*/  LDL.LU R249, [R1+0x13f4] ;  /* 0x0013f40001f97983 */ /* 0x000f280000300800 */
[----:B------:R-:W4:Y:S04]  /*28f70*/  LDL.LU R251, [R1+0x13f0] ;  /* 0x0013f00001fb7983 */ /* 0x000f280000300800 */
[----:B--2---:R-:W2:Y:S04]  /*28f80*/  LDL.LU R76, [R1+0x4f0] ;  /* 0x0004f000014c7983 */ /* 0x004ea80000300800 */
[----:B------:R-:W2:Y:S04]  /*28f90*/  LDL.LU R77, [R1+0x4f4] ;  /* 0x0004f400014d7983 */ /* 0x000ea80000300800 */
[----:B---3--:R-:W2:Y:S04]  /*28fa0*/  LDL.LU R78, [R1+0x4f8] ;  /* 0x0004f800014e7983 */ /* 0x008ea80000300800 */
[----:B------:R-:W2:Y:S01]  /*28fb0*/  LDL.LU R79, [R1+0x4fc] ;  /* 0x0004fc00014f7983 */ /* 0x000ea20000300800 */
[----:B----4-:R-:W-:-:S03]  /*28fc0*/  IMAD.MOV.U32 R80, RZ, RZ, R249 ;  /* 0x000000ffff507224 */ /* 0x010fc600078e00f9 */
[----:B------:R-:W3:Y:S01]  /*28fd0*/  LDL.LU R249, [R1+0x13ec] ;  /* 0x0013ec0001f97983 */ /* 0x000ee20000300800 */
[----:B------:R-:W-:-:S03]  /*28fe0*/  IMAD.MOV.U32 R81, RZ, RZ, R251 ;  /* 0x000000ffff517224 */ /* 0x000fc600078e00fb */
[----:B------:R-:W4:Y:S01]  /*28ff0*/  LDL.LU R251, [R1+0x13e8] ;  /* 0x0013e80001fb7983 */ /* 0x000f220000300800 */
[----:B------:R-:W-:Y:S02]  /*29000*/  IMAD.MOV.U32 R82, RZ, RZ, R248 ;  /* 0x000000ffff527224 */ /* 0x000fe400078e00f8 */
[----:B------:R-:W-:Y:S01]  /*29010*/  IMAD.MOV.U32 R83, RZ, RZ, R250 ;  /* 0x000000ffff537224 */ /* 0x000fe200078e00fa */
[----:B------:R-:W2:Y:S04]  /*29020*/  LDL.LU R248, [R1+0x13e4] ;  /* 0x0013e40001f87983 */ /* 0x000ea80000300800 */
[----:B------:R-:W2:Y:S04]  /*29030*/  LDL.LU R250, [R1+0x13e0] ;  /* 0x0013e00001fa7983 */ /* 0x000ea80000300800 */
[----:B------:R-:W2:Y:S04]  /*29040*/  LDL.LU R88, [R1+0x520] ;  /* 0x0005200001587983 */ /* 0x000ea80000300800 */
[----:B------:R-:W2:Y:S01]  /*29050*/  LDL.LU R89, [R1+0x524] ;  /* 0x0005240001597983 */ /* 0x000ea20000300800 */
[----:B---3--:R-:W-:-:S03]  /*29060*/  MOV R90, R249 ;  /* 0x000000f9005a7202 */ /* 0x008fc60000000f00 */
[----:B------:R-:W3:Y:S01]  /*29070*/  LDL.LU R249, [R1+0x13dc] ;  /* 0x0013dc0001f97983 */ /* 0x000ee20000300800 */
[----:B----4-:R-:W-:-:S03]  /*29080*/  IMAD.MOV.U32 R91, RZ, RZ, R251 ;  /* 0x000000ffff5b7224 */ /* 0x010fc600078e00fb */
[----:B------:R-:W4:Y:S01]  /*29090*/  LDL.LU R251, [R1+0x13d8] ;  /* 0x0013d80001fb7983 */ /* 0x000f220000300800 */
[----:B--2---:R-:W-:-:S03]  /*290a0*/  IMAD.MOV.U32 R95, RZ, RZ, R248 ;  /* 0x000000ffff5f7224 */ /* 0x004fc600078e00f8 */
[----:B------:R-:W2:Y:S01]  /*290b0*/  LDL.LU R92, [R1+0x7c0] ;  /* 0x0007c000015c7983 */ /* 0x000ea20000300800 */
[----:B------:R-:W-:-:S03]  /*290c0*/  IMAD.MOV.U32 R94, RZ, RZ, R250 ;  /* 0x000000ffff5e7224 */ /* 0x000fc600078e00fa */
[----:B------:R-:W2:Y:S04]  /*290d0*/  LDL.LU R93, [R1+0x7c4] ;  /* 0x0007c400015d7983 */ /* 0x000ea80000300800 */
[----:B------:R-:W2:Y:S04]  /*290e0*/  LDL.LU R250, [R1+0x13d4] ;  /* 0x0013d40001fa7983 */ /* 0x000ea80000300800 */
[----:B------:R-:W2:Y:S01]  /*290f0*/  LDL.LU R248, [R1+0x13d0] ;  /* 0x0013d00001f87983 */ /* 0x000ea20000300800 */
[----:B------:R-:W-:Y:S01]  /*29100*/  HMMA.1688.F32.TF32 R104, R244, R20, R104 ;  /* 0x00000014f468723c */ /* 0x000fe20000081068 */
[----:B---3--:R-:W-:-:S02]  /*29110*/  IMAD.MOV.U32 R96, RZ, RZ, R249 ;  /* 0x000000ffff607224 */ /* 0x008fc400078e00f9 */
[----:B------:R-:W3:Y:S01]  /*29120*/  LDL.LU R249, [R1+0x13cc] ;  /* 0x0013cc0001f97983 */ /* 0x000ee20000300800 */
[----:B----4-:R-:W-:-:S03]  /*29130*/  MOV R97, R251 ;  /* 0x000000fb00617202 */ /* 0x010fc60000000f00 */
[----:B------:R-:W4:Y:S11]  /*29140*/  LDL.LU R251, [R1+0x13c8] ;  /* 0x0013c80001fb7983 */ /* 0x000f360000300800 */
[----:B------:R-:W-:Y:S06]  /*29150*/  @!UPT UIADD3 URZ, URZ, URZ, URZ ;  /* 0x0000003f3f3ff290 */ /* 0x000fec000fffe03f */
[----:B------:R-:W-:Y:S01]  /*29160*/  MOV R200, R104 ;  /* 0x0000006800c87202 */ /* 0x000fe20000000f00 */
[----:B------:R-:W-:Y:S01]  /*29170*/  IMAD.MOV.U32 R206, RZ, RZ, R105 ;  /* 0x000000ffffce7224 */ /* 0x000fe200078e0069 */
[----:B------:R-:W4:Y:S01]  /*29180*/  LDL.LU R98, [R1+0x7d8] ;  /* 0x0007d80001627983 */ /* 0x000f220000300800 */
[----:B------:R-:W-:-:S03]  /*29190*/  IMAD.MOV.U32 R205, RZ, RZ, R106 ;  /* 0x000000ffffcd7224 */ /* 0x000fc600078e006a */
[----:B------:R-:W4:Y:S01]  /*291a0*/  LDL.LU R99, [R1+0x7dc] ;  /* 0x0007dc0001637983 */ /* 0x000f220000300800 */
[----:B--2---:R-:W-:-:S03]  /*291b0*/  IMAD.MOV.U32 R104, RZ, RZ, R250 ;  /* 0x000000ffff687224 */ /* 0x004fc600078e00fa */
[----:B------:R-:W2:Y:S01]  /*291c0*/  LDL.LU R250, [R1+0x13c4] ;  /* 0x0013c40001fa7983 */ /* 0x000ea20000300800 */
[----:B------:R-:W-:Y:S02]  /*291d0*/  IMAD.MOV.U32 R204, RZ, RZ, R107 ;  /* 0x000000ffffcc7224 */ /* 0x000fe400078e006b */
[----:B------:R-:W-:Y:S02]  /*291e0*/  IMAD.MOV.U32 R105, RZ, RZ, R248 ;  /* 0x000000ffff697224 */ /* 0x000fe400078e00f8 */
[----:B------:R-:W2:Y:S01]  /*291f0*/  LDL.LU R248, [R1+0x13c0] ;  /* 0x0013c00001f87983 */ /* 0x000ea20000300800 */
[----:B------:R-:W-:Y:S01]  /*29200*/  HMMA.1688.F32.TF32 R108, R244, R16, R108 ;  /* 0x00000010f46c723c */ /* 0x000fe2000008106c */
[----:B---3--:R-:W-:Y:S02]  /*29210*/  IMAD.MOV.U32 R106, RZ, RZ, R249 ;  /* 0x000000ffff6a7224 */ /* 0x008fe400078e00f9 */
[----:B------:R-:W3:Y:S01]  /*29220*/  LDL.LU R249, [R1+0x13bc] ;  /* 0x0013bc0001f97983 */ /* 0x000ee20000300800 */
[----:B----4-:R-:W-:-:S03]  /*29230*/  IMAD.MOV.U32 R107, RZ, RZ, R251 ;  /* 0x000000ffff6b7224 */ /* 0x010fc600078e00fb */
[----:B------:R-:W4:Y:S01]  /*29240*/  LDL.LU R251, [R1+0x13b8] ;  /* 0x0013b80001fb7983 */ /* 0x000f220000300800 */
[----:B------:R-:W-:Y:S11]  /*29250*/  HMMA.1688.F32.TF32 R112, R244, R12, R112 ;  /* 0x0000000cf470723c */ /* 0x000ff60000081070 */
[----:B------:R-:W-:Y:S05]  /*29260*/  @!UPT UIADD3 URZ, URZ, URZ, URZ ;  /* 0x0000003f3f3ff290 */ /* 0x000fea000fffe03f */
[----:B------:R-:W-:Y:S02]  /*29270*/  IMAD.MOV.U32 R235, RZ, RZ, R108 ;  /* 0x000000ffffeb7224 */ /* 0x000fe400078e006c */
[----:B------:R-:W-:Y:S01]  /*29280*/  IMAD.MOV.U32 R234, RZ, RZ, R109 ;  /* 0x000000ffffea7224 */ /* 0x000fe200078e006d */
[----:B------:R-:W4:Y:S01]  /*29290*/  LDL.LU R108, [R1+0x800] ;  /* 0x00080000016c7983 */ /* 0x000f220000300800 */
[----:B------:R-:W-:Y:S02]  /*292a0*/  IMAD.MOV.U32 R233, RZ, RZ, R110 ;  /* 0x000000ffffe97224 */ /* 0x000fe400078e006e */
[----:B------:R-:W-:Y:S01]  /*292b0*/  IMAD.MOV.U32 R232, RZ, RZ, R111 ;  /* 0x000000ffffe87224 */ /* 0x000fe200078e006f */
[----:B------:R-:W4:Y:S04]  /*292c0*/  LDL.LU R109, [R1+0x804] ;  /* 0x00080400016d7983 */ /* 0x000f280000300800 */
[----:B------:R-:W4:Y:S04]  /*292d0*/  LDL.LU R110, [R1+0x808] ;  /* 0x00080800016e7983 */ /* 0x000f280000300800 */
[----:B------:R-:W4:Y:S01]  /*292e0*/  LDL.LU R111, [R1+0x80c] ;  /* 0x00080c00016f7983 */ /* 0x000f220000300800 */
[----:B------:R-:W-:-:S02]  /*292f0*/  IMAD.MOV.U32 R197, RZ, RZ, R112 ;  /* 0x000000ffffc57224 */ /* 0x000fc400078e0070 */
[----:B------:R-:W-:Y:S01]  /*29300*/  IMAD.MOV.U32 R198, RZ, RZ, R113 ;  /* 0x000000ffffc67224 */ /* 0x000fe200078e0071 */
[----:B------:R-:W-:Y:S01]  /*29310*/  MOV R207, R115 ;  /* 0x0000007300cf7202 */ /* 0x000fe20000000f00 */
[----:B------:R-:W-:Y:S02]  /*29320*/  IMAD.MOV.U32 R199, RZ, RZ, R114 ;  /* 0x000000ffffc77224 */ /* 0x000fe400078e0072 */
[----:B--2---:R-:W-:Y:S02]  /*29330*/  IMAD.MOV.U32 R114, RZ, RZ, R248 ;  /* 0x000000ffff727224 */ /* 0x004fe400078e00f8 */
[----:B------:R-:W-:Y:S01]  /*29340*/  IMAD.MOV.U32 R115, RZ, RZ, R250 ;  /* 0x000000ffff737224 */ /* 0x000fe200078e00fa */
[----:B---3--:R-:W-:Y:S02]  /*29350*/  MOV R112, R249 ;  /* 0x000000f900707202 */ /* 0x008fe40000000f00 */
[----:B------:R-:W2:Y:S01]  /*29360*/  LDL.LU R249, [R1+0x13b4] ;  /* 0x0013b40001f97983 */ /* 0x000ea20000300800 */
[----:B----4-:R-:W-:-:S03]  /*29370*/  IMAD.MOV.U32 R113, RZ, RZ, R251 ;  /* 0x000000ffff717224 */ /* 0x010fc600078e00fb */
[----:B------:R-:W3:Y:S04]  /*29380*/  LDL.LU R251, [R1+0x13b0] ;  /* 0x0013b00001fb7983 */ /* 0x000ee80000300800 */
[----:B------:R-:W4:Y:S04]  /*29390*/  LDL.LU R248, [R1+0x13ac] ;  /* 0x0013ac0001f87983 */ /* 0x000f280000300800 */
[----:B------:R-:W4:Y:S04]  /*293a0*/  LDL.LU R250, [R1+0x13a8] ;  /* 0x0013a80001fa7983 */ /* 0x000f280000300800 */
[----:B------:R-:W4:Y:S04]  /*293b0*/  LDL.LU R120, [R1+0x830] ;  /* 0x0008300001787983 */ /* 0x000f280000300800 */
[----:B------:R-:W4:Y:S04]  /*293c0*/  LDL.LU R121, [R1+0x834] ;  /* 0x0008340001797983 */ /* 0x000f280000300800 */
[----:B------:R-:W4:Y:S04]  /*293d0*/  LDL.LU R122, [R1+0x838] ;  /* 0x00083800017a7983 */ /* 0x000f280000300800 */
[----:B------:R-:W4:Y:S01]  /*293e0*/  LDL.LU R123, [R1+0x83c] ;  /* 0x00083c00017b7983 */ /* 0x000f220000300800 */
[----:B--2---:R-:W-:-:S02]  /*293f0*/  IMAD.MOV.U32 R127, RZ, RZ, R249 ;  /* 0x000000ffff7f7224 */ /* 0x004fc400078e00f9 */
[----:B---3--:R-:W-:Y:S02]  /*29400*/  IMAD.MOV.U32 R126, RZ, RZ, R251 ;  /* 0x000000ffff7e7224 */ /* 0x008fe400078e00fb */
[----:B----4-:R-:W-:Y:S02]  /*29410*/  IMAD.MOV.U32 R124, RZ, RZ, R248 ;  /* 0x000000ffff7c7224 */ /* 0x010fe400078e00f8 */
[----:B------:R-:W2:Y:S01]  /*29420*/  LDL.LU R248, [R1+0x13a4] ;  /* 0x0013a40001f87983 */ /* 0x000ea20000300800 */
[----:B------:R-:W-:-:S03]  /*29430*/  MOV R125, R250 ;  /* 0x000000fa007d7202 */ /* 0x000fc60000000f00 */
[----:B------:R-:W3:Y:S04]  /*29440*/  LDL.LU R250, [R1+0x13a0] ;  /* 0x0013a00001fa7983 */ /* 0x000ee80000300800 */
        /* <DEDUP_REMOVED lines=8> */
[----:B---3--:R-:W-:Y:S02]  /*294d0*/  IMAD.MOV.U32 R137, RZ, RZ, R250 ;  /* 0x000000ffff897224 */ /* 0x008fe400078e00fa */
[----:B----4-:R-:W-:Y:S01]  /*294e0*/  IMAD.MOV.U32 R136, RZ, RZ, R251 ;  /* 0x000000ffff887224 */ /* 0x010fe200078e00fb */
[----:B------:R-:W-:Y:S02]  /*294f0*/  MOV R138, R249 ;  /* 0x000000f9008a7202 */ /* 0x000fe40000000f00 */
[----:B------:R-:W2:Y:S04]  /*29500*/  LDL.LU R249, [R1+0x274] ;  /* 0x0002740001f97983 */ /* 0x000ea80000300800 */
[----:B------:R-:W2:Y:S04]  /*29510*/  LDL.LU R250, [R1+0x278] ;  /* 0x0002780001fa7983 */ /* 0x000ea80000300800 */
[----:B------:R-:W2:Y:S01]  /*29520*/  LDL.LU R251, [R1+0x27c] ;  /* 0x00027c0001fb7983 */ /* 0x000ea20000300800 */
[----:B------:R-:W-:Y:S03]  /*29530*/  HMMA.1688.F32.TF32 R100, R244, R24, R100 ;  /* 0x00000018f464723c */ /* 0x000fe60000081064 */
        /* <DEDUP_REMOVED lines=16> */
[----:B------:R-:W-:-:S03]  /*29640*/  IMAD.MOV.U32 R239, RZ, RZ, R100 ;  /* 0x000000ffffef7224 */ /* 0x000fc600078e0064 */
[----:B------:R-:W3:Y:S01]  /*29650*/  LDL.LU R116, [R1+0x820] ;  /* 0x0008200001747983 */ /* 0x000ee20000300800 */
[----:B------:R-:W-:-:S03]  /*29660*/  MOV R238, R101 ;  /* 0x0000006500ee7202 */ /* 0x000fc60000000f00 */
        /* <DEDUP_REMOVED lines=16> */
[----:B------:R-:W3:Y:S01]  /*29770*/  LDL.LU R71, [R1+0x4dc] ;  /* 0x0004dc0001477983 */ /* 0x000ee20000300800 */
[----:B--2---:R-:W-:Y:S11]  /*29780*/  HMMA.1688.F32.TF32 R248, R244, R60, R248 ;  /* 0x0000003cf4f8723c */ /* 0x004ff600000810f8 */
[----:B------:R-:W-:Y:S11]  /*29790*/  @!UPT UIADD3 URZ, URZ, URZ, URZ ;  /* 0x0000003f3f3ff290 */ /* 0x000ff6000fffe03f */
[----:B------:R-:W-:Y:S01]  /*297a0*/  @!UPT UIADD3 URZ, URZ, URZ, URZ ;  /* 0x0000003f3f3ff290 */ /* 0x000fe2000fffe03f */
[----:B------:R-:W-:Y:S04]  /*297b0*/  STL.64 [R1+0x290], R248 ;  /* 0x000290f801007387 */ /* 0x000fe80000100a00 */
[----:B------:R1:W-:Y:S04]  /*297c0*/  STL.64 [R1+0x298], R250 ;  /* 0x000298fa01007387 */ /* 0x0003e80000100a00 */
[----:B-1----:R-:W2:Y:S04]  /*297d0*/  LDL.LU.64 R250, [R1+0x1390] ;  /* 0x0013900001fa7983 */ /* 0x002ea80000300a00 */
[----:B------:R-:W2:Y:S01]  /*297e0*/  LDL.LU.64 R248, [R1+0x1388] ;  /* 0x0013880001f87983 */ /* 0x000ea20000300a00 */
[----:B----4-:R-:W-:Y:S08]  /*297f0*/  HMMA.1688.F32.TF32 R148, R240, R4, R148 ;  /* 0x00000004f094723c */ /* 0x010ff00000081094 */
[----:B--2---:R-:W-:Y:S01]  /*29800*/  HMMA.1688.F32.TF32 R248, R244, R64, R248 ;  /* 0x00000040f4f8723c */ /* 0x004fe200000810f8 */
[----:B------:R-:W-:Y:S04]  /*29810*/  LDS R244, [R252+0x18600] ;  /* 0x01860000fcf47984 */ /* 0x000fe80000000800 */
[----:B------:R-:W-:Y:S04]  /*29820*/  LDS R246, [R252+0x1a600] ;  /* 0x01a60000fcf67984 */ /* 0x000fe80000000800 */
[----:B------:R-:W-:Y:S04]  /*29830*/  LDS R245, [R2+0x18600] ;  /* 0x0186000002f57984 */ /* 0x000fe80000000800 */
[----:B------:R-:W1:Y:S10]  /*29840*/  LDS R247, [R2+0x1a600] ;  /* 0x01a6000002f77984 */ /* 0x000e740000000800 */
[----:B------:R-:W-:Y:S04]  /*29850*/  STL.64 [R1+0x270], R248 ;  /* 0x000270f801007387 */ /* 0x000fe80000100a00 */
[----:B------:R-:W-:Y:S04]  /*29860*/  STL.64 [R1+0x278], R250 ;  /* 0x000278fa01007387 */ /* 0x000fe80000100a00 */
[----:B------:R-:W-:Y:S04]  /*29870*/  STL.64 [R1+0x260], R148 ;  /* 0x0002609401007387 */ /* 0x000fe80000100a00 */
[----:B------:R3:W-:Y:S04]  /*29880*/  STL.64 [R1+0x268], R150 ;  /* 0x0002689601007387 */ /* 0x0007e80000100a00 */
[----:B------:R-:W-:Y:S04]  /*29890*/  LDS R248, [R252+0x18700] ;  /* 0x01870000fcf87984 */ /* 0x000fe80000000800 */
[----:B------:R-:W-:Y:S01]  /*298a0*/  LDS R250, [R252+0x1a700] ;  /* 0x01a70000fcfa7984 */ /* 0x000fe20000000800 */
[C---:B---3--:R-:W-:Y:S03]  /*298b0*/  HMMA.1688.F32.TF32 R148, R240.reuse, R8, R144 ;  /* 0x00000008f094723c */ /* 0x048fe60000081090 */
[----:B------:R-:W-:Y:S04]  /*298c0*/  LDS R249, [R2+0x18700] ;  /* 0x0187000002f97984 */ /* 0x000fe80000000800 */
[----:B------:R-:W2:Y:S01]  /*298d0*/  LDS R251, [R2+0x1a700] ;  /* 0x01a7000002fb7984 */ /* 0x000ea20000000800 */
        /* <DEDUP_REMOVED lines=17> */
[----:B------:R-:W-:Y:S04]  /*299f0*/  STL.64 [R1+0x378], R142 ;  /* 0x0003788e01007387 */ /* 0x000fe80000100a00 */
[----:B------:R-:W-:Y:S03]  /*29a00*/  STL.64 [R1+0x380], R136 ;  /* 0x0003808801007387 */ /* 0x000fe60000100a00 */
[C---:B------:R-:W-:Y:S01]  /*29a10*/  HMMA.1688.F32.TF32 R96, R240.reuse, R60, R92 ;  /* 0x0000003cf060723c */ /* 0x040fe2000008105c */
[----:B------:R-:W-:Y:S04]  /*29a20*/  STL.64 [R1+0x388], R138 ;  /* 0x0003888a01007387 */ /* 0x000fe80000100a00 */
[----:B------:R-:W-:Y:S03]  /*29a30*/  STL.64 [R1+0x3a0], R132 ;  /* 0x0003a08401007387 */ /* 0x000fe60000100a00 */
[----:B------:R-:W-:Y:S01]  /*29a40*/  HMMA.1688.F32.TF32 R92, R240, R64, R88 ;  /* 0x00000040f05c723c */ /* 0x000fe20000081058 */
[----:B------:R-:W-:Y:S04]  /*29a50*/  STL.64 [R1+0x3a8], R134 ;  /* 0x0003a88601007387 */ /* 0x000fe80000100a00 */
[----:B------:R-:W-:Y:S03]  /*29a60*/  STL.64 [R1+0x3b0], R128 ;  /* 0x0003b08001007387 */ /* 0x000fe60000100a00 */
[C---:B-1----:R-:W-:Y:S01]  /*29a70*/  HMMA.1688.F32.TF32 R88, R244.reuse, R4, R84 ;  /* 0x00000004f458723c */ /* 0x042fe20000081054 */
[----:B------:R-:W-:Y:S04]  /*29a80*/  STL.64 [R1+0x3b8], R130 ;  /* 0x0003b88201007387 */ /* 0x000fe80000100a00 */
[----:B------:R-:W-:Y:S03]  /*29a90*/  STL.64 [R1+0x3d0], R124 ;  /* 0x0003d07c01007387 */ /* 0x000fe60000100a00 */
[C---:B------:R-:W-:Y:S01]  /*29aa0*/  HMMA.1688.F32.TF32 R84, R244.reuse, R8, R80 ;  /* 0x00000008f454723c */ /* 0x040fe20000081050 */
        /* <DEDUP_REMOVED lines=26> */
[----:B------:R-:W3:Y:S04]  /*29c50*/  LDL.LU R68, [R1+0xc0] ;  /* 0x0000c00001447983 */ /* 0x000ee80000300800 */
[----:B------:R1:W-:Y:S04]  /*29c60*/  STL.64 [R1+0x4e0], R76 ;  /* 0x0004e04c01007387 */ /* 0x0003e80000100a00 */
[----:B------:R4:W-:Y:S04]  /*29c70*/  STL.64 [R1+0x4e8], R78 ;  /* 0x0004e84e01007387 */ /* 0x0009e80000100a00 */
[----:B------:R-:W-:Y:S04]  /*29c80*/  STL.64 [R1+0x4d0], R72 ;  /* 0x0004d04801007387 */ /* 0x000fe80000100a00 */
[----:B------:R1:W-:Y:S04]  /*29c90*/  STL.64 [R1+0x4d8], R74 ;  /* 0x0004d84a01007387 */ /* 0x0003e80000100a00 */
[----:B------:R-:W3:Y:S04]  /*29ca0*/  LDL.LU R69, [R1+0xc4] ;  /* 0x0000c40001457983 */ /* 0x000ee80000300800 */
[----:B------:R-:W3:Y:S04]  /*29cb0*/  LDL.LU R70, [R1+0xc8] ;  /* 0x0000c80001467983 */ /* 0x000ee80000300800 */
[----:B------:R-:W3:Y:S04]  /*29cc0*/  LDL.LU R71, [R1+0xcc] ;  /* 0x0000cc0001477983 */ /* 0x000ee80000300800 */
[----:B-1----:R-:W2:Y:S04]  /*29cd0*/  LDL.LU R76, [R1+0x100] ;  /* 0x00010000014c7983 */ /* 0x002ea80000300800 */
[----:B------:R-:W2:Y:S04]  /*29ce0*/  LDL.LU R77, [R1+0x104] ;  /* 0x00010400014d7983 */ /* 0x000ea80000300800 */
[----:B----4-:R-:W4:Y:S04]  /*29cf0*/  LDL.LU R78, [R1+0x108] ;  /* 0x00010800014e7983 */ /* 0x010f280000300800 */
        /* <DEDUP_REMOVED lines=88> */
[C---:B------:R-:W-:Y:S11]  /*2a280*/  HMMA.1688.F32.TF32 R144, R244.reuse, R28, R144 ;  /* 0x0000001cf490723c */ /* 0x040ff60000081090 */
[----:B------:R-:W-:Y:S04]  /*2a290*/  @!UPT UIADD3 URZ, URZ, URZ, URZ ;  /* 0x0000003f3f3ff290 */ /* 0x000fe8000fffe03f */
[----:B------:R-:W-:Y:S01]  /*2a2a0*/  STL.64 [R1+0x4c0], R148 ;  /* 0x0004c09401007387 */ /* 0x000fe20000100a00 */
[----:B------:R-:W-:Y:S01]  /*2a2b0*/  IMAD.MOV.U32 R0, RZ, RZ, R151 ;  /* 0x000000ffff007224 */ /* 0x000fe200078e0097 */
[C---:B------:R-:W-:Y:S02]  /*2a2c0*/  HMMA.1688.F32.TF32 R132, R244.reuse, R40, R132 ;  /* 0x00000028f484723c */ /* 0x040fe40000081084 */
[----:B------:R1:W-:Y:S04]  /*2a2d0*/  STL [R1+0x4c8], R150 ;  /* 0x0004c89601007387 */ /* 0x0003e80000100800 */
[----:B-1----:R-:W2:Y:S04]  /*2a2e0*/  LDL.LU.64 R150, [R1+0x1380] ;  /* 0x0013800001967983 */ /* 0x002ea80000300a00 */
[----:B------:R-:W2:Y:S04]  /*2a2f0*/  LDL.LU.64 R148, [R1+0x1378] ;  /* 0x0013780001947983 */ /* 0x000ea80000300a00 */
[----:B------:R-:W-:Y:S04]  /*2a300*/  STL [R1+0x1090], R0 ;  /* 0x0010900001007387 */ /* 0x000fe80000100800 */
[----:B------:R-:W-:Y:S04]  /*2a310*/  STL.64 [R1+0x4b0], R144 ;  /* 0x0004b09001007387 */ /* 0x000fe80000100a00 */
[----:B------:R1:W-:Y:S01]  /*2a320*/  STL.64 [R1+0x4b8], R146 ;  /* 0x0004b89201007387 */ /* 0x0003e20000100a00 */
[C---:B------:R-:W-:Y:S03]  /*2a330*/  HMMA.1688.F32.TF32 R116, R244.reuse, R56, R116 ;  /* 0x00000038f474723c */ /* 0x040fe60000081074 */
[----:B-1----:R-:W3:Y:S04]  /*2a340*/  LDL.LU.64 R146, [R1+0x1370] ;  /* 0x0013700001927983 */ /* 0x002ee80000300a00 */
[----:B------:R-:W3:Y:S04]  /*2a350*/  LDL.LU.64 R144, [R1+0x1368] ;  /* 0x0013680001907983 */ /* 0x000ee80000300a00 */
[----:B------:R-:W-:Y:S04]  /*2a360*/  STL.64 [R1+0x4a0], R140 ;  /* 0x0004a08c01007387 */ /* 0x000fe80000100a00 */
[----:B------:R1:W-:Y:S01]  /*2a370*/  STL.64 [R1+0x4a8], R142 ;  /* 0x0004a88e01007387 */ /* 0x0003e20000100a00 */
[----:B------:R-:W-:Y:S03]  /*2a380*/  HMMA.1688.F32.TF32 R244, R244, R64, R108 ;  /* 0x00000040f4f4723c */ /* 0x000fe6000008106c */
[----:B-1----:R-:W4:Y:S04]  /*2a390*/  LDL.LU.64 R142, [R1+0x1360] ;  /* 0x00136000018e7983 */ /* 0x002f280000300a00 */
[----:B------:R-:W4:Y:S04]  /*2a3a0*/  LDL.LU.64 R140, [R1+0x1358] ;  /* 0x00135800018c7983 */ /* 0x000f280000300a00 */
        /* <DEDUP_REMOVED lines=28> */
[----:B------:R-:W2:Y:S04]  /*2a570*/  LDL.LU.64 R110, [R1+0x12e0] ;  /* 0x0012e000016e7983 */ /* 0x000ea80000300a00 */
[----:B------:R-:W2:Y:S04]  /*2a580*/  LDL.LU.64 R108, [R1+0x12d8] ;  /* 0x0012d800016c7983 */ /* 0x000ea80000300a00 */
[----:B------:R1:W-:Y:S04]  /*2a590*/  STL.64 [R1+0x3c0], R244 ;  /* 0x0003c0f401007387 */ /* 0x0003e80000100a00 */
[----:B------:R1:W-:Y:S04]  /*2a5a0*/  STL.64 [R1+0x3c8], R246 ;  /* 0x0003c8f601007387 */ /* 0x0003e80000100a00 */
[----:B-1----:R-:W2:Y:S04]  /*2a5b0*/  LDL.LU R244, [R1+0x390] ;  /* 0x0003900001f47983 */ /* 0x002ea80000300800 */
[----:B------:R-:W2:Y:S04]  /*2a5c0*/  LDL.LU R245, [R1+0x394] ;  /* 0x0003940001f57983 */ /* 0x000ea80000300800 */
[----:B------:R-:W2:Y:S04]  /*2a5d0*/  LDL.LU R246, [R1+0x398] ;  /* 0x0003980001f67983 */ /* 0x000ea80000300800 */
[----:B------:R-:W2:Y:S01]  /*2a5e0*/  LDL.LU R247, [R1+0x39c] ;  /* 0x00039c0001f77983 */ /* 0x000ea20000300800 */
[C---:B------:R-:W-:Y:S08]  /*2a5f0*/  HMMA.1688.F32.TF32 R240, R248.reuse, R8, R240 ;  /* 0x00000008f8f0723c */ /* 0x040ff000000810f0 */
[C---:B------:R-:W-:Y:S08]  /*2a600*/  HMMA.1688.F32.TF32 R104, R248.reuse, R12, R104 ;  /* 0x0000000cf868723c */ /* 0x040ff00000081068 */
[C---:B------:R-:W-:Y:S08]  /*2a610*/  HMMA.1688.F32.TF32 R100, R248.reuse, R16, R100 ;  /* 0x00000010f864723c */ /* 0x040ff00000081064 */
[C---:B------:R-:W-:Y:S08]  /*2a620*/  HMMA.1688.F32.TF32 R96, R248.reuse, R20, R96 ;  /* 0x00000014f860723c */ /* 0x040ff00000081060 */
[C---:B--2---:R-:W-:Y:S11]  /*2a630*/  HMMA.1688.F32.TF32 R244, R248.reuse, R4, R244 ;  /* 0x00000004f8f4723c */ /* 0x044ff600000810f4 */
[----:B------:R-:W-:Y:S11]  /*2a640*/  @!UPT UIADD3 URZ, URZ, URZ, URZ ;  /* 0x0000003f3f3ff290 */ /* 0x000ff6000fffe03f */
[----:B------:R-:W-:Y:S01]  /*2a650*/  @!UPT UIADD3 URZ, URZ, URZ, URZ ;  /* 0x0000003f3f3ff290 */ /* 0x000fe2000fffe03f */
[----:B------:R-:W-:Y:S04]  /*2a660*/  STL [R1+0x390], R244 ;  /* 0x000390f401007387 */ /* 0x000fe80000100800 */
[----:B------:R-:W-:Y:S04]  /*2a670*/  STL.64 [R1+0x360], R240 ;  /* 0x000360f001007387 */ /* 0x000fe80000100a00 */
[----:B------:R-:W-:Y:S04]  /*2a680*/  STL.64 [R1+0x368], R242 ;  /* 0x000368f201007387 */ /* 0x000fe80000100a00 */
[----:B------:R-:W-:Y:S04]  /*2a690*/  STL.64 [R1+0x330], R104 ;  /* 0x0003306801007387 */ /* 0x000fe80000100a00 */
[----:B------:R-:W-:Y:S04]  /*2a6a0*/  STL.64 [R1+0x338], R106 ;  /* 0x0003386a01007387 */ /* 0x000fe80000100a00 */
[----:B------:R-:W-:Y:S04]  /*2a6b0*/  STL.64 [R1+0x560], R100 ;  /* 0x0005606401007387 */ /* 0x000fe80000100a00 */
[----:B------:R-:W-:Y:S04]  /*2a6c0*/  STL.64 [R1+0x568], R102 ;  /* 0x0005686601007387 */ /* 0x000fe80000100a00 */
[----:B------:R-:W-:Y:S04]  /*2a6d0*/  STL.64 [R1+0x300], R96 ;  /* 0x0003006001007387 */ /* 0x000fe80000100a00 */
[----:B------:R1:W-:Y:S01]  /*2a6e0*/  STL.64 [R1+0x308], R98 ;  /* 0x0003086201007387 */ /* 0x0003e20000100a00 */
[----:B------:R-:W-:Y:S01]  /*2a6f0*/  IMAD.MOV.U32 R0, RZ, RZ, R245 ;  /* 0x000000ffff007224 */ /* 0x000fe200078e00f5 */
[----:B------:R-:W-:Y:S01]  /*2a700*/  MOV R5, R246 ;  /* 0x000000f600057202 */ /* 0x000fe20000000f00 */
[----:B------:R-:W-:Y:S01]  /*2a710*/  IMAD.MOV.U32 R4, RZ, RZ, R247 ;  /* 0x000000ffff047224 */ /* 0x000fe200078e00f7 */
[----:B------:R-:W-:Y:S04]  /*2a720*/  LDS R240, [R252+0x1c000] ;  /* 0x01c00000fcf07984 */ /* 0x000fe80000000800 */
[----:B------:R-:W-:Y:S01]  /*2a730*/  LDS R242, [R252+0x1e000] ;  /* 0x01e00000fcf27984 */ /* 0x000fe20000000800 */
[C---:B-1----:R-:W-:Y:S03]  /*2a740*/  HMMA.1688.F32.TF32 R96, R248.reuse, R24, R92 ;  /* 0x00000018f860723c */ /* 0x042fe6000008105c */
[----:B------:R-:W-:Y:S04]  /*2a750*/  LDS R241, [R2+0x1c000] ;  /* 0x01c0000002f17984 */ /* 0x000fe80000000800 */
[----:B------:R-:W1:Y:S01]  /*2a760*/  LDS R243, [R2+0x1e000] ;  /* 0x01e0000002f37984 */ /* 0x000e620000000800 */
[C---:B------:R-:W-:Y:S08]  /*2a770*/  HMMA.1688.F32.TF32 R92, R248.reuse, R28, R88 ;  /* 0x0000001cf85c723c */ /* 0x040ff00000081058 */
        /* <DEDUP_REMOVED lines=16> */
[----:B------:R-:W-:Y:S01]  /*2a880*/  STL.64 [R1+0x5a0], R76 ;  /* 0x0005a04c01007387 */ /* 0x000fe20000100a00 */
[----:B------:R-:W-:-:S03]  /*2a890*/  IMAD.MOV.U32 R69, RZ, RZ, R54 ;  /* 0x000000ffff457224 */ /* 0x000fc600078e0036 */
[----:B------:R-:W-:Y:S01]  /*2a8a0*/  STL.64 [R1+0x5a8], R78 ;  /* 0x0005a84e01007387 */ /* 0x000fe20000100a00 */
[----:B------:R-:W-:-:S03]  /*2a8b0*/  IMAD.MOV.U32 R70, RZ, RZ, R55 ;  /* 0x000000ffff467224 */ /* 0x000fc600078e0037 */
[----:B------:R-:W2:Y:S01]  /*2a8c0*/  LDL.LU R59, [R1+0x12d0] ;  /* 0x0012d000013b7983 */ /* 0x000ea20000300800 */
[----:B------:R-:W-:-:S03]  /*2a8d0*/  MOV R71, R50 ;  /* 0x0000003200477202 */ /* 0x000fc60000000f00 */
[----:B------:R1:W-:Y:S04]  /*2a8e0*/  STL.64 [R1+0x590], R72 ;  /* 0x0005904801007387 */ /* 0x0003e80000100a00 */
[----:B------:R3:W-:Y:S04]  /*2a8f0*/  STL.64 [R1+0x598], R74 ;  /* 0x0005984a01007387 */ /* 0x0007e80000100a00 */
[----:B------:R-:W2:Y:S04]  /*2a900*/  LDL.LU R54, [R1+0x12cc] ;  /* 0x0012cc0001367983 */ /* 0x000ea80000300800 */
[----:B------:R-:W2:Y:S01]  /*2a910*/  LDL.LU R55, [R1+0x12c8] ;  /* 0x0012c80001377983 */ /* 0x000ea20000300800 */
[----:B-1----:R-:W-:-:S02]  /*2a920*/  IMAD.MOV.U32 R72, RZ, RZ, R51 ;  /* 0x000000ffff487224 */ /* 0x002fc400078e0033 */
[----:B------:R-:W-:Y:S01]  /*2a930*/  IMAD.MOV.U32 R73, RZ, RZ, R46 ;  /* 0x000000ffff497224 */ /* 0x000fe200078e002e */
[----:B------:R-:W2:Y:S01]  /*2a940*/  LDL.LU R50, [R1+0x12c4] ;  /* 0x0012c40001327983 */ /* 0x000ea20000300800 */
[----:B---3--:R-:W-:-:S03]  /*2a950*/  IMAD.MOV.U32 R74, RZ, RZ, R47 ;  /* 0x000000ffff4a7224 */ /* 0x008fc600078e002f */
[----:B------:R-:W2:Y:S01]  /*2a960*/  LDL.LU R51, [R1+0x12c0] ;  /* 0x0012c00001337983 */ /* 0x000ea20000300800 */
[----:B------:R-:W-:-:S03]  /*2a970*/  IMAD.MOV.U32 R75, RZ, RZ, R42 ;  /* 0x000000ffff4b7224 */ /* 0x000fc600078e002a */
[----:B------:R-:W3:Y:S04]  /*2a980*/  LDL.LU R46, [R1+0x12bc] ;  /* 0x0012bc00012e7983 */ /* 0x000ee80000300800 */
[----:B------:R-:W3:Y:S04]  /*2a990*/  LDL.LU R47, [R1+0x12b8] ;  /* 0x0012b800012f7983 */ /* 0x000ee80000300800 */
        /* <DEDUP_REMOVED lines=15> */
[----:B------:R-:W4:Y:S01]  /*2aa90*/  LDL.LU R43, [R1+0x12b0] ;  /* 0x0012b000012b7983 */ /* 0x000f220000300800 */
[----:B------:R-:W-:Y:S02]  /*2aaa0*/  IMAD.MOV.U32 R78, RZ, RZ, R39 ;  /* 0x000000ffff4e7224 */ /* 0x000fe400078e0027 */
[----:B------:R-:W-:Y:S01]  /*2aab0*/  IMAD.MOV.U32 R79, RZ, RZ, R34 ;  /* 0x000000ffff4f7224 */ /* 0x000fe200078e0022 */
[----:B------:R-:W4:Y:S04]  /*2aac0*/  LDL.LU R38, [R1+0x12ac] ;  /* 0x0012ac0001267983 */ /* 0x000f280000300800 */
[----:B------:R-:W4:Y:S04]  /*2aad0*/  LDL.LU R39, [R1+0x12a8] ;  /* 0x0012a80001277983 */ /* 0x000f280000300800 */
[----:B------:R-:W4:Y:S04]  /*2aae0*/  LDL.LU R34, [R1+0x12a4] ;  /* 0x0012a40001227983 */ /* 0x000f280000300800 */
[----:B------:R-:W4:Y:S04]  /*2aaf0*/  LDL.LU R244, [R1] ;  /* 0x0000000001f47983 */ /* 0x000f280000300800 */
        /* <DEDUP_REMOVED lines=24> */
[----:B------:R-:W4:Y:S04]  /*2ac80*/  LDL.LU R94, [R1+0x88] ;  /* 0x00008800015e7983 */ /* 0x000f280000300800 */
[----:B------:R-:W4:Y:S01]  /*2ac90*/  LDL.LU R95, [R1+0x8c] ;  /* 0x00008c00015f7983 */ /* 0x000f220000300800 */
[----:B------:R-:W-:-:S03]  /*2aca0*/  MOV R83, R3 ;  /* 0x0000000300537202 */ /* 0x000fc60000000f00 */
[----:B------:R-:W4:Y:S04]  /*2acb0*/  LDL.LU R19, [R1+0x1280] ;  /* 0x0012800001137983 */ /* 0x000f280000300800 */
[----:B------:R-:W4:Y:S04]  /*2acc0*/  LDL.LU R14, [R1+0x127c] ;  /* 0x00127c00010e7983 */ /* 0x000f280000300800 */
[----:B------:R-:W4:Y:S01]  /*2acd0*/  LDL.LU R6, [R1+0x1278] ;  /* 0x0012780001067983 */ /* 0x000f220000300800 */
[C---:B--2---:R-:W-:Y:S08]  /*2ace0*/  HMMA.1688.F32.TF32 R104, R248.reuse, R52, R104 ;  /* 0x00000034f868723c */ /* 0x044ff00000081068 */
[C---:B---3--:R-:W-:Y:S08]  /*2acf0*/  HMMA.1688.F32.TF32 R100, R248.reuse, R56, R100 ;  /* 0x00000038f864723c */ /* 0x048ff00000081064 */
[----:B----4-:R-:W-:Y:S08]  /*2ad00*/  HMMA.1688.F32.TF32 R96, R248, R60, R96 ;  /* 0x0000003cf860723c */ /* 0x010ff00000081060 */
[----:B------:R-:W-:Y:S01]  /*2ad10*/  IMAD.MOV.U32 R53, RZ, RZ, R106 ;  /* 0x000000ffff357224 */ /* 0x000fe200078e006a */
[----:B------:R1:W-:Y:S01]  /*2ad20*/  STL [R1+0x120], R104 ;  /* 0x0001206801007387 */ /* 0x0003e20000100800 */
[----:B------:R-:W-:-:S02]  /*2ad30*/  IMAD.MOV.U32 R52, RZ, RZ, R107 ;  /* 0x000000ffff347224 */ /* 0x000fc400078e006b */
[----:B------:R-:W-:Y:S01]  /*2ad40*/  IMAD.MOV.U32 R3, RZ, RZ, R105 ;  /* 0x000000ffff037224 */ /* 0x000fe200078e0069 */
[----:B------:R-:W2:Y:S03]  /*2ad50*/  LDL.LU.64 R106, [R1+0x1270] ;  /* 0x00127000016a7983 */ /* 0x000ea60000300a00 */
[----:B------:R-:W-:Y:S01]  /*2ad60*/  IMAD.MOV.U32 R45, RZ, RZ, R102 ;  /* 0x000000ffff2d7224 */ /* 0x000fe200078e0066 */
[----:B------:R-:W-:Y:S01]  /*2ad70*/  MOV R48, R101 ;  /* 0x0000006500307202 */ /* 0x000fe20000000f00 */
[----:B------:R-:W-:Y:S01]  /*2ad80*/  IMAD.MOV.U32 R44, RZ, RZ, R103 ;  /* 0x000000ffff2c7224 */ /* 0x000fe200078e0067 */
[----:B-1----:R-:W2:Y:S01]  /*2ad90*/  LDL.LU.64 R104, [R1+0x1268] ;  /* 0x0012680001687983 */ /* 0x002ea20000300a00 */
[----:B------:R-:W-:-:S03]  /*2ada0*/  IMAD.MOV.U32 R49, RZ, RZ, R100 ;  /* 0x000000ffff317224 */ /* 0x000fc600078e0064 */
[----:B------:R-:W3:Y:S04]  /*2adb0*/  LDL.LU.64 R102, [R1+0x1260] ;  /* 0x0012600001667983 */ /* 0x000ee80000300a00 */
[----:B------:R-:W3:Y:S01]  /*2adc0*/  LDL.LU.64 R100, [R1+0x1258] ;  /* 0x0012580001647983 */ /* 0x000ee20000300a00 */
[----:B------:R-:W-:Y:S01]  /*2add0*/  MOV R36, R98 ;  /* 0x0000006200247202 */ /* 0x000fe20000000f00 */
[----:B------:R-:W-:Y:S02]  /*2ade0*/  IMAD.MOV.U32 R24, RZ, RZ, R99 ;  /* 0x000000ffff187224 */ /* 0x000fe400078e0063 */
[----:B------:R-:W-:Y:S01]  /*2adf0*/  IMAD.MOV.U32 R40, RZ, RZ, R96 ;  /* 0x000000ffff287224 */ /* 0x000fe200078e0060 */
[----:B------:R-:W4:Y:S01]  /*2ae00*/  LDL.LU.64 R98, [R1+0x1250] ;  /* 0x0012500001627983 */ /* 0x000f220000300a00 */
[----:B------:R-:W-:Y:S01]  /*2ae10*/  IMAD.MOV.U32 R37, RZ, RZ, R97 ;  /* 0x000000ffff257224 */ /* 0x000fe200078e0061 */
[----:B------:R-:W-:Y:S02]  /*2ae20*/  HMMA.1688.F32.TF32 R244, R248, R64, R244 ;  /* 0x00000040f8f4723c */ /* 0x000fe400000810f4 */
[----:B------:R-:W4:Y:S05]  /*2ae30*/  LDL.LU.64 R96, [R1+0x1248] ;  /* 0x0012480001607983 */ /* 0x000f2a0000300a00 */
[----:B------:R-:W-:-:S02]  /*2ae40*/  IMAD.MOV.U32 R248, RZ, RZ, R7 ;  /* 0x000000fffff87224 */ /* 0x000fc400078e0007 */
[----:B------:R-:W2:Y:S01]  /*2ae50*/  LDL.LU R7, [R1+0x1244] ;  /* 0x0012440001077983 */ /* 0x000ea20000300800 */
[----:B------:R-:W-:Y:S02]  /*2ae60*/  IMAD.MOV.U32 R249, RZ, RZ, R10 ;  /* 0x000000fffff97224 */ /* 0x000fe400078e000a */
[----:B------:R-:W-:Y:S01]  /*2ae70*/  IMAD.MOV.U32 R250, RZ, RZ, R11 ;  /* 0x000000fffffa7224 */ /* 0x000fe200078e000b */
[----:B------:R-:W3:Y:S01]  /*2ae80*/  LDL.LU R10, [R1+0x1240] ;  /* 0x00124000010a7983 */ /* 0x000ee20000300800 */
[----:B------:R-:W-:-:S03]  /*2ae90*/  IMAD.MOV.U32 R251, RZ, RZ, R15 ;  /* 0x000000fffffb7224 */ /* 0x000fc600078e000f */
[----:B------:R-:W3:Y:S04]  /*2aea0*/  LDL.LU R11, [R1+0x123c] ;  /* 0x00123c00010b7983 */ /* 0x000ee80000300800 */
[----:B------:R-:W4:Y:S01]  /*2aeb0*/  LDL.LU R15, [R1+0x1238] ;  /* 0x00123800010f7983 */ /* 0x000f220000300800 */
[C---:B------:R-:W-:Y:S08]  /*2aec0*/  HMMA.1688.F32.TF32 R72, R240.reuse, R26, R72 ;  /* 0x0000001af048723c */ /* 0x040ff00000081048 */
[C---:B------:R-:W-:Y:S08]  /*2aed0*/  HMMA.1688.F32.TF32 R76, R240.reuse, R22, R76 ;  /* 0x00000016f04c723c */ /* 0x040ff0000008104c */
[C---:B------:R-:W-:Y:S08]  /*2aee0*/  HMMA.1688.F32.TF32 R68, R240.reuse, R30, R68 ;  /* 0x0000001ef044723c */ /* 0x040ff00000081044 */
[C---:B------:R-:W-:Y:S08]  /*2aef0*/  HMMA.1688.F32.TF32 R80, R240.reuse, R18, R80 ;  /* 0x00000012f050723c */ /* 0x040ff00000081050 */
[C---:B--2---:R-:W-:Y:S08]  /*2af00*/  HMMA.1688.F32.TF32 R92, R240.reuse, R6, R92 ;  /* 0x00000006f05c723c */ /* 0x044ff0000008105c */
[C---:B---3--:R-:W-:Y:S08]  /*2af10*/  HMMA.1688.F32.TF32 R88, R240.reuse, R10, R88 ;  /* 0x0000000af058723c */ /* 0x048ff00000081058 */
[C---:B----4-:R-:W-:Y:S07]  /*2af20*/  HMMA.1688.F32.TF32 R84, R240.reuse, R14, R84 ;  /* 0x0000000ef054723c */ /* 0x050fee0000081054 */
        /* <DEDUP_REMOVED lines=28> */
[----:B------:R-:W-:Y:S11]  /*2b0f0*/  HMMA.1688.F32.TF32 R248, R240, R34, R248 ;  /* 0x00000022f0f8723c */ /* 0x000ff600000810f8 */
[----:B------:R-:W-:Y:S11]  /*2b100*/  @!UPT UIADD3 URZ, URZ, URZ, URZ ;  /* 0x0000003f3f3ff290 */ /* 0x000ff6000fffe03f */
[----:B------:R-:W-:Y:S01]  /*2b110*/  @!UPT UIADD3 URZ, URZ, URZ, URZ ;  /* 0x0000003f3f3ff290 */ /* 0x000fe2000fffe03f */
[----:B------:R-:W-:Y:S04]  /*2b120*/  STL.64 [R1+0x850], R248 ;  /* 0x000850f801007387 */ /* 0x000fe80000100a00 */
[----:B------:R-:W-:Y:S01]  /*2b130*/  STL.64 [R1+0x858], R250 ;  /* 0x000858fa01007387 */ /* 0x000fe20000100a00 */
[----:B------:R-:W-:Y:S01]  /*2b140*/  IMAD.MOV.U32 R28, RZ, RZ, R244 ;  /* 0x000000ffff1c7224 */ /* 0x000fe200078e00f4 */
[----:B------:R-:W-:Y:S01]  /*2b150*/  MOV R17, R247 ;  /* 0x000000f700117202 */ /* 0x000fe20000000f00 */
[----:B------:R-:W-:Y:S01]  /*2b160*/  IMAD.MOV.U32 R25, RZ, RZ, R245 ;  /* 0x000000ffff197224 */ /* 0x000fe200078e00f5 */
[----:B------:R-:W-:Y:S01]  /*2b170*/  LDS R244, [R252+0x1c100] ;  /* 0x01c10000fcf47984 */ /* 0x000fe20000000800 */
[----:B------:R-:W-:-:S03]  /*2b180*/  IMAD.MOV.U32 R21, RZ, RZ, R246 ;  /* 0x000000ffff157224 */ /* 0x000fc600078e00f6 */
[----:B------:R-:W-:Y:S04]  /*2b190*/  LDS R246, [R252+0x1e100] ;  /* 0x01e10000fcf67984 */ /* 0x000fe80000000800 */
[----:B------:R-:W-:Y:S04]  /*2b1a0*/  LDS R245, [R2+0x1c100] ;  /* 0x01c1000002f57984 */ /* 0x000fe80000000800 */
[----:B------:R-:W1:Y:S02]  /*2b1b0*/  LDS R247, [R2+0x1e100] ;  /* 0x01e1000002f77984 */ /* 0x000e640000000800 */
[----:B-1----:R-:W-:Y:S08]  /*2b1c0*/  HMMA.1688.F32.TF32 R104, R244, R10, R104 ;  /* 0x0000000af468723c */ /* 0x002ff00000081068 */
[C---:B--2---:R-:W-:Y:S08]  /*2b1d0*/  HMMA.1688.F32.TF32 R248, R240.reuse, R38, R68 ;  /* 0x00000026f0f8723c */ /* 0x044ff00000081044 */
[C---:B------:R-:W-:Y:S08]  /*2b1e0*/  HMMA.1688.F32.TF32 R68, R240.reuse, R42, R72 ;  /* 0x0000002af044723c */ /* 0x040ff00000081048 */
[C---:B------:R-:W-:Y:S07]  /*2b1f0*/  HMMA.1688.F32.TF32 R72, R240.reuse, R46, R76 ;  /* 0x0000002ef048723c */ /* 0x040fee000008104c */
[----:B------:R-:W-:Y:S01]  /*2b200*/  STL.64 [R1+0x840], R248 ;  /* 0x000840f801007387 */ /* 0x000fe20000100a00 */
[C---:B------:R-:W-:Y:S03]  /*2b210*/  HMMA.1688.F32.TF32 R76, R240.reuse, R50, R80 ;  /* 0x00000032f04c723c */ /* 0x040fe60000081050 */
[----:B------:R-:W-:Y:S04]  /*2b220*/  STL.64 [R1+0x848], R250 ;  /* 0x000848fa01007387 */ /* 0x000fe80000100a00 */
[----:B------:R-:W-:Y:S04]  /*2b230*/  STL.64 [R1+0x830], R68 ;  /* 0x0008304401007387 */ /* 0x000fe80000100a00 */
[----:B------:R4:W-:Y:S02]  /*2b240*/  STL.64 [R1+0x838], R70 ;  /* 0x0008384601007387 */ /* 0x0009e40000100a00 */
[C---:B----4-:R-:W-:Y:S02]  /*2b250*/  HMMA.1688.F32.TF32 R68, R240.reuse, R54, R84 ;  /* 0x00000036f044723c */ /* 0x050fe40000081054 */
[----:B------:R-:W-:Y:S04]  /*2b260*/  STL.64 [R1+0x820], R72 ;  /* 0x0008204801007387 */ /* 0x000fe80000100a00 */
[----:B------:R3:W-:Y:S04]  /*2b270*/  STL.64 [R1+0x828], R74 ;  /* 0x0008284a01007387 */ /* 0x0007e80000100a00 */
[----:B------:R-:W-:Y:S04]  /*2b280*/  STL.64 [R1+0x810], R76 ;  /* 0x0008104c01007387 */ /* 0x000fe80000100a00 */
[----:B------:R1:W-:Y:S01]  /*2b290*/  STL.64 [R1+0x818], R78 ;  /* 0x0008184e01007387 */ /* 0x0003e20000100a00 */
[C---:B---3--:R-:W-:Y:S03]  /*2b2a0*/  HMMA.1688.F32.TF32 R72, R240.reuse, R58, R88 ;  /* 0x0000003af048723c */ /* 0x048fe60000081058 */
[----:B------:R-:W-:Y:S04]  /*2b2b0*/  LDS R84, [R252+0x1c300] ;  /* 0x01c30000fc547984 */ /* 0x000fe80000000800 */
[----:B------:R-:W-:Y:S01]  /*2b2c0*/  LDS R86, [R252+0x1e300] ;  /* 0x01e30000fc567984 */ /* 0x000fe20000000800 */
[----:B-1----:R-:W-:Y:S03]  /*2b2d0*/  HMMA.1688.F32.TF32 R76, R240, R62, R92 ;  /* 0x0000003ef04c723c */ /* 0x002fe6000008105c */
[----:B------:R-:W-:Y:S04]  /*2b2e0*/  STL.64 [R1+0x800], R68 ;  /* 0x0008004401007387 */ /* 0x000fe80000100a00 */
[----:B------:R1:W-:Y:S01]  /*2b2f0*/  STL.64 [R1+0x808], R70 ;  /* 0x0008084601007387 */ /* 0x0003e20000100a00 */
[----:B------:R-:W-:Y:S03]  /*2b300*/  HMMA.1688.F32.TF32 R248, R244, R22, R116 ;  /* 0x00000016f4f8723c */ /* 0x000fe60000081074 */
[----:B------:R-:W-:Y:S04]  /*2b310*/  LDS R85, [R2+0x1c300] ;  /* 0x01c3000002557984 */ /* 0x000fe80000000800 */
[----:B------:R-:W-:Y:S01]  /*2b320*/  LDS R87, [R2+0x1e300] ;  /* 0x01e3000002577984 */ /* 0x000fe20000000800 */
[----:B-1----:R-:W-:Y:S03]  /*2b330*/  HMMA.1688.F32.TF32 R68, R240, R66, R96 ;  /* 0x00000042f044723c */ /* 0x002fe60000081060 */
[----:B------:R-:W-:Y:S04]  /*2b340*/  STL.64 [R1+0x7f0], R72 ;  /* 0x0007f04801007387 */ /* 0x000fe80000100a00 */
[----:B------:R-:W-:Y:S04]  /*2b350*/  STL.64 [R1+0x7f8], R74 ;  /* 0x0007f84a01007387 */ /* 0x000fe80000100a00 */
[----:B------:R-:W-:Y:S04]  /*2b360*/  STL.64 [R1+0x7e0], R76 ;  /* 0x0007e04c01007387 */ /* 0x000fe80000100a00 */
[----:B------:R-:W-:Y:S01]  /*2b370*/  STL.64 [R1+0x7e8], R78 ;  /* 0x0007e84e01007387 */ /* 0x000fe20000100a00 */
[C---:B------:R-:W-:Y:S03]  /*2b380*/  HMMA.1688.F32.TF32 R80, R244.reuse, R34, R128 ;  /* 0x00000022f450723c */ /* 0x040fe60000081080 */
[----:B------:R-:W-:Y:S04]  /*2b390*/  LDS R72, [R252+0x1c200] ;  /* 0x01c20000fc487984 */ /* 0x000fe80000000800 */
[----:B------:R-:W-:Y:S04]  /*2b3a0*/  LDS R74, [R252+0x1e200] ;  /* 0x01e20000fc4a7984 */ /* 0x000fe80000000800 */
[----:B------:R-:W-:Y:S04]  /*2b3b0*/  STL.64 [R1+0x7d0], R68 ;  /* 0x0007d04401007387 */ /* 0x000fe80000100a00 */
[----:B------:R1:W-:Y:S04]  /*2b3c0*/  STL.64 [R1+0x7d8], R70 ;  /* 0x0007d84601007387 */ /* 0x0003e80000100a00 */
[----:B------:R-:W-:Y:S04]  /*2b3d0*/  LDS R73, [R2+0x1c200] ;  /* 0x01c2000002497984 */ /* 0x000fe80000000800 */
[----:B------:R-:W2:Y:S01]  /*2b3e0*/  LDS R75, [R2+0x1e200] ;  /* 0x01e20000024b7984 */ /* 0x000ea20000000800 */
[C---:B-1----:R-:W-:Y:S03]  /*2b3f0*/  HMMA.1688.F32.TF32 R68, R244.reuse, R6, R100 ;  /* 0x00000006f444723c */ /* 0x042fe60000081064 */
[----:B------:R-:W-:Y:S05]  /*2b400*/  STL.64 [R1+0x1010], R106 ;  /* 0x0010106a01007387 */ /* 0x000fea0000100a00 */
[C---:B------:R-:W-:Y:S11]  /*2b410*/  HMMA.1688.F32.TF32 R76, R244.reuse, R14, R108 ;  /* 0x0000000ef44c723c */ /* 0x040ff6000008106c */
[----:B------:R-:W-:Y:S04]  /*2b420*/  @!UPT UIADD3 URZ, URZ, URZ, URZ ;  /* 0x0000003f3f3ff290 */ /* 0x000fe8000fffe03f */
[----:B------:R-:W-:Y:S04]  /*2b430*/  STL.64 [R1], R68 ;  /* 0x0000004401007387 */ /* 0x000fe80000100a00 */
[----:B------:R1:W-:Y:S02]  /*2b440*/  STL.64 [R1+0x8], R70 ;  /* 0x0000084601007387 */ /* 0x0003e40000100a00 */
[C---:B-1----:R-:W-:Y:S02]  /*2b450*/  HMMA.1688.F32.TF32 R68, R244.reuse, R18, R112 ;  /* 0x00000012f444723c */ /* 0x042fe40000081070 */
[----:B------:R-:W-:Y:S04]  /*2b460*/  STL.64 [R1+0x1008], R104 ;  /* 0x0010086801007387 */ /* 0x000fe80000100a00 */
[----:B------:R-:W-:Y:S04]  /*2b470*/  STL.64 [R1+0x20], R76 ;  /* 0x0000204c01007387 */ /* 0x000fe80000100a00 */
[----:B------:R1:W-:Y:S04]  /*2b480*/  STL.64 [R1+0x28], R78 ;  /* 0x0000284e01007387 */ /* 0x0003e80000100a00 */
[----:B------:R-:W-:Y:S01]  /*2b490*/  STL.64 [R1+0x1020], R250 ;  /* 0x001020fa01007387 */ /* 0x000fe20000100a00 */
[C---:B-1----:R-:W-:Y:S08]  /*2b4a0*/  HMMA.1688.F32.TF32 R76, R244.reuse, R26, R120 ;  /* 0x0000001af44c723c */ /* 0x042ff00000081078 */
[----:B------:R-:W-:Y:S04]  /*2b4b0*/  STL.64 [R1+0x10], R68 ;  /* 0x0000104401007387 */ /* 0x000fe80000100a00 */
[----:B------:R1:W-:Y:S02]  /*2b4c0*/  STL.64 [R1+0x18], R70 ;  /* 0x0000184601007387 */ /* 0x0003e40000100a00 */
[C---:B-1----:R-:W-:Y:S02]  /*2b4d0*/  HMMA.1688.F32.TF32 R68, R244.reuse, R30, R124 ;  /* 0x0000001ef444723c */ /* 0x042fe4000008107c */
[----:B------:R-:W-:Y:S07]  /*2b4e0*/  STL.64 [R1+0x1018], R248 ;  /* 0x001018f801007387 */ /* 0x000fee0000100a00 */
[----:B------:R-:W-:Y:S04]  /*2b4f0*/  STL.64 [R1+0x30], R76 ;  /* 0x0000304c01007387 */ /* 0x000fe80000100a00 */
[----:B------:R1:W-:Y:S02]  /*2b500*/  STL.64 [R1+0x38], R78 ;  /* 0x0000384e01007387 */ /* 0x0003e40000100a00 */
[C---:B-1----:R-:W-:Y:S08]  /*2b510*/  HMMA.1688.F32.TF32 R76, R244.reuse, R38, R132 ;  /* 0x00000026f44c723c */ /* 0x042ff00000081084 */
        /* <DEDUP_REMOVED lines=9> */
[C---:B---3--:R-:W-:Y:S03]  /*2b5b0*/  HMMA.1688.F32.TF32 R76, R244.reuse, R50, R144 ;  /* 0x00000032f44c723c */ /* 0x048fe60000081090 */
        /* <DEDUP_REMOVED lines=8> */
[C---:B---3--:R-:W-:Y:S01]  /*2b640*/  HMMA.1688.F32.TF32 R76, R244.reuse, R62, R156 ;  /* 0x0000003ef44c723c */ /* 0x048fe2000008109c */
[----:B------:R1:W-:Y:S07]  /*2b650*/  STL.64 [R1+0x768], R70 ;  /* 0x0007684601007387 */ /* 0x0003ee0000100a00 */
[----:B-1----:R-:W-:Y:S07]  /*2b660*/  HMMA.1688.F32.TF32 R68, R244, R66, R160 ;  /* 0x00000042f444723c */ /* 0x002fee00000810a0 */
[----:B------:R-:W-:Y:S04]  /*2b670*/  STL.64 [R1+0x750], R80 ;  /* 0x0007505001007387 */ /* 0x000fe80000100a00 */
[----:B------:R-:W-:Y:S01]  /*2b680*/  STL.64 [R1+0x758], R82 ;  /* 0x0007585201007387 */ /* 0x000fe20000100a00 */
[C---:B--2---:R-:W-:Y:S03]  /*2b690*/  HMMA.1688.F32.TF32 R164, R72.reuse, R6, R164 ;  /* 0x0000000648a4723c */ /* 0x044fe600000810a4 */
[----:B------:R-:W-:Y:S04]  /*2b6a0*/  STL.64 [R1+0x740], R76 ;  /* 0x0007404c01007387 */ /* 0x000fe80000100a00 */
[----:B------:R-:W-:Y:S01]  /*2b6b0*/  STL.64 [R1+0x748], R78 ;  /* 0x0007484e01007387 */ /* 0x000fe20000100a00 */
[C---:B------:R-:W-:Y:S08]  /*2b6c0*/  HMMA.1688.F32.TF32 R168, R72.reuse, R10, R168 ;  /* 0x0000000a48a8723c */ /* 0x040ff000000810a8 */
[C---:B------:R-:W-:Y:S01]  /*2b6d0*/  HMMA.1688.F32.TF32 R172, R72.reuse, R14, R172 ;  /* 0x0000000e48ac723c */ /* 0x040fe200000810ac */
[----:B------:R-:W-:Y:S04]  /*2b6e0*/  STL.64 [R1+0x730], R68 ;  /* 0x0007304401007387 */ /* 0x000fe80000100a00 */
[----:B------:R1:W-:Y:S03]  /*2b6f0*/  STL.64 [R1+0x738], R70 ;  /* 0x0007384601007387 */ /* 0x0003e60000100a00 */
[C---:B------:R-:W-:Y:S08]  /*2b700*/  HMMA.1688.F32.TF32 R180, R72.reuse, R22, R180 ;  /* 0x0000001648b4723c */ /* 0x040ff000000810b4 */
[----:B------:R-:W-:Y:S01]  /*2b710*/  HMMA.1688.F32.TF32 R184, R72, R26, R184 ;  /* 0x0000001a48b8723c */ /* 0x000fe200000810b8 */
[----:B------:R-:W-:Y:S01]  /*2b720*/  MOV R240, R239 ;  /* 0x000000ef00f07202 */ /* 0x000fe20000000f00 */
[----:B------:R-:W-:-:S02]  /*2b730*/  IMAD.MOV.U32 R241, RZ, RZ, R238 ;  /* 0x000000fffff17224 */ /* 0x000fc400078e00ee */
[----:B------:R-:W-:Y:S02]  /*2b740*/  IMAD.MOV.U32 R242, RZ, RZ, R237 ;  /* 0x000000fffff27224 */ /* 0x000fe400078e00ed */
[----:B------:R-:W-:Y:S01]  /*2b750*/  IMAD.MOV.U32 R243, RZ, RZ, R236 ;  /* 0x000000fffff37224 */ /* 0x000fe200078e00ec */
[----:B------:R-:W-:Y:S01]  /*2b760*/  MOV R105, R206 ;  /* 0x000000ce00697202 */ /* 0x000fe20000000f00 */
[C---:B-1----:R-:W-:Y:S01]  /*2b770*/  HMMA.1688.F32.TF32 R68, R72.reuse, R18, R176 ;  /* 0x000000124844723c */ /* 0x042fe200000810b0 */
        /* <DEDUP_REMOVED lines=8> */
[----:B------:R1:W-:Y:S01]  /*2b800*/  STL.64 [R1+0x1060], R68 ;  /* 0x0010604401007387 */ /* 0x0003e20000100a00 */
[----:B------:R-:W-:-:S02]  /*2b810*/  IMAD.MOV.U32 R104, RZ, RZ, R200 ;  /* 0x000000ffff687224 */ /* 0x000fc400078e00c8 */
[----:B------:R-:W-:Y:S02]  /*2b820*/  IMAD.MOV.U32 R106, RZ, RZ, R205 ;  /* 0x000000ffff6a7224 */ /* 0x000fe400078e00cd */
[----:B------:R-:W-:Y:S02]  /*2b830*/  IMAD.MOV.U32 R107, RZ, RZ, R204 ;  /* 0x000000ffff6b7224 */ /* 0x000fe400078e00cc */
[----:B------:R-:W-:Y:S01]  /*2b840*/  IMAD.MOV.U32 R108, RZ, RZ, R235 ;  /* 0x000000ffff6c7224 */ /* 0x000fe200078e00eb */
[----:B------:R-:W-:Y:S01]  /*2b850*/  MOV R110, R233 ;  /* 0x000000e9006e7202 */ /* 0x000fe20000000f00 */
[----:B------:R-:W-:Y:S02]  /*2b860*/  IMAD.MOV.U32 R109, RZ, RZ, R234 ;  /* 0x000000ffff6d7224 */ /* 0x000fe400078e00ea */
[----:B------:R-:W-:Y:S01]  /*2b870*/  IMAD.MOV.U32 R111, RZ, RZ, R232 ;  /* 0x000000ffff6f7224 */ /* 0x000fe200078e00e8 */
[----:B-1----:R-:W-:Y:S01]  /*2b880*/  HMMA.1688.F32.TF32 R68, R72, R34, R192 ;  /* 0x000000224844723c */ /* 0x002fe200000810c0 */
[----:B------:R-:W-:Y:S04]  /*2b890*/  STL.64 [R1+0x1078], R182 ;  /* 0x001078b601007387 */ /* 0x000fe80000100a00 */
[----:B------:R-:W-:Y:S04]  /*2b8a0*/  STL.64 [R1+0x1070], R180 ;  /* 0x001070b401007387 */ /* 0x000fe80000100a00 */
[----:B------:R-:W-:Y:S04]  /*2b8b0*/  STL.64 [R1+0x1088], R186 ;  /* 0x001088ba01007387 */ /* 0x000fe80000100a00 */
[----:B------:R-:W-:Y:S04]  /*2b8c0*/  STL.64 [R1+0x1080], R184 ;  /* 0x001080b801007387 */ /* 0x000fe80000100a00 */
[----:B------:R-:W-:Y:S04]  /*2b8d0*/  STL.64 [R1+0x710], R76 ;  /* 0x0007104c01007387 */ /* 0x000fe80000100a00 */
[----:B------:R1:W-:Y:S04]  /*2b8e0*/  STL.64 [R1+0x718], R78 ;  /* 0x0007184e01007387 */ /* 0x0003e80000100a00 */
[----:B------:R-:W2:Y:S04]  /*2b8f0*/  LDL.LU R239, [R1+0x11c0] ;  /* 0x0011c00001ef7983 */ /* 0x000ea80000300800 */
[----:B------:R-:W-:Y:S04]  /*2b900*/  STL.64 [R1+0x700], R68 ;  /* 0x0007004401007387 */ /* 0x000fe80000100a00 */
[----:B------:R-:W-:Y:S04]  /*2b910*/  STL.64 [R1+0x708], R70 ;  /* 0x0007084601007387 */ /* 0x000fe80000100a00 */
[----:B------:R-:W3:Y:S04]  /*2b920*/  LDL.LU R238, [R1+0x11bc] ;  /* 0x0011bc0001ee7983 */ /* 0x000ee80000300800 */
        /* <DEDUP_REMOVED lines=39> */
[----:B------:R-:W1:Y:S01]  /*2bba0*/  LDL.LU R223, [R1+0x1160] ;  /* 0x0011600001df7983 */ /* 0x000e620000300800 */
[----:B------:R-:W-:-:S03]  /*2bbb0*/  IMAD.MOV.U32 R129, RZ, RZ, R218 ;  /* 0x000000ffff817224 */ /* 0x000fc600078e00da */
[----:B------:R-:W4:Y:S01]  /*2bbc0*/  LDL.LU R222, [R1+0x115c] ;  /* 0x00115c0001de7983 */ /* 0x000f220000300800 */
[----:B------:R-:W-:-:S03]  /*2bbd0*/  MOV R130, R217 ;  /* 0x000000d900827202 */ /* 0x000fc60000000f00 */
[----:B------:R-:W4:Y:S01]  /*2bbe0*/  LDL.LU R221, [R1+0x1158] ;  /* 0x0011580001dd7983 */ /* 0x000f220000300800 */
[----:B------:R-:W-:-:S03]  /*2bbf0*/  IMAD.MOV.U32 R131, RZ, RZ, R216 ;  /* 0x000000ffff837224 */ /* 0x000fc600078e00d8 */
        /* <DEDUP_REMOVED lines=21> */
[----:B--2---:R-:W-:Y:S01]  /*2bd50*/  MOV R135, R239 ;  /* 0x000000ef00877202 */ /* 0x004fe20000000f00 */
[----:B---3--:R-:W-:-:S02]  /*2bd60*/  IMAD.MOV.U32 R134, RZ, RZ, R238 ;  /* 0x000000ffff867224 */ /* 0x008fc400078e00ee */
[----:B----4-:R-:W-:Y:S02]  /*2bd70*/  IMAD.MOV.U32 R133, RZ, RZ, R237 ;  /* 0x000000ffff857224 */ /* 0x010fe400078e00ed */
[----:B------:R-:W-:Y:S02]  /*2bd80*/  IMAD.MOV.U32 R132, RZ, RZ, R236 ;  /* 0x000000ffff847224 */ /* 0x000fe400078e00ec */
[----:B------:R-:W2:Y:S04]  /*2bd90*/  LDL.LU R236, [R1+0x1140] ;  /* 0x0011400001ec7983 */ /* 0x000ea80000300800 */
[----:B------:R-:W2:Y:S04]  /*2bda0*/  LDL.LU R237, [R1+0x113c] ;  /* 0x00113c0001ed7983 */ /* 0x000ea80000300800 */
[----:B------:R-:W2:Y:S04]  /*2bdb0*/  LDL.LU R238, [R1+0x1138] ;  /* 0x0011380001ee7983 */ /* 0x000ea80000300800 */
[----:B------:R-:W2:Y:S01]  /*2bdc0*/  LDL.LU R239, [R1+0x1134] ;  /* 0x0011340001ef7983 */ /* 0x000ea20000300800 */
[----:B------:R-:W-:-:S02]  /*2bdd0*/  IMAD.MOV.U32 R143, RZ, RZ, R235 ;  /* 0x000000ffff8f7224 */ /* 0x000fc400078e00eb */
[----:B------:R-:W-:Y:S02]  /*2bde0*/  IMAD.MOV.U32 R142, RZ, RZ, R234 ;  /* 0x000000ffff8e7224 */ /* 0x000fe400078e00ea */
[----:B------:R-:W-:Y:S02]  /*2bdf0*/  IMAD.MOV.U32 R141, RZ, RZ, R233 ;  /* 0x000000ffff8d7224 */ /* 0x000fe400078e00e9 */
[----:B------:R-:W-:Y:S02]  /*2be00*/  IMAD.MOV.U32 R140, RZ, RZ, R232 ;  /* 0x000000ffff8c7224 */ /* 0x000fe400078e00e8 */
[----:B------:R-:W3:Y:S04]  /*2be10*/  LDL.LU R232, [R1+0x1130] ;  /* 0x0011300001e87983 */ /* 0x000ee80000300800 */
[----:B------:R-:W3:Y:S04]  /*2be20*/  LDL.LU R233, [R1+0x112c] ;  /* 0x00112c0001e97983 */ /* 0x000ee80000300800 */
[----:B------:R-:W3:Y:S01]  /*2be30*/  LDL.LU R234, [R1+0x1128] ;  /* 0x0011280001ea7983 */ /* 0x000ee20000300800 */
[----:B------:R-:W-:-:S02]  /*2be40*/  IMAD.MOV.U32 R146, RZ, RZ, R230 ;  /* 0x000000ffff927224 */ /* 0x000fc400078e00e6 */
[----:B------:R-:W-:Y:S01]  /*2be50*/  IMAD.MOV.U32 R145, RZ, RZ, R229 ;  /* 0x000000ffff917224 */ /* 0x000fe200078e00e5 */
[----:B------:R-:W3:Y:S01]  /*2be60*/  LDL.LU R235, [R1+0x1124] ;  /* 0x0011240001eb7983 */ /* 0x000ee20000300800 */
[----:B------:R-:W-:-:S03]  /*2be70*/  MOV R144, R228 ;  /* 0x000000e400907202 */ /* 0x000fc60000000f00 */
[----:B------:R-:W4:Y:S01]  /*2be80*/  LDL.LU R228, [R1+0x1120] ;  /* 0x0011200001e47983 */ /* 0x000f220000300800 */
[----:B------:R-:W-:-:S03]  /*2be90*/  IMAD.MOV.U32 R147, RZ, RZ, R231 ;  /* 0x000000ffff937224 */ /* 0x000fc600078e00e7 */
[----:B------:R-:W4:Y:S04]  /*2bea0*/  LDL.LU R229, [R1+0x111c] ;  /* 0x00111c0001e57983 */ /* 0x000f280000300800 */
[----:B------:R-:W4:Y:S01]  /*2beb0*/  LDL.LU R230, [R1+0x1118] ;  /* 0x0011180001e67983 */ /* 0x000f220000300800 */
[----:B------:R-:W-:Y:S01]  /*2bec0*/  IMAD.MOV.U32 R150, RZ, RZ, R226 ;  /* 0x000000ffff967224 */ /* 0x000fe200078e00e2 */
[----:B------:R-:W-:Y:S02]  /*2bed0*/  MOV R149, R225 ;  /* 0x000000e100957202 */ /* 0x000fe40000000f00 */
[----:B------:R-:W4:Y:S01]  /*2bee0*/  LDL.LU R231, [R1+0x1114] ;  /* 0x0011140001e77983 */ /* 0x000f220000300800 */
[----:B------:R-:W-:-:S03]  /*2bef0*/  IMAD.MOV.U32 R148, RZ, RZ, R224 ;  /* 0x000000ffff947224 */ /* 0x000fc600078e00e0 */
[----:B------:R-:W2:Y:S01]  /*2bf00*/  LDL.LU R224, [R1+0x1110] ;  /* 0x0011100001e07983 */ /* 0x000ea20000300800 */
[----:B------:R-:W-:-:S03]  /*2bf10*/  IMAD.MOV.U32 R151, RZ, RZ, R227 ;  /* 0x000000ffff977224 */ /* 0x000fc600078e00e3 */
[----:B------:R-:W2:Y:S04]  /*2bf20*/  LDL.LU R225, [R1+0x110c] ;  /* 0x00110c0001e17983 */ /* 0x000ea80000300800 */
[----:B------:R-:W2:Y:S04]  /*2bf30*/  LDL.LU R226, [R1+0x1108] ;  /* 0x0011080001e27983 */ /* 0x000ea80000300800 */
[----:B------:R-:W2:Y:S01]  /*2bf40*/  LDL.LU R227, [R1+0x1104] ;  /* 0x0011040001e37983 */ /* 0x000ea20000300800 */
[----:B-1----:R-:W-:Y:S01]  /*2bf50*/  IMAD.MOV.U32 R79, RZ, RZ, R223 ;  /* 0x000000ffff4f7224 */ /* 0x002fe200078e00df */
[----:B------:R-:W-:Y:S01]  /*2bf60*/  MOV R78, R222 ;  /* 0x000000de004e7202 */ /* 0x000fe20000000f00 */
[----:B------:R-:W-:-:S02]  /*2bf70*/  IMAD.MOV.U32 R77, RZ, RZ, R221 ;  /* 0x000000ffff4d7224 */ /* 0x000fc400078e00dd */
[----:B------:R-:W-:Y:S02]  /*2bf80*/  IMAD.MOV.U32 R76, RZ, RZ, R220 ;  /* 0x000000ffff4c7224 */ /* 0x000fe400078e00dc */
[----:B------:R-:W2:Y:S04]  /*2bf90*/  LDL.LU R220, [R1+0x1100] ;  /* 0x0011000001dc7983 */ /* 0x000ea80000300800 */
[----:B------:R-:W2:Y:S04]  /*2bfa0*/  LDL.LU R221, [R1+0x10fc] ;  /* 0x0010fc0001dd7983 */ /* 0x000ea80000300800 */
[----:B------:R-:W2:Y:S01]  /*2bfb0*/  LDL.LU R222, [R1+0x10f8] ;  /* 0x0010f80001de7983 */ /* 0x000ea20000300800 */
[----:B------:R-:W-:-:S02]  /*2bfc0*/  IMAD.MOV.U32 R90, RZ, RZ, R218 ;  /* 0x000000ffff5a7224 */ /* 0x000fc400078e00da */
[----:B------:R-:W-:Y:S01]  /*2bfd0*/  IMAD.MOV.U32 R89, RZ, RZ, R217 ;  /* 0x000000ffff597224 */ /* 0x000fe200078e00d9 */
[----:B------:R-:W2:Y:S01]  /*2bfe0*/  LDL.LU R223, [R1+0x10f4] ;  /* 0x0010f40001df7983 */ /* 0x000ea20000300800 */
[----:B------:R-:W-:-:S03]  /*2bff0*/  IMAD.MOV.U32 R88, RZ, RZ, R216 ;  /* 0x000000ffff587224 */ /* 0x000fc600078e00d8 */
[----:B------:R-:W2:Y:S01]  /*2c000*/  LDL.LU R216, [R1+0x10f0] ;  /* 0x0010f00001d87983 */ /* 0x000ea20000300800 */
[----:B------:R-:W-:-:S03]  /*2c010*/  MOV R91, R212 ;  /* 0x000000d4005b7202 */ /* 0x000fc60000000f00 */
[----:B------:R-:W2:Y:S04]  /*2c020*/  LDL.LU R217, [R1+0x10ec] ;  /* 0x0010ec0001d97983 */ /* 0x000ea80000300800 */
[----:B------:R-:W2:Y:S04]  /*2c030*/  LDL.LU R218, [R1+0x10e8] ;  /* 0x0010e80001da7983 */ /* 0x000ea80000300800 */
[----:B------:R-:W2:Y:S01]  /*2c040*/  LDL.LU R212, [R1+0x10e4] ;  /* 0x0010e40001d47983 */ /* 0x000ea20000300800 */
[----:B------:R-:W-:-:S03]  /*2c050*/  IMAD.MOV.U32 R152, RZ, RZ, R213 ;  /* 0x000000ffff987224 */ /* 0x000fc600078e00d5 */
[----:B------:R-:W2:Y:S01]  /*2c060*/  LDL.LU R92, [R1+0xe0] ;  /* 0x0000e000015c7983 */ /* 0x000ea20000300800 */
        /* <DEDUP_REMOVED lines=9> */
[----:B------:R-:W2:Y:S01]  /*2c100*/  LDL.LU R208, [R1+0x10dc] ;  /* 0x0010dc0001d07983 */ /* 0x000ea20000300800 */
[----:B------:R-:W-:-:S03]  /*2c110*/  IMAD.MOV.U32 R138, RZ, RZ, R206 ;  /* 0x000000ffff8a7224 */ /* 0x000fc600078e00ce */
        /* <DEDUP_REMOVED lines=18> */
[----:B------:R-:W4:Y:S01]  /*2c240*/  LDL.LU R219, [R1+0x1094] ;  /* 0x0010940001db7983 */ /* 0x000f220000300800 */
[C---:B------:R-:W-:Y:S08]  /*2c250*/  HMMA.1688.F32.TF32 R148, R84.reuse, R34, R148 ;  /* 0x000000225494723c */ /* 0x040ff00000081094 */
[C---:B------:R-:W-:Y:S08]  /*2c260*/  HMMA.1688.F32.TF32 R136, R84.reuse, R46, R136 ;  /* 0x0000002e5488723c */ /* 0x040ff00000081088 */
[----:B------:R-:W-:Y:S08]  /*2c270*/  HMMA.1688.F32.TF32 R124, R84, R58, R124 ;  /* 0x0000003a547c723c */ /* 0x000ff0000008107c */
[C---:B------:R-:W-:Y:S08]  /*2c280*/  HMMA.1688.F32.TF32 R192, R80.reuse, R10, R112 ;  /* 0x0000000a50c0723c */ /* 0x040ff00000081070 */
[----:B------:R-:W-:Y:S08]  /*2c290*/  HMMA.1688.F32.TF32 R112, R80, R22, R104 ;  /* 0x000000165070723c */ /* 0x000ff00000081068 */
[C---:B--2---:R-:W-:Y:S08]  /*2c2a0*/  HMMA.1688.F32.TF32 R68, R72.reuse, R42, R200 ;  /* 0x0000002a4844723c */ /* 0x044ff000000810c8 */
[C---:B---3--:R-:W-:Y:S08]  /*2c2b0*/  HMMA.1688.F32.TF32 R156, R72.reuse, R38, R196 ;  /* 0x00000026489c723c */ /* 0x048ff000000810c4 */
[C---:B----4-:R-:W-:Y:S11]  /*2c2c0*/  HMMA.1688.F32.TF32 R160, R72.reuse, R46, R204 ;  /* 0x0000002e48a0723c */ /* 0x050ff600000810cc */
[----:B------:R-:W-:Y:S04]  /*2c2d0*/  @!UPT UIADD3 URZ, URZ, URZ, URZ ;  /* 0x0000003f3f3ff290 */ /* 0x000fe8000fffe03f */
        /* <DEDUP_REMOVED lines=14> */
[----:B--2---:R-:W-:Y:S03]  /*2c3c0*/  HMMA.1688.F32.TF32 R68, R72, R66, R224 ;  /* 0x000000424844723c */ /* 0x004fe600000810e0 */
[----:B------:R-:W-:Y:S04]  /*2c3d0*/  STL.64 [R1+0x6a0], R160 ;  /* 0x0006a0a001007387 */ /* 0x000fe80000100a00 */
[----:B------:R-:W-:Y:S08]  /*2c3e0*/  STL.64 [R1+0x6a8], R162 ;  /* 0x0006a8a201007387 */ /* 0x000ff00000100a00 */
[----:B------:R-:W-:Y:S04]  /*2c3f0*/  STL.64 [R1+0x690], R156 ;  /* 0x0006909c01007387 */ /* 0x000fe80000100a00 */
[----:B------:R-:W-:Y:S04]  /*2c400*/  STL.64 [R1+0x698], R158 ;  /* 0x0006989e01007387 */ /* 0x000fe80000100a00 */
        /* <DEDUP_REMOVED lines=9> */
[----:B------:R-:W-:Y:S04]  /*2c4a0*/  STL.64 [R1+0x648], R150 ;  /* 0x0006489601007387 */ /* 0x000fe80000100a00 */
[----:B------:R-:W-:Y:S04]  /*2c4b0*/  STL.64 [R1+0x50], R72 ;  /* 0x0000504801007387 */ /* 0x000fe80000100a00 */
[----:B------:R1:W-:Y:S09]  /*2c4c0*/  STL.64 [R1+0x58], R74 ;  /* 0x0000584a01007387 */ /* 0x0003f20000100a00 */
[----:B------:R-:W-:Y:S01]  /*2c4d0*/  STL.64 [R1+0x630], R68 ;  /* 0x0006304401007387 */ /* 0x000fe20000100a00 */
[C---:B-1----:R-:W-:Y:S03]  /*2c4e0*/  HMMA.1688.F32.TF32 R72, R84.reuse, R50, R132 ;  /* 0x000000325448723c */ /* 0x042fe60000081084 */
[----:B------:R1:W-:Y:S05]  /*2c4f0*/  STL.64 [R1+0x638], R70 ;  /* 0x0006384601007387 */ /* 0x0003ea0000100a00 */
[C---:B-1----:R-:W-:Y:S01]  /*2c500*/  HMMA.1688.F32.TF32 R68, R84.reuse, R54, R128 ;  /* 0x000000365444723c */ /* 0x042fe20000081080 */
[----:B------:R-:W-:Y:S04]  /*2c510*/  STL.64 [R1+0x620], R136 ;  /* 0x0006208801007387 */ /* 0x000fe80000100a00 */
[----:B------:R-:W-:Y:S10]  /*2c520*/  STL.64 [R1+0x628], R138 ;  /* 0x0006288a01007387 */ /* 0x000ff40000100a00 */
[----:B------:R-:W-:Y:S04]  /*2c530*/  STL.64 [R1+0x610], R72 ;  /* 0x0006104801007387 */ /* 0x000fe80000100a00 */
[----:B------:R1:W-:Y:S04]  /*2c540*/  STL.64 [R1+0x618], R74 ;  /* 0x0006184a01007387 */ /* 0x0003e80000100a00 */
[----:B------:R-:W-:Y:S01]  /*2c550*/  STL.64 [R1+0x600], R68 ;  /* 0x0006004401007387 */ /* 0x000fe20000100a00 */
[C---:B-1----:R-:W-:Y:S03]  /*2c560*/  HMMA.1688.F32.TF32 R72, R84.reuse, R62, R120 ;  /* 0x0000003e5448723c */ /* 0x042fe60000081078 */
[----:B------:R1:W-:Y:S05]  /*2c570*/  STL.64 [R1+0x608], R70 ;  /* 0x0006084601007387 */ /* 0x0003ea0000100a00 */
[----:B-1----:R-:W-:Y:S01]  /*2c580*/  HMMA.1688.F32.TF32 R68, R84, R66, R248 ;  /* 0x000000425444723c */ /* 0x002fe200000810f8 */
[----:B------:R-:W-:Y:S04]  /*2c590*/  STL.64 [R1+0x5f0], R124 ;  /* 0x0005f07c01007387 */ /* 0x000fe80000100a00 */
[----:B------:R-:W-:Y:S10]  /*2c5a0*/  STL.64 [R1+0x5f8], R126 ;  /* 0x0005f87e01007387 */ /* 0x000ff40000100a00 */
[----:B------:R-:W-:Y:S04]  /*2c5b0*/  STL.64 [R1+0x5e0], R72 ;  /* 0x0005e04801007387 */ /* 0x000fe80000100a00 */
[----:B------:R-:W-:Y:S04]  /*2c5c0*/  STL.64 [R1+0x5e8], R74 ;  /* 0x0005e84a01007387 */ /* 0x000fe80000100a00 */
[----:B------:R-:W-:Y:S04]  /*2c5d0*/  STL.64 [R1+0x5c0], R68 ;  /* 0x0005c04401007387 */ /* 0x000fe80000100a00 */
[----:B------:R1:W-:Y:S04]  /*2c5e0*/  STL.64 [R1+0x5c8], R70 ;  /* 0x0005c84601007387 */ /* 0x0003e80000100a00 */
[----:B------:R-:W2:Y:S01]  /*2c5f0*/  LDL.LU R104, [R1+0x3e0] ;  /* 0x0003e00001687983 */ /* 0x000ea20000300800 */
[C---:B-1----:R-:W-:Y:S11]  /*2c600*/  HMMA.1688.F32.TF32 R68, R80.reuse, R30, R96 ;  /* 0x0000001e5044723c */ /* 0x042ff60000081060 */
[----:B------:R-:W-:Y:S11]  /*2c610*/  @!UPT UIADD3 URZ, URZ, URZ, URZ ;  /* 0x0000003f3f3ff290 */ /* 0x000ff6000fffe03f */
[----:B------:R-:W-:Y:S01]  /*2c620*/  @!UPT UIADD3 URZ, URZ, URZ, URZ ;  /* 0x0000003f3f3ff290 */ /* 0x000fe2000fffe03f */
[----:B------:R-:W-:Y:S04]  /*2c630*/  STL.64 [R1+0xd0], R68 ;  /* 0x0000d04401007387 */ /* 0x000fe80000100a00 */
[----:B------:R1:W-:Y:S04]  /*2c640*/  STL.64 [R1+0xd8], R70 ;  /* 0x0000d84601007387 */ /* 0x0003e80000100a00 */
        /* <DEDUP_REMOVED lines=40> */
[----:B------:R-:W1:Y:S04]  /*2c8d0*/  LDL.LU R168, [R1+0x2e0] ;  /* 0x0002e00001a87983 */ /* 0x000e680000300800 */
[----:B------:R-:W1:Y:S04]  /*2c8e0*/  LDL.LU R169, [R1+0x2e4] ;  /* 0x0002e40001a97983 */ /* 0x000e680000300800 */
[----:B------:R-:W1:Y:S04]  /*2c8f0*/  LDL.LU R170, [R1+0x2e8] ;  /* 0x0002e80001aa7983 */ /* 0x000e680000300800 */
[----:B------:R-:W1:Y:S04]  /*2c900*/  LDL.LU R171, [R1+0x2ec] ;  /* 0x0002ec0001ab7983 */ /* 0x000e680000300800 */
        /* <DEDUP_REMOVED lines=24> */
[----:B------:R-:W-:Y:S03]  /*2ca90*/  HMMA.1688.F32.TF32 R72, R80, R26, R240 ;  /* 0x0000001a5048723c */ /* 0x000fe600000810f0 */
        /* <DEDUP_REMOVED lines=17> */
[----:B------:R-:W1:Y:S02]  /*2cbb0*/  LDS R87, [R2+0x1e500] ;  /* 0x01e5000002577984 */ /* 0x000e640000000800 */
[C---:B-1----:R-:W-:Y:S11]  /*2cbc0*/  HMMA.1688.F32.TF32 R68, R80.reuse, R34, R168 ;  /* 0x000000225044723c */ /* 0x042ff600000810a8 */
[----:B------:R-:W-:Y:S11]  /*2cbd0*/  @!UPT UIADD3 URZ, URZ, URZ, URZ ;  /* 0x0000003f3f3ff290 */ /* 0x000ff6000fffe03f */
[----:B------:R-:W-:Y:S01]  /*2cbe0*/  @!UPT UIADD3 URZ, URZ, URZ, URZ ;  /* 0x0000003f3f3ff290 */ /* 0x000fe2000fffe03f */
[----:B------:R-:W-:Y:S04]  /*2cbf0*/  STL.64 [R1+0xc0], R68 ;  /* 0x0000c04401007387 */ /* 0x000fe80000100a00 */
[----:B------:R2:W-:Y:S02]  /*2cc00*/  STL.64 [R1+0xc8], R70 ;  /* 0x0000c84601007387 */ /* 0x0005e40000100a00 */
[C---:B--2---:R-:W-:Y:S08]  /*2cc10*/  HMMA.1688.F32.TF32 R68, R80.reuse, R38, R164 ;  /* 0x000000265044723c */ /* 0x044ff000000810a4 */
[C---:B------:R-:W-:Y:S08]  /*2cc20*/  HMMA.1688.F32.TF32 R164, R80.reuse, R42, R244 ;  /* 0x0000002a50a4723c */ /* 0x040ff000000810f4 */
[C---:B------:R-:W-:Y:S07]  /*2cc30*/  HMMA.1688.F32.TF32 R160, R80.reuse, R46, R160 ;  /* 0x0000002e50a0723c */ /* 0x040fee00000810a0 */
[----:B------:R-:W-:Y:S04]  /*2cc40*/  STL.64 [R1+0xb0], R68 ;  /* 0x0000b04401007387 */ /* 0x000fe80000100a00 */
[----:B------:R1:W-:Y:S02]  /*2cc50*/  STL.64 [R1+0xb8], R70 ;  /* 0x0000b84601007387 */ /* 0x0003e40000100a00 */
[----:B-1----:R-:W-:Y:S02]  /*2cc60*/  HMMA.1688.F32.TF32 R68, R80, R50, R136 ;  /* 0x000000325044723c */ /* 0x002fe40000081088 */
        /* <DEDUP_REMOVED lines=8> */
[----:B------:R1:W-:Y:S01]  /*2ccf0*/  STL.64 [R1+0x178], R70 ;  /* 0x0001784601007387 */ /* 0x0003e20000100a00 */
[----:B---3--:R-:W-:Y:S03]  /*2cd00*/  HMMA.1688.F32.TF32 R244, R84, R34, R248 ;  /* 0x0000002254f4723c */ /* 0x008fe600000810f8 */
[----:B------:R-:W-:Y:S04]  /*2cd10*/  LDS R137, [R2+0x1c600] ;  /* 0x01c6000002897984 */ /* 0x000fe80000000800 */
[----:B------:R-:W2:Y:S01]  /*2cd20*/  LDS R139, [R2+0x1e600] ;  /* 0x01e60000028b7984 */ /* 0x000ea20000000800 */
[C---:B-1----:R-:W-:Y:S11]  /*2cd30*/  HMMA.1688.F32.TF32 R68, R80.reuse, R54, R156 ;  /* 0x000000365044723c */ /* 0x042ff6000008109c */
[----:B------:R-:W-:Y:S11]  /*2cd40*/  @!UPT UIADD3 URZ, URZ, URZ, URZ ;  /* 0x0000003f3f3ff290 */ /* 0x000ff6000fffe03f */
[----:B------:R-:W-:Y:S01]  /*2cd50*/  @!UPT UIADD3 URZ, URZ, URZ, URZ ;  /* 0x0000003f3f3ff290 */ /* 0x000fe2000fffe03f */
[----:B------:R-:W-:Y:S04]  /*2cd60*/  STL.64 [R1+0x160], R68 ;  /* 0x0001604401007387 */ /* 0x000fe80000100a00 */
[----:B------:R1:W-:Y:S02]  /*2cd70*/  STL.64 [R1+0x168], R70 ;  /* 0x0001684601007387 */ /* 0x0003e40000100a00 */
[----:B-1----:R-:W-:Y:S02]  /*2cd80*/  HMMA.1688.F32.TF32 R68, R80, R66, R96 ;  /* 0x000000425044723c */ /* 0x002fe40000081060 */
[----:B------:R-:W-:Y:S04]  /*2cd90*/  LDS R99, [R2+0x1e700] ;  /* 0x01e7000002637984 */ /* 0x000fe80000000800 */
[----:B------:R-:W-:Y:S02]  /*2cda0*/  LDS R97, [R2+0x1c700] ;  /* 0x01c7000002617984 */ /* 0x000fe40000000800 */
[----:B------:R-:W-:Y:S02]  /*2cdb0*/  HMMA.1688.F32.TF32 R160, R84, R10, R140 ;  /* 0x0000000a54a0723c */ /* 0x000fe4000008108c */
[----:B------:R-:W1:Y:S01]  /*2cdc0*/  S2R R41, SR_TID.X ;  /* 0x0000000000297919 */ /* 0x000e620000002100 */
[----:B------:R-:W-:-:S03]  /*2cdd0*/  IMAD.MOV.U32 R29, RZ, RZ, c[0x0][0x188] ;  /* 0x00006200ff1d7624 */ /* 0x000fc600078e00ff */
[----:B------:R-:W-:Y:S02]  /*2cde0*/  LDS R98, [R252+0x1e700] ;  /* 0x01e70000fc627984 */ /* 0x000fe40000000800 */
[C---:B----4-:R-:W-:Y:S02]  /*2cdf0*/  HMMA.1688.F32.TF32 R224, R84.reuse, R30, R128 ;  /* 0x0000001e54e0723c */ /* 0x050fe40000081080 */
[----:B------:R-:W3:Y:S05]  /*2ce00*/  LDS R96, [R252+0x1c700] ;  /* 0x01c70000fc607984 */ /* 0x000eea0000000800 */
[----:B------:R-:W-:Y:S04]  /*2ce10*/  STL.64 [R1+0x150], R68 ;  /* 0x0001504401007387 */ /* 0x000fe80000100a00 */
[----:B------:R4:W-:Y:S04]  /*2ce20*/  STL.64 [R1+0x158], R70 ;  /* 0x0001584601007387 */ /* 0x0009e80000100a00 */
[----:B------:R-:W2:Y:S01]  /*2ce30*/  LDL.LU R176, [R1+0x410] ;  /* 0x0004100001b07983 */ /* 0x000ea20000300800 */
[----:B----4-:R-:W-:Y:S03]  /*2ce40*/  HMMA.1688.F32.TF32 R68, R84, R42, R240 ;  /* 0x0000002a5444723c */ /* 0x010fe600000810f0 */
[----:B------:R4:W-:Y:S04]  /*2ce50*/  STL.64 [R1+0x130], R104 ;  /* 0x0001306801007387 */ /* 0x0009e80000100a00 */
[----:B------:R1:W-:Y:S11]  /*2ce60*/  STL.64 [R1+0x138], R106 ;  /* 0x0001386a01007387 */ /* 0x0003f60000100a00 */
[----:B------:R-:W-:Y:S05]  /*2ce70*/  @!UPT UIADD3 URZ, URZ, URZ, URZ ;  /* 0x0000003f3f3ff290 */ /* 0x000fea000fffe03f */
        /* <DEDUP_REMOVED lines=19> */
[----:B-1----:R-:W4:Y:S04]  /*2cfb0*/  LDL.LU R106, [R1+0x498] ;  /* 0x00049800016a7983 */ /* 0x002f280000300800 */
        /* <DEDUP_REMOVED lines=51> */
[----:B------:R-:W-:Y:S03]  /*2d2f0*/  HMMA.1688.F32.TF32 R216, R80, R62, R148 ;  /* 0x0000003e50d8723c */ /* 0x000fe60000081094 */
[----:B------:R-:W4:Y:S05]  /*2d300*/  LDL.LU R159, [R1+0x52c] ;  /* 0x00052c00019f7983 */ /* 0x000f2a0000300800 */
[C---:B------:R-:W-:Y:S01]  /*2d310*/  HMMA.1688.F32.TF32 R80, R84.reuse, R26, R132 ;  /* 0x0000001a5450723c */ /* 0x040fe20000081084 */
        /* <DEDUP_REMOVED lines=15> */
[C---:B------:R-:W-:Y:S08]  /*2d410*/  HMMA.1688.F32.TF32 R120, R84.reuse, R18, R120 ;  /* 0x000000125478723c */ /* 0x040ff00000081078 */
[C---:B------:R-:W-:Y:S08]  /*2d420*/  HMMA.1688.F32.TF32 R124, R84.reuse, R22, R124 ;  /* 0x00000016547c723c */ /* 0x040ff0000008107c */
[C---:B--2---:R-:W-:Y:S08]  /*2d430*/  HMMA.1688.F32.TF32 R240, R84.reuse, R46, R240 ;  /* 0x0000002e54f0723c */ /* 0x044ff000000810f0 */
[C---:B------:R-:W-:Y:S08]  /*2d440*/  HMMA.1688.F32.TF32 R172, R84.reuse, R62, R172 ;  /* 0x0000003e54ac723c */ /* 0x040ff000000810ac */
[C---:B---3--:R-:W-:Y:S08]  /*2d450*/  HMMA.1688.F32.TF32 R68, R84.reuse, R58, R68 ;  /* 0x0000003a5444723c */ /* 0x048ff00000081044 */
[C---:B----4-:R-:W-:Y:S01]  /*2d460*/  HMMA.1688.F32.TF32 R184, R84.reuse, R50, R184 ;  /* 0x0000003254b8723c */ /* 0x050fe200000810b8 */
[----:B------:R1:W-:Y:S07]  /*2d470*/  STL.64 [R1+0x1f0], R240 ;  /* 0x0001f0f001007387 */ /* 0x0003ee0000100a00 */
[----:B------:R-:W-:Y:S01]  /*2d480*/  HMMA.1688.F32.TF32 R180, R84, R54, R180 ;  /* 0x0000003654b4723c */ /* 0x000fe200000810b4 */
[----:B------:R-:W-:Y:S01]  /*2d490*/  STL.64 [R1+0x1f8], R242 ;  /* 0x0001f8f201007387 */ /* 0x000fe20000100a00 */
[----:B-1----:R-:W-:-:S03]  /*2d4a0*/  IMAD.MOV.U32 R241, RZ, RZ, R0 ;  /* 0x000000fffff17224 */ /* 0x002fc600078e0000 */
[----:B------:R-:W2:Y:S03]  /*2d4b0*/  LDL.LU R145, [R1+0x3c4] ;  /* 0x0003c40001917983 */ /* 0x000ea60000300800 */
[----:B------:R-:W-:Y:S01]  /*2d4c0*/  HMMA.1688.F32.TF32 R84, R84, R66, R168 ;  /* 0x000000425454723c */ /* 0x000fe200000810a8 */
[----:B------:R-:W2:Y:S04]  /*2d4d0*/  LDL.LU R146, [R1+0x3c8] ;  /* 0x0003c80001927983 */ /* 0x000ea80000300800 */
[----:B------:R-:W2:Y:S04]  /*2d4e0*/  LDL.LU R147, [R1+0x3cc] ;  /* 0x0003cc0001937983 */ /* 0x000ea80000300800 */
[----:B------:R-:W3:Y:S04]  /*2d4f0*/  LDL.LU R240, [R1+0x390] ;  /* 0x0003900001f07983 */ /* 0x000ee80000300800 */
[----:B------:R-:W4:Y:S04]  /*2d500*/  LDL.LU R0, [R1+0x1090] ;  /* 0x0010900001007983 */ /* 0x000f280000300800 */
[----:B------:R-:W-:Y:S04]  /*2d510*/  STL.64 [R1+0x200], R184 ;  /* 0x000200b801007387 */ /* 0x000fe80000100a00 */
[----:B------:R1:W-:Y:S04]  /*2d520*/  STL.64 [R1+0x208], R186 ;  /* 0x000208ba01007387 */ /* 0x0003e80000100a00 */
[----:B-1----:R1:W5:Y:S04]  /*2d530*/  LDL.LU.64 R186, [R1+0x1088] ;  /* 0x0010880001ba7983 */ /* 0x0023680000300a00 */
[----:B------:R1:W5:Y:S04]  /*2d540*/  LDL.LU.64 R184, [R1+0x1080] ;  /* 0x0010800001b87983 */ /* 0x0003680000300a00 */
        /* <DEDUP_REMOVED lines=12> */
[----:B------:R1:W5:Y:S04]  /*2d610*/  LDL.LU.64 R170, [R1+0x1048] ;  /* 0x0010480001aa7983 */ /* 0x0003680000300a00 */
[----:B------:R1:W5:Y:S04]  /*2d620*/  LDL.LU.64 R168, [R1+0x1040] ;  /* 0x0010400001a87983 */ /* 0x0003680000300a00 */
[----:B------:R1:W-:Y:S04]  /*2d630*/  STL.64 [R1+0x230], R84 ;  /* 0x0002305401007387 */ /* 0x0003e80000100a00 */
[----:B------:R1:W-:Y:S04]  /*2d640*/  STL.64 [R1+0x238], R86 ;  /* 0x0002385601007387 */ /* 0x0003e80000100a00 */
[----:B-1----:R-:W2:Y:S04]  /*2d650*/  LDL.LU R84, [R1+0x4c0] ;  /* 0x0004c00001547983 */ /* 0x002ea80000300800 */
        /* <DEDUP_REMOVED lines=15> */
[----:B------:R-:W-:Y:S01]  /*2d750*/  HMMA.1688.F32.TF32 R140, R136, R22, R140 ;  /* 0x00000016888c723c */ /* 0x000fe2000008108c */
[----:B----4-:R-:W-:-:S02]  /*2d760*/  IMAD.MOV.U32 R87, RZ, RZ, R0 ;  /* 0x000000ffff577224 */ /* 0x010fc400078e0000 */
[----:B------:R-:W4:Y:S04]  /*2d770*/  LDL.LU R0, [R1+0x1038] ;  /* 0x0010380001007983 */ /* 0x000f280000300800 */
[----:B------:R-:W3:Y:S04]  /*2d780*/  LDL.LU R16, [R1+0x9d4] ;  /* 0x0009d40001107983 */ /* 0x000ee80000300800 */
        /* <DEDUP_REMOVED lines=12> */
[----:B------:R-:W4:Y:S04]  /*2d850*/  LDL.LU R2, [R1+0x9c4] ;  /* 0x0009c40001027983 */ /* 0x000f280000300800 */
        /* <DEDUP_REMOVED lines=8> */
[----:B------:R-:W4:Y:S01]  /*2d8e0*/  LDL.LU R61, [R1+0xfc4] ;  /* 0x000fc400013d7983 */ /* 0x000f220000300800 */
[C---:B--2---:R-:W-:Y:S08]  /*2d8f0*/  HMMA.1688.F32.TF32 R84, R136.reuse, R26, R84 ;  /* 0x0000001a8854723c */ /* 0x044ff00000081054 */
[----:B------:R-:W-:Y:S01]  /*2d900*/  HMMA.1688.F32.TF32 R136, R136, R66, R144 ;  /* 0x000000428888723c */ /* 0x000fe20000081090 */
[----:B------:R-:W-:Y:S04]  /*2d910*/  STL.64 [R1+0x400], R176 ;  /* 0x000400b001007387 */ /* 0x000fe80000100a00 */
[----:B------:R-:W-:Y:S04]  /*2d920*/  STL.64 [R1+0x408], R178 ;  /* 0x000408b201007387 */ /* 0x000fe80000100a00 */
[----:B------:R-:W-:Y:S04]  /*2d930*/  STL.64 [R1+0x3e0], R148 ;  /* 0x0003e09401007387 */ /* 0x000fe80000100a00 */
[----:B------:R-:W-:Y:S04]  /*2d940*/  STL.64 [R1+0x3e8], R150 ;  /* 0x0003e89601007387 */ /* 0x000fe80000100a00 */
[----:B------:R-:W2:Y:S06]  /*2d950*/  LDL.LU R9, [R1+0xfc8] ;  /* 0x000fc80001097983 */ /* 0x000eac0000300800 */
[----:B------:R1:W-:Y:S04]  /*2d960*/  STL.64 [R1+0x3d0], R136 ;  /* 0x0003d08801007387 */ /* 0x0003e80000100a00 */
[----:B------:R1:W-:Y:S04]  /*2d970*/  STL.64 [R1+0x3d8], R138 ;  /* 0x0003d88a01007387 */ /* 0x0003e80000100a00 */
[----:B------:R-:W2:Y:S04]  /*2d980*/  LDL.LU R65, [R1+0xfd0] ;  /* 0x000fd00001417983 */ /* 0x000ea80000300800 */
[----:B------:R-:W2:Y:S04]  /*2d990*/  LDL.LU R13, [R1+0xf8c] ;  /* 0x000f8c00010d7983 */ /* 0x000ea80000300800 */
[----:B-1----:R-:W2:Y:S04]  /*2d9a0*/  LDL.LU R137, [R1+0xfcc] ;  /* 0x000fcc0001897983 */ /* 0x002ea80000300800 */
[----:B------:R-:W2:Y:S04]  /*2d9b0*/  LDL.LU R138, [R1+0xf88] ;  /* 0x000f8800018a7983 */ /* 0x000ea80000300800 */
[----:B------:R-:W2:Y:S04]  /*2d9c0*/  LDL.LU R64, [R1+0xf90] ;  /* 0x000f900001407983 */ /* 0x000ea80000300800 */
[----:B------:R-:W2:Y:S04]  /*2d9d0*/  LDL.LU R57, [R1+0xf94] ;  /* 0x000f940001397983 */ /* 0x000ea80000300800 */
[----:B------:R-:W2:Y:S04]  /*2d9e0*/  LDL.LU R60, [R1+0xf38] ;  /* 0x000f3800013c7983 */ /* 0x000ea80000300800 */
[----:B------:R-:W2:Y:S01]  /*2d9f0*/  LDL.LU R56, [R1+0xf3c] ;  /* 0x000f3c0001387983 */ /* 0x000ea20000300800 */
[----:B------:R-:W-:Y:S01]  /*2da00*/  IMAD.MOV.U32 R243, RZ, RZ, R4 ;  /* 0x000000fffff37224 */ /* 0x000fe200078e0004 */
[----:B------:R-:W-:Y:S01]  /*2da10*/  MOV R4, 0x3f ;  /* 0x0000003f00047802 */ /* 0x000fe20000000f00 */
[----:B------:R-:W-:-:S03]  /*2da20*/  IMAD.MOV.U32 R242, RZ, RZ, R5 ;  /* 0x000000fffff27224 */ /* 0x000fc600078e0005 */
[----:B------:R-:W-:Y:S01]  /*2da30*/  IADD3 R4, R4, c[0x0][0x180], RZ ;  /* 0x0000600004047a10 */ /* 0x000fe20007ffe0ff */
[----:B------:R-:W-:-:S03]  /*2da40*/  IMAD.MOV.U32 R5, RZ, RZ, c[0x0][0x180] ;  /* 0x00006000ff057624 */ /* 0x000fc600078e00ff */
[----:B------:R-:W-:Y:S02]  /*2da50*/  SHF.R.S32.HI R8, RZ, 0x1f, R4 ;  /* 0x0000001fff087819 */ /* 0x000fe40000011404 */
[----:B------:R-:W-:Y:S02]  /*2da60*/  IADD3 R12, R5, -0x80, RZ ;  /* 0xffffff80050c7810 */ /* 0x000fe40007ffe0ff */
[----:B------:R-:W-:-:S04]  /*2da70*/  LEA.HI R8, R8, R4, RZ, 0x6 ;  /* 0x0000000408087211 */ /* 0x000fc800078f30ff */
[----:B------:R-:W-:Y:S01]  /*2da80*/  SHF.R.S32.HI R8, RZ, 0x6, R8 ;  /* 0x00000006ff087819 */ /* 0x000fe20000011408 */
[----:B------:R-:W-:-:S03]  /*2da90*/  IMAD.SHL.U32 R29, R29, 0x40, RZ ;  /* 0x000000401d1d7824 */ /* 0x000fc600078e00ff */
[----:B------:R-:W-:Y:S01]  /*2daa0*/  IADD3 R8, R8, -0x2, RZ ;  /* 0xfffffffe08087810 */ /* 0x000fe20007ffe0ff */
[----:B------:R-:W-:Y:S01]  /*2dab0*/  IMAD.SHL.U32 R29, R29, 0x4, RZ ;  /* 0x000000041d1d7824 */ /* 0x000fe200078e00ff */
[----:B------:R-:W-:-:S04]  /*2dac0*/  LOP3.LUT R33, R41, 0xff, RZ, 0xc0, !PT ;  /* 0x000000ff29217812 */ /* 0x000fc800078ec0ff */
[----:B------:R-:W-:Y:S01]  /*2dad0*/  SHF.L.U32 R32, R33, 0x2, RZ ;  /* 0x0000000221207819 */ /* 0x000fe200000006ff */
[C---:B---3--:R-:W-:Y:S01]  /*2dae0*/  IMAD R12, R16.reuse, -0x40, R12 ;  /* 0xffffffc0100c7824 */ /* 0x048fe200078e020c */
[----:B------:R-:W-:Y:S01]  /*2daf0*/  BAR.SYNC.DEFER_BLOCKING 0x0 ;  /* 0x0000000000007b1d */ /* 0x000fe20000010000 */
[----:B------:R-:W-:-:S03]  /*2db00*/  ISETP.GE.AND P1, PT, R16, R8, PT ;  /* 0x000000081000720c */ /* 0x000fc60003f26270 */
[----:B------:R-:W-:-:S04]  /*2db10*/  ISETP.GT.AND P0, PT, R12, RZ, PT ;  /* 0x000000ff0c00720c */ /* 0x000fc80003f04270 */
[----:B------:R-:W-:-:S04]  /*2db20*/  SEL R8, RZ, 0x4, !P0 ;  /* 0x00000004ff087807 */ /* 0x000fc80004000000 */
[----:B------:R-:W-:-:S04]  /*2db30*/  SEL R8, R8, RZ, !P1 ;  /* 0x000000ff08087207 */ /* 0x000fc80004800000 */
[----:B------:R-:W-:Y:S02]  /*2db40*/  ISETP.NE.U32.AND P0, PT, R8, RZ, PT ;  /* 0x000000ff0800720c */ /* 0x000fe40003f05070 */
[----:B----4-:R-:W-:-:S04]  /*2db50*/  IADD3 R2, R2, 0x1, RZ ;  /* 0x0000000102027810 */ /* 0x010fc80007ffe0ff */
[----:B------:R-:W-:-:S04]  /*2db60*/  ISETP.GT.AND P2, PT, R2, 0x1, PT ;  /* 0x000000010200780c */ /* 0x000fc80003f44270 */
[----:B------:R-:W-:Y:S02]  /*2db70*/  SEL R20, R2, RZ, !P2 ;  /* 0x000000ff02147207 */ /* 0x000fe40005000000 */
[----:B------:R-:W-:-:S03]  /*2db80*/  ISETP.GT.AND P2, PT, R12, 0x4, PT ;  /* 0x000000040c00780c */ /* 0x000fc60003f44270 */
[----:B------:R-:W-:Y:S01]  /*2db90*/  IMAD R2, R20, 0x20000, R32 ;  /* 0x0002000014027824 */ /* 0x000fe200078e0220 */
[----:B--2---:R-:W-:-:S05]  /*2dba0*/  IADD3 R9, P3, R9, R29, RZ ;  /* 0x0000001d09097210 */ /* 0x004fca0007f7e0ff */
[----:B------:R-:W-:Y:S01]  /*2dbb0*/  IMAD.X R61, R61, 0x1, R0, P3 ;  /* 0x000000013d3d7824 */ /* 0x000fe200018e0600 */
[----:B------:R1:W-:Y:S01]  /*2dbc0*/  STL [R1+0xfc8], R9 ;  /* 0x000fc80901007387 */ /* 0x0003e20000100800 */
[----:B------:R-:W-:-:S03]  /*2dbd0*/  IMAD.MOV.U32 R8, RZ, RZ, R9 ;  /* 0x000000ffff087224 */ /* 0x000fc600078e0009 */
[----:B------:R-:W-:Y:S01]  /*2dbe0*/  STL [R1+0x9c4], R20 ;  /* 0x0009c41401007387 */ /* 0x000fe20000100800 */
[-C--:B------:R-:W-:Y:S01]  /*2dbf0*/  IADD3 R65, P3, R65, R29.reuse, RZ ;  /* 0x0000001d41417210 */ /* 0x080fe20007f7e0ff */
[----:B-1----:R-:W-:Y:S02]  /*2dc00*/  IMAD.MOV.U32 R9, RZ, RZ, R61 ;  /* 0x000000ffff097224 */ /* 0x002fe400078e003d */
[----:B------:R1:W-:Y:S01]  /*2dc10*/  STL [R1+0xfc4], R61 ;  /* 0x000fc43d01007387 */ /* 0x0003e20000100800 */
[----:B------:R-:W-:-:S03]  /*2dc20*/  IADD3 R13, P4, R13, R29, RZ ;  /* 0x0000001d0d0d7210 */ /* 0x000fc60007f9e0ff */
[----:B------:R-:W2:Y:S01]  /*2dc30*/  LDL.LU R136, [R1+0xf44] ;  /* 0x000f440001887983 */ /* 0x000ea20000300800 */
[----:B------:R-:W-:-:S03]  /*2dc40*/  IADD3.X R137, R137, R0, RZ, P3, !PT ;  /* 0x0000000089897210 */ /* 0x000fc60001ffe4ff */
[----:B------:R-:W-:Y:S01]  /*2dc50*/  @!PT LDS RZ, [RZ] ;  /* 0x00000000fffff984 */ /* 0x000fe20000000800 */
[----:B------:R-:W-:Y:S01]  /*2dc60*/  @!PT LDS RZ, [RZ] ;  /* 0x00000000fffff984 */ /* 0x000fe20000000800 */
[----:B------:R-:W-:Y:S01]  /*2dc70*/  @!PT LDS RZ, [RZ] ;  /* 0x00000000fffff984 */ /* 0x000fe20000000800 */
[----:B------:R3:W-:Y:S04]  /*2dc80*/  LDGSTS.E [R2], [R8.64], P0 ;  /* 0x0000000008027fae */ /* 0x0007e80008121844 */
[----:B-1----:R-:W4:Y:S01]  /*2dc90*/  LDL.LU R61, [R1+0xefc] ;  /* 0x000efc00013d7983 */ /* 0x002f220000300800 */
[----:B------:R-:W-:-:S03]  /*2dca0*/  IMAD.X R138, R138, 0x1, R0, P4 ;  /* 0x000000018a8a7824 */ /* 0x000fc600020e0600 */
[----:B------:R-:W-:Y:S01]  /*2dcb0*/  STL [R1+0xfd0], R65 ;  /* 0x000fd04101007387 */ /* 0x000fe20000100800 */
[----:B---3--:R-:W-:-:S03]  /*2dcc0*/  SEL R8, RZ, 0x4, !P2 ;  /* 0x00000004ff087807 */ /* 0x008fc60005000000 */
[----:B------:R1:W-:Y:S01]  /*2dcd0*/  STL [R1+0xfcc], R137 ;  /* 0x000fcc8901007387 */ /* 0x0003e20000100800 */
[----:B------:R-:W-:Y:S01]  /*2dce0*/  IMAD.MOV.U32 R9, RZ, RZ, R137 ;  /* 0x000000ffff097224 */ /* 0x000fe200078e0089 */
[----:B------:R-:W-:Y:S02]  /*2dcf0*/  SEL R8, R8, RZ, !P1 ;  /* 0x000000ff08087207 */ /* 0x000fe40004800000 */
[----:B------:R3:W-:Y:S04]  /*2dd00*/  STL [R1+0xf8c], R13 ;  /* 0x000f8c0d01007387 */ /* 0x0007e80000100800 */
[----:B-1----:R-:W4:Y:S01]  /*2dd10*/  LDL.LU R137, [R1+0xf40] ;  /* 0x000f400001897983 */ /* 0x002f220000300800 */
[----:B------:R-:W-:Y:S01]  /*2dd20*/  ISETP.NE.U32.AND P2, PT, R8, RZ, PT ;  /* 0x000000ff0800720c */ /* 0x000fe20003f45070 */
[----:B------:R-:W-:-:S02]  /*2dd30*/  IMAD.MOV.U32 R8, RZ, RZ, R65 ;  /* 0x000000ffff087224 */ /* 0x000fc400078e0041 */
[----:B------:R-:W-:Y:S04]  /*2dd40*/  STL [R1+0xf88], R138 ;  /* 0x000f888a01007387 */ /* 0x000fe80000100800 */
[----:B------:R-:W4:Y:S01]  /*2dd50*/  LDL.LU R65, [R1+0xef8] ;  /* 0x000ef80001417983 */ /* 0x000f220000300800 */
[----:B------:R-:W-:-:S03]  /*2dd60*/  IADD3 R57, P3, R57, R29, RZ ;  /* 0x0000001d39397210 */ /* 0x000fc60007f7e0ff */
[----:B------:R1:W-:Y:S01]  /*2dd70*/  LDGSTS.E [R2+0x400], [R8.64], P0 ;  /* 0x0040000008027fae */ /* 0x0003e20008121844 */
[----:B------:R-:W-:Y:S01]  /*2dd80*/  ISETP.GT.AND P0, PT, R12, 0x8, PT ;  /* 0x000000080c00780c */ /* 0x000fe20003f04270 */
[--C-:B------:R-:W-:Y:S01]  /*2dd90*/  IMAD.X R64, R64, 0x1, R0.reuse, P3 ;  /* 0x0000000140407824 */ /* 0x100fe200018e0600 */
[----:B------:R-:W-:Y:S01]  /*2dda0*/  IADD3 R56, P4, R56, R29, RZ ;  /* 0x0000001d38387210 */ /* 0x000fe20007f9e0ff */
[----:B------:R-:W4:Y:S01]  /*2ddb0*/  LDL.LU R139, [R1+0xf04] ;  /* 0x000f0400018b7983 */ /* 0x000f220000300800 */
[----:B-1----:R-:W-:Y:S01]  /*2ddc0*/  IMAD.MOV.U32 R8, RZ, RZ, R13 ;  /* 0x000000ffff087224 */ /* 0x002fe200078e000d */
[----:B------:R-:W-:Y:S02]  /*2ddd0*/  MOV R9, R138 ;  /* 0x0000008a00097202 */ /* 0x000fe40000000f00 */
[----:B---3--:R-:W4:Y:S04]  /*2dde0*/  LDL.LU R13, [R1+0xeac] ;  /* 0x000eac00010d7983 */ /* 0x008f280000300800 */
[----:B------:R1:W-:Y:S01]  /*2ddf0*/  LDGSTS.E [R2+0x2000], [R8.64], P2 ;  /* 0x0200000008027fae */ /* 0x0003e20009121844 */
[----:B------:R-:W-:-:S03]  /*2de00*/  IMAD.X R60, R60, 0x1, R0, P4 ;  /* 0x000000013c3c7824 */ /* 0x000fc600020e0600 */
[----:B------:R1:W-:Y:S04]  /*2de10*/  STL [R1+0xf94], R57 ;  /* 0x000f943901007387 */ /* 0x0003e80000100800 */
[----:B------:R-:W-:Y:S01]  /*2de20*/  STL [R1+0xf90], R64 ;  /* 0x000f904001007387 */ /* 0x000fe20000100800 */
[----:B-1----:R-:W-:-:S03]  /*2de30*/  SEL R8, RZ, 0x4, !P0 ;  /* 0x00000004ff087807 */ /* 0x002fc60004000000 */
[----:B------:R-:W-:Y:S01]  /*2de40*/  STL [R1+0xf3c], R56 ;  /* 0x000f3c3801007387 */ /* 0x000fe20000100800 */
[----:B------:R-:W-:-:S03]  /*2de50*/  SEL R8, R8, RZ, !P1 ;  /* 0x000000ff08087207 */ /* 0x000fc60004800000 */
[----:B------:R-:W4:Y:S01]  /*2de60*/  LDL.LU R144, [R1+0xf00] ;  /* 0x000f000001907983 */ /* 0x000f220000300800 */
[----:B------:R-:W-:Y:S01]  /*2de70*/  IMAD.MOV.U32 R9, RZ, RZ, R64 ;  /* 0x000000ffff097224 */ /* 0x000fe200078e0040 */
[----:B------:R-:W-:Y:S01]  /*2de80*/  ISETP.NE.U32.AND P0, PT, R8, RZ, PT ;  /* 0x000000ff0800720c */ /* 0x000fe20003f05070 */
[----:B------:R-:W-:Y:S01]  /*2de90*/  IMAD.MOV.U32 R8, RZ, RZ, R57 ;  /* 0x000000ffff087224 */ /* 0x000fe200078e0039 */
[----:B------:R1:W-:Y:S04]  /*2dea0*/  STL [R1+0xf38], R60 ;  /* 0x000f383c01007387 */ /* 0x0003e80000100800 */
[----:B------:R-:W4:Y:S04]  /*2deb0*/  LDL.LU R57, [R1+0xea8] ;  /* 0x000ea80001397983 */ /* 0x000f280000300800 */
[----:B------:R1:W-:Y:S02]  /*2dec0*/  LDGSTS.E [R2+0x2400], [R8.64], P2 ;  /* 0x0240000008027fae */ /* 0x0003e40009121844 */
[----:B-1----:R-:W-:Y:S01]  /*2ded0*/  IMAD.MOV.U32 R9, RZ, RZ, R60 ;  /* 0x000000ffff097224 */ /* 0x002fe200078e003c */
[----:B------:R-:W-:Y:S01]  /*2dee0*/  MOV R8, R56 ;  /* 0x0000003800087202 */ /* 0x000fe20000000f00 */
[----:B------:R-:W4:Y:S04]  /*2def0*/  LDL.LU R60, [R1+0xeb0] ;  /* 0x000eb000013c7983 */ /* 0x000f280000300800 */
[----:B------:R-:W4:Y:S04]  /*2df00*/  LDL.LU R56, [R1+0xeb4] ;  /* 0x000eb40001387983 */ /* 0x000f280000300800 */
[----:B------:R-:W4:Y:S04]  /*2df10*/  LDL.LU R138, [R1+0xe68] ;  /* 0x000e6800018a7983 */ /* 0x000f280000300800 */
[----:B------:R-:W4:Y:S01]  /*2df20*/  LDL.LU R64, [R1+0xe6c] ;  /* 0x000e6c0001407983 */ /* 0x000f220000300800 */
[----:B------:R-:W-:-:S03]  /*2df30*/  ISETP.GT.AND P2, PT, R12, 0xc, PT ;  /* 0x0000000c0c00780c */ /* 0x000fc60003f44270 */
[----:B------:R1:W-:Y:S02]  /*2df40*/  LDGSTS.E [R2+0x4000], [R8.64], P0 ;  /* 0x0400000008027fae */ /* 0x0003e40008121844 */
[----:B-1----:R-:W-:-:S04]  /*2df50*/  SEL R8, RZ, 0x4, !P2 ;  /* 0x00000004ff087807 */ /* 0x002fc80005000000 */
[----:B------:R-:W-:-:S04]  /*2df60*/  SEL R8, R8, RZ, !P1 ;  /* 0x000000ff08087207 */ /* 0x000fc80004800000 */
[----:B------:R-:W-:Y:S02]  /*2df70*/  ISETP.NE.U32.AND P2, PT, R8, RZ, PT ;  /* 0x000000ff0800720c */ /* 0x000fe40003f45070 */
[-C--:B--2---:R-:W-:Y:S02]  /*2df80*/  IADD3 R136, P3, R136, R29.reuse, RZ ;  /* 0x0000001d88887210 */ /* 0x084fe40007f7e0ff */
[----:B----4-:R-:W-:-:S03]  /*2df90*/  IADD3 R61, P4, R61, R29, RZ ;  /* 0x0000001d3d3d7210 */ /* 0x010fc60007f9e0ff */
[----:B------:R-:W-:Y:S01]  /*2dfa0*/  IMAD.MOV.U32 R8, RZ, RZ, R136 ;  /* 0x000000ffff087224 */ /* 0x000fe200078e0088 */
[----:B------:R-:W-:Y:S01]  /*2dfb0*/  STL [R1+0xf44], R136 ;  /* 0x000f448801007387 */ /* 0x000fe20000100800 */
[----:B------:R-:W-:-:S05]  /*2dfc0*/  IMAD.X R137, R137, 0x1, R0, P3 ;  /* 0x0000000189897824 */ /* 0x000fca00018e0600 */
[----:B------:R-:W-:Y:S01]  /*2dfd0*/  MOV R9, R137 ;  /* 0x0000008900097202 */ /* 0x000fe20000000f00 */
[----:B------:R-:W-:Y:S01]  /*2dfe0*/  IMAD.X R65, R65, 0x1, R0, P4 ;  /* 0x0000000141417824 */ /* 0x000fe200020e0600 */
[----:B------:R1:W-:Y:S04]  /*2dff0*/  STL [R1+0xf40], R137 ;  /* 0x000f408901007387 */ /* 0x0003e80000100800 */
[----:B------:R-:W-:Y:S04]  /*2e000*/  STL [R1+0xefc], R61 ;  /* 0x000efc3d01007387 */ /* 0x000fe80000100800 */
[----:B------:R2:W-:Y:S01]  /*2e010*/  LDGSTS.E [R2+0x4400], [R8.64], P0 ;  /* 0x0440000008027fae */ /* 0x0005e20008121844 */
[----:B------:R-:W-:-:S03]  /*2e020*/  ISETP.GT.AND P0, PT, R12, 0x10, PT ;  /* 0x000000100c00780c */ /* 0x000fc60003f04270 */
[----:B------:R4:W-:Y:S04]  /*2e030*/  STL [R1+0xef8], R65 ;  /* 0x000ef84101007387 */ /* 0x0009e80000100800 */
[----:B-1----:R-:W3:Y:S01]  /*2e040*/  LDL.LU R137, [R1+0xe70] ;  /* 0x000e700001897983 */ /* 0x002ee20000300800 */
[----:B--2---:R-:W-:-:S03]  /*2e050*/  IMAD.MOV.U32 R8, RZ, RZ, R61 ;  /* 0x000000ffff087224 */ /* 0x004fc600078e003d */
[----:B------:R-:W2:Y:S01]  /*2e060*/  LDL.LU R136, [R1+0xe74] ;  /* 0x000e740001887983 */ /* 0x000ea20000300800 */
[----:B------:R-:W-:Y:S01]  /*2e070*/  IMAD.MOV.U32 R9, RZ, RZ, R65 ;  /* 0x000000ffff097224 */ /* 0x000fe200078e0041 */
[-C--:B------:R-:W-:Y:S02]  /*2e080*/  IADD3 R139, P3, R139, R29.reuse, RZ ;  /* 0x0000001d8b8b7210 */ /* 0x080fe40007f7e0ff */
[----:B----4-:R-:W4:Y:S04]  /*2e090*/  LDL.LU R65, [R1+0x9e4] ;  /* 0x0009e40001417983 */ /* 0x010f280000300800 */
[----:B------:R1:W-:Y:S04]  /*2e0a0*/  LDGSTS.E [R2+0x6000], [R8.64], P2 ;  /* 0x0600000008027fae */ /* 0x0003e80009121844 */
[----:B------:R-:W4:Y:S01]  /*2e0b0*/  LDL.LU R61, [R1+0x9e8] ;  /* 0x0009e800013d7983 */ /* 0x000f220000300800 */
[----:B------:R-:W-:-:S02]  /*2e0c0*/  IADD3 R13, P4, R13, R29, RZ ;  /* 0x0000001d0d0d7210 */ /* 0x000fc40007f9e0ff */
[----:B-1----:R-:W-:Y:S01]  /*2e0d0*/  SEL R8, RZ, 0x4, !P0 ;  /* 0x00000004ff087807 */ /* 0x002fe20004000000 */
[----:B------:R-:W-:-:S03]  /*2e0e0*/  IMAD.X R144, R144, 0x1, R0, P3 ;  /* 0x0000000190907824 */ /* 0x000fc600018e0600 */
[----:B------:R-:W-:Y:S01]  /*2e0f0*/  SEL R8, R8, RZ, !P1 ;  /* 0x000000ff08087207 */ /* 0x000fe20004800000 */
[----:B------:R-:W-:-:S03]  /*2e100*/  IMAD.MOV.U32 R9, RZ, RZ, R144 ;  /* 0x000000ffff097224 */ /* 0x000fc600078e0090 */
[----:B------:R-:W-:Y:S02]  /*2e110*/  ISETP.NE.U32.AND P0, PT, R8, RZ, PT ;  /* 0x000000ff0800720c */ /* 0x000fe40003f05070 */
[----:B------:R-:W-:Y:S01]  /*2e120*/  MOV R8, R139 ;  /* 0x0000008b00087202 */ /* 0x000fe20000000f00 */
[----:B------:R-:W-:-:S04]  /*2e130*/  IMAD.X R57, R57, 0x1, R0, P4 ;  /* 0x0000000139397824 */ /* 0x000fc800020e0600 */
[----:B------:R1:W-:Y:S01]  /*2e140*/  LDGSTS.E [R2+0x6400], [R8.64], P2 ;  /* 0x0640000008027fae */ /* 0x0003e20009121844 */
[----:B------:R-:W-:-:S03]  /*2e150*/  ISETP.GT.AND P2, PT, R12, 0x14, PT ;  /* 0x000000140c00780c */ /* 0x000fc60003f44270 */
[----:B------:R-:W-:Y:S01]  /*2e160*/  STL [R1+0xf04], R139 ;  /* 0x000f048b01007387 */ /* 0x000fe20000100800 */
[----:B-1----:R-:W-:Y:S02]  /*2e170*/  IMAD.MOV.U32 R8, RZ, RZ, R13 ;  /* 0x000000ffff087224 */ /* 0x002fe400078e000d */
[----:B------:R-:W-:Y:S01]  /*2e180*/  IMAD.MOV.U32 R9, RZ, RZ, R57 ;  /* 0x000000ffff097224 */ /* 0x000fe200078e0039 */
[-C--:B------:R-:W-:Y:S01]  /*2e190*/  IADD3 R56, P3, R56, R29.reuse, RZ ;  /* 0x0000001d38387210 */ /* 0x080fe20007f7e0ff */
[----:B------:R-:W-:Y:S04]  /*2e1a0*/  STL [R1+0xf00], R144 ;  /* 0x000f009001007387 */ /* 0x000fe80000100800 */
[----:B------:R1:W-:Y:S01]  /*2e1b0*/  LDGSTS.E [R2+0x8000], [R8.64], P0 ;  /* 0x0800000008027fae */ /* 0x0003e20008121844 */
[----:B------:R-:W-:Y:S01]  /*2e1c0*/  IADD3 R64, P4, R64, R29, RZ ;  /* 0x0000001d40407210 */ /* 0x000fe20007f9e0ff */
[----:B------:R-:W-:-:S02]  /*2e1d0*/  IMAD.X R60, R60, 0x1, R0, P3 ;  /* 0x000000013c3c7824 */ /* 0x000fc400018e0600 */
[----:B------:R-:W-:Y:S01]  /*2e1e0*/  STL [R1+0xeac], R13 ;  /* 0x000eac0d01007387 */ /* 0x000fe20000100800 */
[----:B------:R-:W-:-:S03]  /*2e1f0*/  IADD3.X R138, R138, R0, RZ, P4, !PT ;  /* 0x000000008a8a7210 */ /* 0x000fc600027fe4ff */
[----:B------:R1:W-:Y:S02]  /*2e200*/  STL [R1+0xea8], R57 ;  /* 0x000ea83901007387 */ /* 0x0003e40000100800 */
[----:B-1----:R-:W-:Y:S01]  /*2e210*/  SEL R8, RZ, 0x4, !P2 ;  /* 0x00000004ff087807 */ /* 0x002fe20005000000 */
[----:B------:R-:W-:-:S03]  /*2e220*/  IMAD.MOV.U32 R9, RZ, RZ, R60 ;  /* 0x000000ffff097224 */ /* 0x000fc600078e003c */
[----:B------:R-:W-:Y:S01]  /*2e230*/  SEL R8, R8, RZ, !P1 ;  /* 0x000000ff08087207 */ /* 0x000fe20004800000 */
[----:B------:R-:W4:Y:S04]  /*2e240*/  LDL.LU R57, [R1+0x9f0] ;  /* 0x0009f00001397983 */ /* 0x000f280000300800 */
[----:B------:R-:W4:Y:S01]  /*2e250*/  LDL.LU R13, [R1+0xa28] ;  /* 0x000a2800010d7983 */ /* 0x000f220000300800 */
[----:B------:R-:W-:-:S03]  /*2e260*/  ISETP.NE.U32.AND P2, PT, R8, RZ, PT ;  /* 0x000000ff0800720c */ /* 0x000fc60003f45070 */
[----:B------:R-:W-:Y:S01]  /*2e270*/  STL [R1+0xeb4], R56 ;  /* 0x000eb43801007387 */ /* 0x000fe20000100800 */
[----:B------:R-:W-:-:S03]  /*2e280*/  IMAD.MOV.U32 R8, RZ, RZ, R56 ;  /* 0x000000ffff087224 */ /* 0x000fc600078e0038 */
[----:B------:R1:W-:Y:S04]  /*2e290*/  STL [R1+0xeb0], R60 ;  /* 0x000eb03c01007387 */ /* 0x0003e80000100800 */
[----:B------:R1:W-:Y:S04]  /*2e2a0*/  STL [R1+0xe6c], R64 ;  /* 0x000e6c4001007387 */ /* 0x0003e80000100800 */
[----:B------:R1:W-:Y:S04]  /*2e2b0*/  LDGSTS.E [R2+0x8400], [R8.64], P0 ;  /* 0x0840000008027fae */ /* 0x0003e80008121844 */
[----:B-1----:R-:W4:Y:S04]  /*2e2c0*/  LDL.LU R60, [R1+0x9ec] ;  /* 0x0009ec00013c7983 */ /* 0x002f280000300800 */
[----:B------:R-:W-:Y:S04]  /*2e2d0*/  STL [R1+0xe68], R138 ;  /* 0x000e688a01007387 */ /* 0x000fe80000100800 */
[----:B------:R-:W4:Y:S01]  /*2e2e0*/  LDL.LU R56, [R1+0xa24] ;  /* 0x000a240001387983 */ /* 0x000f220000300800 */
[----:B------:R-:W-:-:S02]  /*2e2f0*/  IMAD.MOV.U32 R8, RZ, RZ, R64 ;  /* 0x000000ffff087224 */ /* 0x000fc400078e0040 */
[----:B------:R-:W-:Y:S01]  /*2e300*/  IMAD.MOV.U32 R9, RZ, RZ, R138 ;  /* 0x000000ffff097224 */ /* 0x000fe200078e008a */
[----:B------:R-:W-:Y:S01]  /*2e310*/  ISETP.GT.AND P0, PT, R12, 0x18, PT ;  /* 0x000000180c00780c */ /* 0x000fe20003f04270 */
[----:B------:R-:W4:Y:S04]  /*2e320*/  LDL.LU R139, [R1+0xa30] ;  /* 0x000a3000018b7983 */ /* 0x000f280000300800 */
[----:B------:R-:W4:Y:S04]  /*2e330*/  LDL.LU R64, [R1+0xa68] ;  /* 0x000a680001407983 */ /* 0x000f280000300800 */
[----:B------:R1:W-:Y:S02]  /*2e340*/  LDGSTS.E [R2+0xa000], [R8.64], P2 ;  /* 0x0a00000008027fae */ /* 0x0003e40009121844 */
[----:B-1----:R-:W-:-:S04]  /*2e350*/  SEL R8, RZ, 0x4, !P0 ;  /* 0x00000004ff087807 */ /* 0x002fc80004000000 */
[----:B------:R-:W-:-:S04]  /*2e360*/  SEL R8, R8, RZ, !P1 ;  /* 0x000000ff08087207 */ /* 0x000fc80004800000 */
[----:B------:R-:W-:Y:S02]  /*2e370*/  ISETP.NE.U32.AND P0, PT, R8, RZ, PT ;  /* 0x000000ff0800720c */ /* 0x000fe40003f05070 */
[----:B--2---:R-:W-:-:S04]  /*2e380*/  IADD3 R136, P3, R136, R29, RZ ;  /* 0x0000001d88887210 */ /* 0x004fc80007f7e0ff */
[----:B---3--:R-:W-:Y:S01]  /*2e390*/  IADD3.X R137, R137, R0, RZ, P3, !PT ;  /* 0x0000000089897210 */ /* 0x008fe20001ffe4ff */
[----:B------:R-:W-:Y:S01]  /*2e3a0*/  STL [R1+0xe74], R136 ;  /* 0x000e748801007387 */ /* 0x000fe20000100800 */
[----:B----4-:R-:W-:-:S03]  /*2e3b0*/  IADD3 R61, P4, R61, R29, RZ ;  /* 0x0000001d3d3d7210 */ /* 0x010fc60007f9e0ff */
[----:B------:R1:W-:Y:S04]  /*2e3c0*/  STL [R1+0xe70], R137 ;  /* 0x000e708901007387 */ /* 0x0003e80000100800 */
[----:B------:R-:W-:Y:S01]  /*2e3d0*/  STL [R1+0x9e8], R61 ;  /* 0x0009e83d01007387 */ /* 0x000fe20000100800 */
[----:B------:R-:W-:-:S03]  /*2e3e0*/  IMAD.X R65, R65, 0x1, R0, P4 ;  /* 0x0000000141417824 */ /* 0x000fc600020e0600 */
[----:B------:R-:W2:Y:S01]  /*2e3f0*/  LDL.LU R144, [R1+0xa2c] ;  /* 0x000a2c0001907983 */ /* 0x000ea20000300800 */
[----:B------:R-:W-:Y:S02]  /*2e400*/  IMAD.MOV.U32 R9, RZ, RZ, R137 ;  /* 0x000000ffff097224 */ /* 0x000fe400078e0089 */
[----:B------:R-:W-:Y:S01]  /*2e410*/  IMAD.MOV.U32 R8, RZ, RZ, R136 ;  /* 0x000000ffff087224 */ /* 0x000fe200078e0088 */
[----:B------:R3:W-:Y:S04]  /*2e420*/  STL [R1+0x9e4], R65 ;  /* 0x0009e44101007387 */ /* 0x0007e80000100800 */
[----:B-1----:R-:W4:Y:S04]  /*2e430*/  LDL.LU R137, [R1+0xa64] ;  /* 0x000a640001897983 */ /* 0x002f280000300800 */
[----:B------:R-:W4:Y:S04]  /*2e440*/  LDL.LU R138, [R1+0xa6c] ;  /* 0x000a6c00018a7983 */ /* 0x000f280000300800 */
[----:B------:R-:W4:Y:S04]  /*2e450*/  LDL.LU R136, [R1+0xa70] ;  /* 0x000a700001887983 */ /* 0x000f280000300800 */
[----:B------:R1:W-:Y:S01]  /*2e460*/  LDGSTS.E [R2+0xa400], [R8.64], P2 ;  /* 0x0a40000008027fae */ /* 0x0003e20009121844 */
[----:B------:R-:W-:-:S02]  /*2e470*/  ISETP.GT.AND P2, PT, R12, 0x1c, PT ;  /* 0x0000001c0c00780c */ /* 0x000fc40003f44270 */
[----:B-1----:R-:W-:Y:S01]  /*2e480*/  MOV R9, R65 ;  /* 0x0000004100097202 */ /* 0x002fe20000000f00 */
[----:B------:R-:W-:Y:S01]  /*2e490*/  IMAD.MOV.U32 R8, RZ, RZ, R61 ;  /* 0x000000ffff087224 */ /* 0x000fe200078e003d */
[----:B---3--:R-:W3:Y:S04]  /*2e4a0*/  LDL.LU R65, [R1+0xaa4] ;  /* 0x000aa40001417983 */ /* 0x008ee80000300800 */
[----:B------:R-:W3:Y:S04]  /*2e4b0*/  LDL.LU R61, [R1+0xaa8] ;  /* 0x000aa800013d7983 */ /* 0x000ee80000300800 */
[----:B------:R1:W-:Y:S01]  /*2e4c0*/  LDGSTS.E [R2+0xc000], [R8.64], P0 ;  /* 0x0c00000008027fae */ /* 0x0003e20008121844 */
[----:B------:R-:W-:-:S02]  /*2e4d0*/  IADD3 R57, P3, R57, R29, RZ ;  /* 0x0000001d39397210 */ /* 0x000fc40007f7e0ff */
[----:B-1----:R-:W-:Y:S02]  /*2e4e0*/  SEL R8, RZ, 0x4, !P2 ;  /* 0x00000004ff087807 */ /* 0x002fe40005000000 */
[----:B------:R-:W-:Y:S02]  /*2e4f0*/  IADD3 R13, P4, R13, R29, RZ ;  /* 0x0000001d0d0d7210 */ /* 0x000fe40007f9e0ff */
[----:B------:R-:W-:Y:S01]  /*2e500*/  SEL R8, R8, RZ, !P1 ;  /* 0x000000ff08087207 */ /* 0x000fe20004800000 */
[----:B------:R-:W-:Y:S03]  /*2e510*/  STL [R1+0x9f0], R57 ;  /* 0x0009f03901007387 */ /* 0x000fe60000100800 */
[----:B------:R-:W-:Y:S01]  /*2e520*/  ISETP.NE.U32.AND P2, PT, R8, RZ, PT ;  /* 0x000000ff0800720c */ /* 0x000fe20003f45070 */
[----:B------:R-:W-:Y:S02]  /*2e530*/  IMAD.MOV.U32 R8, RZ, RZ, R57 ;  /* 0x000000ffff087224 */ /* 0x000fe400078e0039 */
[----:B------:R-:W-:-:S05]  /*2e540*/  IMAD.X R60, R60, 0x1, R0, P3 ;  /* 0x000000013c3c7824 */ /* 0x000fca00018e0600 */
[----:B------:R1:W-:Y:S01]  /*2e550*/  STL [R1+0x9ec], R60 ;  /* 0x0009ec3c01007387 */ /* 0x0003e20000100800 */
[----:B------:R-:W-:-:S03]  /*2e560*/  IMAD.X R56, R56, 0x1, R0, P4 ;  /* 0x0000000138387824 */ /* 0x000fc600020e0600 */
[----:B------:R-:W-:Y:S01]  /*2e570*/  STL [R1+0xa28], R13 ;  /* 0x000a280d01007387 */ /* 0x000fe20000100800 */
[----:B------:R-:W-:-:S03]  /*2e580*/  IMAD.MOV.U32 R9, RZ, RZ, R60 ;  /* 0x000000ffff097224 */ /* 0x000fc600078e003c */
[----:B------:R1:W-:Y:S04]  /*2e590*/  STL [R1+0xa24], R56 ;  /* 0x000a243801007387 */ /* 0x0003e80000100800 */
[----:B-1----:R-:W3:Y:S04]  /*2e5a0*/  LDL.LU R60, [R1+0xaac] ;  /* 0x000aac00013c7983 */ /* 0x002ee80000300800 */
[----:B------:R-:W3:Y:S04]  /*2e5b0*/  LDL.LU R57, [R1+0xab0] ;  /* 0x000ab00001397983 */ /* 0x000ee80000300800 */
[----:B------:R1:W-:Y:S02]  /*2e5c0*/  LDGSTS.E [R2+0xc400], [R8.64], P0 ;  /* 0x0c40000008027fae */ /* 0x0003e40008121844 */
[----:B-1----:R-:W-:Y:S01]  /*2e5d0*/  IMAD.MOV.U32 R9, RZ, RZ, R56 ;  /* 0x000000ffff097224 */ /* 0x002fe200078e0038 */
[----:B------:R-:W-:Y:S01]  /*2e5e0*/  MOV R8, R13 ;  /* 0x0000000d00087202 */ /* 0x000fe20000000f00 */
[----:B------:R-:W3:Y:S04]  /*2e5f0*/  LDL.LU R56, [R1+0xae4] ;  /* 0x000ae40001387983 */ /* 0x000ee80000300800 */
[----:B------:R-:W3:Y:S01]  /*2e600*/  LDL.LU R13, [R1+0xae8] ;  /* 0x000ae800010d7983 */ /* 0x000ee20000300800 */
[----:B------:R-:W-:-:S02]  /*2e610*/  ISETP.GT.AND P0, PT, R12, 0x20, PT ;  /* 0x000000200c00780c */ /* 0x000fc40003f04270 */
[-C--:B------:R-:W-:Y:S01]  /*2e620*/  IADD3 R139, P3, R139, R29.reuse, RZ ;  /* 0x0000001d8b8b7210 */ /* 0x080fe20007f7e0ff */
[----:B------:R1:W-:Y:S01]  /*2e630*/  LDGSTS.E [R2+0xe000], [R8.64], P2 ;  /* 0x0e00000008027fae */ /* 0x0003e20009121844 */
[----:B------:R-:W-:Y:S02]  /*2e640*/  IADD3 R64, P4, R64, R29, RZ ;  /* 0x0000001d40407210 */ /* 0x000fe40007f9e0ff */
[----:B-1----:R-:W-:-:S04]  /*2e650*/  SEL R8, RZ, 0x4, !P0 ;  /* 0x00000004ff087807 */ /* 0x002fc80004000000 */
[----:B------:R-:W-:-:S04]  /*2e660*/  SEL R8, R8, RZ, !P1 ;  /* 0x000000ff08087207 */ /* 0x000fc80004800000 */
[----:B------:R-:W-:Y:S01]  /*2e670*/  ISETP.NE.U32.AND P0, PT, R8, RZ, PT ;  /* 0x000000ff0800720c */ /* 0x000fe20003f05070 */
[----:B------:R-:W-:Y:S01]  /*2e680*/  IMAD.MOV.U32 R8, RZ, RZ, R139 ;  /* 0x000000ffff087224 */ /* 0x000fe200078e008b */
[----:B------:R-:W-:Y:S01]  /*2e690*/  STL [R1+0xa30], R139 ;  /* 0x000a308b01007387 */ /* 0x000fe20000100800 */
[----:B--2---:R-:W-:-:S05]  /*2e6a0*/  IMAD.X R144, R144, 0x1, R0, P3 ;  /* 0x0000000190907824 */ /* 0x004fca00018e0600 */
[----:B------:R-:W-:Y:S01]  /*2e6b0*/  MOV R9, R144 ;  /* 0x0000009000097202 */ /* 0x000fe20000000f00 */
[----:B----4-:R-:W-:-:S04]  /*2e6c0*/  IMAD.X R137, R137, 0x1, R0, P4 ;  /* 0x0000000189897824 */ /* 0x010fc800020e0600 */
[----:B------:R1:W-:Y:S01]  /*2e6d0*/  LDGSTS.E [R2+0xe400], [R8.64], P2 ;  /* 0x0e40000008027fae */ /* 0x0003e20009121844 */
[----:B------:R-:W-:Y:S02]  /*2e6e0*/  ISETP.GT.AND P2, PT, R12, 0x24, PT ;  /* 0x000000240c00780c */ /* 0x000fe40003f44270 */
[----:B------:R-:W-:Y:S01]  /*2e6f0*/  IADD3 R136, P3, R136, R29, RZ ;  /* 0x0000001d88887210 */ /* 0x000fe20007f7e0ff */
[----:B------:R-:W-:Y:S01]  /*2e700*/  STL [R1+0xa2c], R144 ;  /* 0x000a2c9001007387 */ /* 0x000fe20000100800 */
[----:B-1----:R-:W-:Y:S02]  /*2e710*/  IMAD.MOV.U32 R8, RZ, RZ, R64 ;  /* 0x000000ffff087224 */ /* 0x002fe400078e0040 */
[----:B------:R-:W-:Y:S01]  /*2e720*/  IMAD.MOV.U32 R9, RZ, RZ, R137 ;  /* 0x000000ffff097224 */ /* 0x000fe200078e0089 */
[----:B------:R-:W-:Y:S01]  /*2e730*/  STL [R1+0xa68], R64 ;  /* 0x000a684001007387 */ /* 0x000fe20000100800 */
[----:B------:R-:W-:-:S03]  /*2e740*/  IMAD.X R138, R138, 0x1, R0, P3 ;  /* 0x000000018a8a7824 */ /* 0x000fc600018e0600 */
[----:B------:R1:W-:Y:S04]  /*2e750*/  STL [R1+0xa64], R137 ;  /* 0x000a648901007387 */ /* 0x0003e80000100800 */
[----:B------:R2:W-:Y:S01]  /*2e760*/  LDGSTS.E [R2+0x10000], [R8.64], P0 ;  /* 0x1000000008027fae */ /* 0x0005e20008121844 */
[----:B---3--:R-:W-:-:S03]  /*2e770*/  IADD3 R61, P4, R61, R29, RZ ;  /* 0x0000001d3d3d7210 */ /* 0x008fc60007f9e0ff */
[----:B-1----:R-:W3:Y:S04]  /*2e780*/  LDL.LU R137, [R1+0xaf0] ;  /* 0x000af00001897983 */ /* 0x002ee80000300800 */
[----:B------:R-:W4:Y:S01]  /*2e790*/  LDL.LU R64, [R1+0xb28] ;  /* 0x000b280001407983 */ /* 0x000f220000300800 */
[----:B--2---:R-:W-:-:S03]  /*2e7a0*/  SEL R8, RZ, 0x4, !P2 ;  /* 0x00000004ff087807 */ /* 0x004fc60005000000 */
[----:B------:R-:W-:Y:S01]  /*2e7b0*/  STL [R1+0xa70], R136 ;  /* 0x000a708801007387 */ /* 0x000fe20000100800 */
[----:B------:R-:W-:Y:S01]  /*2e7c0*/  IMAD.MOV.U32 R9, RZ, RZ, R138 ;  /* 0x000000ffff097224 */ /* 0x000fe200078e008a */
[----:B------:R-:W-:Y:S02]  /*2e7d0*/  SEL R8, R8, RZ, !P1 ;  /* 0x000000ff08087207 */ /* 0x000fe40004800000 */
[----:B------:R1:W-:Y:S01]  /*2e7e0*/  STL [R1+0xa6c], R138 ;  /* 0x000a6c8a01007387 */ /* 0x0003e20000100800 */
[----:B------:R-:W-:-:S03]  /*2e7f0*/  IMAD.X R65, R65, 0x1, R0, P4 ;  /* 0x0000000141417824 */ /* 0x000fc600020e0600 */
[----:B------:R2:W-:Y:S01]  /*2e800*/  STL [R1+0xaa8], R61 ;  /* 0x000aa83d01007387 */ /* 0x0005e20000100800 */
[----:B------:R-:W-:-:S03]  /*2e810*/  ISETP.NE.U32.AND P2, PT, R8, RZ, PT ;  /* 0x000000ff0800720c */ /* 0x000fc60003f45070 */
[----:B-1----:R-:W4:Y:S01]  /*2e820*/  LDL.LU R138, [R1+0xaec] ;  /* 0x000aec00018a7983 */ /* 0x002f220000300800 */
[----:B------:R-:W-:-:S03]  /*2e830*/  MOV R8, R136 ;  /* 0x0000008800087202 */ /* 0x000fc60000000f00 */
[----:B------:R1:W-:Y:S04]  /*2e840*/  STL [R1+0xaa4], R65 ;  /* 0x000aa44101007387 */ /* 0x0003e80000100800 */
[----:B------:R-:W4:Y:S04]  /*2e850*/  LDL.LU R136, [R1+0xb24] ;  /* 0x000b240001887983 */ /* 0x000f280000300800 */
[----:B------:R1:W-:Y:S01]  /*2e860*/  LDGSTS.E [R2+0x10400], [R8.64], P0 ;  /* 0x1040000008027fae */ /* 0x0003e20008121844 */
[----:B------:R-:W-:-:S03]  /*2e870*/  ISETP.GT.AND P0, PT, R12, 0x28, PT ;  /* 0x000000280c00780c */ /* 0x000fc60003f04270 */
[----:B------:R-:W4:Y:S01]  /*2e880*/  LDL.LU R139, [R1+0xb30] ;  /* 0x000b3000018b7983 */ /* 0x000f220000300800 */
[----:B-1----:R-:W-:Y:S02]  /*2e890*/  IMAD.MOV.U32 R8, RZ, RZ, R61 ;  /* 0x000000ffff087224 */ /* 0x002fe400078e003d */
[----:B------:R-:W-:Y:S01]  /*2e8a0*/  IMAD.MOV.U32 R9, RZ, RZ, R65 ;  /* 0x000000ffff097224 */ /* 0x000fe200078e0041 */
[----:B--2---:R-:W2:Y:S04]  /*2e8b0*/  LDL.LU R61, [R1+0xb68] ;  /* 0x000b6800013d7983 */ /* 0x004ea80000300800 */
[----:B------:R1:W-:Y:S01]  /*2e8c0*/  LDGSTS.E [R2+0x12000], [R8.64], P2 ;  /* 0x1200000008027fae */ /* 0x0003e20009121844 */
[----:B------:R-:W-:-:S05]  /*2e8d0*/  IADD3 R57, P3, R57, R29, RZ ;  /* 0x0000001d39397210 */ /* 0x000fca0007f7e0ff */
[----:B------:R-:W-:Y:S01]  /*2e8e0*/  IMAD.X R60, R60, 0x1, R0, P3 ;  /* 0x000000013c3c7824 */ /* 0x000fe200018e0600 */
[----:B------:R-:W-:Y:S01]  /*2e8f0*/  STL [R1+0xab0], R57 ;  /* 0x000ab03901007387 */ /* 0x000fe20000100800 */
[----:B-1----:R-:W-:-:S03]  /*2e900*/  SEL R8, RZ, 0x4, !P0 ;  /* 0x00000004ff087807 */ /* 0x002fc60004000000 */
[----:B------:R1:W-:Y:S01]  /*2e910*/  STL [R1+0xaac], R60 ;  /* 0x000aac3c01007387 */ /* 0x0003e20000100800 */
[----:B------:R-:W-:Y:S02]  /*2e920*/  SEL R8, R8, RZ, !P1 ;  /* 0x000000ff08087207 */ /* 0x000fe40004800000 */
[----:B------:R-:W-:-:S04]  /*2e930*/  IADD3 R13, P4, R13, R29, RZ ;  /* 0x0000001d0d0d7210 */ /* 0x000fc80007f9e0ff */
[----:B------:R-:W-:Y:S01]  /*2e940*/  IADD3.X R56, R56, R0, RZ, P4, !PT ;  /* 0x0000000038387210 */ /* 0x000fe200027fe4ff */
[----:B------:R1:W-:Y:S04]  /*2e950*/  STL [R1+0xae8], R13 ;  /* 0x000ae80d01007387 */ /* 0x0003e80000100800 */
[----:B------:R-:W2:Y:S01]  /*2e960*/  LDL.LU R144, [R1+0xb2c] ;  /* 0x000b2c0001907983 */ /* 0x000ea20000300800 */
[----:B------:R-:W-:Y:S01]  /*2e970*/  ISETP.NE.U32.AND P0, PT, R8, RZ, PT ;  /* 0x000000ff0800720c */ /* 0x000fe20003f05070 */
[----:B------:R-:W-:Y:S02]  /*2e980*/  IMAD.MOV.U32 R8, RZ, RZ, R57 ;  /* 0x000000ffff087224 */ /* 0x000fe400078e0039 */
[----:B------:R1:W-:Y:S01]  /*2e990*/  STL [R1+0xae4], R56 ;  /* 0x000ae43801007387 */ /* 0x0003e20000100800 */
[----:B------:R-:W-:-:S03]  /*2e9a0*/  IMAD.MOV.U32 R9, RZ, RZ, R60 ;  /* 0x000000ffff097224 */ /* 0x000fc600078e003c */
[----:B------:R-:W2:Y:S04]  /*2e9b0*/  LDL.LU R65, [R1+0xb64] ;  /* 0x000b640001417983 */ /* 0x000ea80000300800 */
[----:B------:R1:W-:Y:S04]  /*2e9c0*/  LDGSTS.E [R2+0x12400], [R8.64], P2 ;  /* 0x1240000008027fae */ /* 0x0003e80009121844 */
[----:B-1----:R-:W2:Y:S01]  /*2e9d0*/  LDL.LU R60, [R1+0xb6c] ;  /* 0x000b6c00013c7983 */ /* 0x002ea20000300800 */
[----:B------:R-:W-:-:S03]  /*2e9e0*/  IMAD.MOV.U32 R8, RZ, RZ, R13 ;  /* 0x000000ffff087224 */ /* 0x000fc600078e000d */
[----:B------:R-:W2:Y:S01]  /*2e9f0*/  LDL.LU R13, [R1+0xb70] ;  /* 0x000b7000010d7983 */ /* 0x000ea20000300800 */
[----:B------:R-:W-:-:S03]  /*2ea00*/  IMAD.MOV.U32 R9, RZ, RZ, R56 ;  /* 0x000000ffff097224 */ /* 0x000fc600078e0038 */
[----:B------:R-:W2:Y:S04]  /*2ea10*/  LDL.LU R57, [R1+0xba4] ;  /* 0x000ba40001397983 */ /* 0x000ea80000300800 */
[----:B------:R-:W2:Y:S01]  /*2ea20*/  LDL.LU R56, [R1+0xba8] ;  /* 0x000ba80001387983 */ /* 0x000ea20000300800 */
[----:B------:R-:W-:-:S03]  /*2ea30*/  ISETP.GT.AND P2, PT, R12, 0x2c, PT ;  /* 0x0000002c0c00780c */ /* 0x000fc60003f44270 */
[----:B------:R1:W-:Y:S02]  /*2ea40*/  LDGSTS.E [R2+0x14000], [R8.64], P0 ;  /* 0x1400000008027fae */ /* 0x0003e40008121844 */
[----:B-1----:R-:W-:-:S04]  /*2ea50*/  SEL R8, RZ, 0x4, !P2 ;  /* 0x00000004ff087807 */ /* 0x002fc80005000000 */
[----:B------:R-:W-:-:S04]  /*2ea60*/  SEL R8, R8, RZ, !P1 ;  /* 0x000000ff08087207 */ /* 0x000fc80004800000 */
[----:B------:R-:W-:Y:S02]  /*2ea70*/  ISETP.NE.U32.AND P2, PT, R8, RZ, PT ;  /* 0x000000ff0800720c */ /* 0x000fe40003f45070 */
[-C--:B---3--:R-:W-:Y:S02]  /*2ea80*/  IADD3 R137, P3, R137, R29.reuse, RZ ;  /* 0x0000001d89897210 */ /* 0x088fe40007f7e0ff */
[----:B----4-:R-:W-:-:S03]  /*2ea90*/  IADD3 R64, P4, R64, R29, RZ ;  /* 0x0000001d40407210 */ /* 0x010fc60007f9e0ff */
[----:B------:R-:W-:Y:S01]  /*2eaa0*/  IMAD.MOV.U32 R8, RZ, RZ, R137 ;  /* 0x000000ffff087224 */ /* 0x000fe200078e0089 */
[----:B------:R-:W-:-:S05]  /*2eab0*/  IADD3.X R138, R138, R0, RZ, P3, !PT ;  /* 0x000000008a8a7210 */ /* 0x000fca0001ffe4ff */
[----:B------:R-:W-:Y:S02]  /*2eac0*/  IMAD.MOV.U32 R9, RZ, RZ, R138 ;  /* 0x000000ffff097224 */ /* 0x000fe400078e008a */
[----:B------:R-:W-:-:S03]  /*2ead0*/  IMAD.X R136, R136, 0x1, R0, P4 ;  /* 0x0000000188887824 */ /* 0x000fc600020e0600 */
[----:B------:R1:W-:Y:S01]  /*2eae0*/  LDGSTS.E [R2+0x14400], [R8.64], P0 ;  /* 0x1440000008027fae */ /* 0x0003e20008121844 */
[----:B------:R-:W-:Y:S01]  /*2eaf0*/  ISETP.GT.AND P0, PT, R12, 0x30, PT ;  /* 0x000000300c00780c */ /* 0x000fe20003f04270 */
[----:B-1----:R-:W-:Y:S01]  /*2eb00*/  IMAD.MOV.U32 R8, RZ, RZ, R64 ;  /* 0x000000ffff087224 */ /* 0x002fe200078e0040 */
[----:B------:R-:W-:Y:S02]  /*2eb10*/  MOV R9, R136 ;  /* 0x0000008800097202 */ /* 0x000fe40000000f00 */
[----:B------:R-:W-:-:S03]  /*2eb20*/  IADD3 R139, P3, R139, R29, RZ ;  /* 0x0000001d8b8b7210 */ /* 0x000fc60007f7e0ff */
[----:B------:R1:W-:Y:S01]  /*2eb30*/  LDGSTS.E [R2+0x16000], [R8.64], P2 ;  /* 0x1600000008027fae */ /* 0x0003e20009121844 */
[----:B--2---:R-:W-:-:S03]  /*2eb40*/  IADD3 R61, P4, R61, R29, RZ ;  /* 0x0000001d3d3d7210 */ /* 0x004fc60007f9e0ff */
[----:B------:R-:W-:Y:S01]  /*2eb50*/  STL [R1+0xaf0], R137 ;  /* 0x000af08901007387 */ /* 0x000fe20000100800 */
[----:B-1----:R-:W-:-:S04]  /*2eb60*/  SEL R8, RZ, 0x4, !P0 ;  /* 0x00000004ff087807 */ /* 0x002fc80004000000 */
[----:B------:R-:W-:Y:S01]  /*2eb70*/  SEL R8, R8, RZ, !P1 ;  /* 0x000000ff08087207 */ /* 0x000fe20004800000 */
[----:B------:R1:W-:Y:S03]  /*2eb80*/  STL [R1+0xaec], R138 ;  /* 0x000aec8a01007387 */ /* 0x0003e60000100800 */
[----:B------:R-:W-:Y:S01]  /*2eb90*/  ISETP.NE.U32.AND P0, PT, R8, RZ, PT ;  /* 0x000000ff0800720c */ /* 0x000fe20003f05070 */
[----:B------:R-:W-:Y:S01]  /*2eba0*/  STL [R1+0xb28], R64 ;  /* 0x000b284001007387 */ /* 0x000fe20000100800 */
[----:B------:R-:W-:-:S03]  /*2ebb0*/  IMAD.MOV.U32 R8, RZ, RZ, R139 ;  /* 0x000000ffff087224 */ /* 0x000fc600078e008b */
[----:B------:R2:W-:Y:S04]  /*2ebc0*/  STL [R1+0xb24], R136 ;  /* 0x000b248801007387 */ /* 0x0005e80000100800 */
[----:B-1----:R-:W3:Y:S04]  /*2ebd0*/  LDL.LU R138, [R1+0xbac] ;  /* 0x000bac00018a7983 */ /* 0x002ee80000300800 */
[----:B------:R-:W4:Y:S04]  /*2ebe0*/  LDL.LU R137, [R1+0xbb0] ;  /* 0x000bb00001897983 */ /* 0x000f280000300800 */
[----:B--2---:R-:W2:Y:S01]  /*2ebf0*/  LDL.LU R136, [R1+0xbe4] ;  /* 0x000be40001887983 */ /* 0x004ea20000300800 */
[----:B------:R-:W-:-:S03]  /*2ec00*/  IMAD.X R144, R144, 0x1, R0, P3 ;  /* 0x0000000190907824 */ /* 0x000fc600018e0600 */
[----:B------:R-:W2:Y:S01]  /*2ec10*/  LDL.LU R64, [R1+0xbe8] ;  /* 0x000be80001407983 */ /* 0x000ea20000300800 */
[----:B------:R-:W-:Y:S02]  /*2ec20*/  IMAD.MOV.U32 R9, RZ, RZ, R144 ;  /* 0x000000ffff097224 */ /* 0x000fe400078e0090 */
[----:B------:R-:W-:-:S03]  /*2ec30*/  IMAD.X R65, R65, 0x1, R0, P4 ;  /* 0x0000000141417824 */ /* 0x000fc600020e0600 */
[----:B------:R1:W-:Y:S01]  /*2ec40*/  LDGSTS.E [R2+0x16400], [R8.64], P2 ;  /* 0x1640000008027fae */ /* 0x0003e20009121844 */
[----:B------:R-:W-:Y:S02]  /*2ec50*/  ISETP.GT.AND P2, PT, R12, 0x34, PT ;  /* 0x000000340c00780c */ /* 0x000fe40003f44270 */
[----:B-1----:R-:W-:Y:S01]  /*2ec60*/  MOV R8, R61 ;  /* 0x0000003d00087202 */ /* 0x002fe20000000f00 */
[----:B------:R-:W-:Y:S01]  /*2ec70*/  IMAD.MOV.U32 R9, RZ, RZ, R65 ;  /* 0x000000ffff097224 */ /* 0x000fe200078e0041 */
[----:B------:R-:W-:-:S04]  /*2ec80*/  IADD3 R13, P3, R13, R29, RZ ;  /* 0x0000001d0d0d7210 */ /* 0x000fc80007f7e0ff */
[----:B------:R1:W-:Y:S04]  /*2ec90*/  LDGSTS.E [R2+0x18000], [R8.64], P0 ;  /* 0x1800000008027fae */ /* 0x0003e80008121844 */
[----:B------:R-:W-:Y:S01]  /*2eca0*/  STL [R1+0xb30], R139 ;  /* 0x000b308b01007387 */ /* 0x000fe20000100800 */
[----:B------:R-:W-:Y:S01]  /*2ecb0*/  IMAD.X R60, R60, 0x1, R0, P3 ;  /* 0x000000013c3c7824 */ /* 0x000fe200018e0600 */
[----:B------:R-:W-:Y:S02]  /*2ecc0*/  IADD3 R56, P4, R56, R29, RZ ;  /* 0x0000001d38387210 */ /* 0x000fe40007f9e0ff */
[----:B------:R-:W-:Y:S01]  /*2ecd0*/  STL [R1+0xb2c], R144 ;  /* 0x000b2c9001007387 */ /* 0x000fe20000100800 */
[----:B-1----:R-:W-:-:S03]  /*2ece0*/  SEL R8, RZ, 0x4, !P2 ;  /* 0x00000004ff087807 */ /* 0x002fc60005000000 */
[----:B------:R-:W-:Y:S01]  /*2ecf0*/  STL [R1+0xb68], R61 ;  /* 0x000b683d01007387 */ /* 0x000fe20000100800 */
[----:B------:R-:W-:-:S03]  /*2ed00*/  SEL R8, R8, RZ, !P1 ;  /* 0x000000ff08087207 */ /* 0x000fc60004800000 */
[----:B------:R-:W-:Y:S01]  /*2ed10*/  STL [R1+0xb64], R65 ;  /* 0x000b644101007387 */ /* 0x000fe20000100800 */
[----:B------:R-:W-:Y:S01]  /*2ed20*/  IMAD.X R57, R57, 0x1, R0, P4 ;  /* 0x0000000139397824 */ /* 0x000fe200020e0600 */
[----:B------:R-:W-:Y:S02]  /*2ed30*/  ISETP.NE.U32.AND P2, PT, R8, RZ, PT ;  /* 0x000000ff0800720c */ /* 0x000fe40003f45070 */
[----:B------:R1:W-:Y:S01]  /*2ed40*/  STL [R1+0xb70], R13 ;  /* 0x000b700d01007387 */ /* 0x0003e20000100800 */
[----:B------:R-:W-:-:S03]  /*2ed50*/  IMAD.MOV.U32 R8, RZ, RZ, R13 ;  /* 0x000000ffff087224 */ /* 0x000fc600078e000d */
[----:B------:R1:W-:Y:S04]  /*2ed60*/  STL [R1+0xb6c], R60 ;  /* 0x000b6c3c01007387 */ /* 0x0003e80000100800 */
[----:B------:R-:W-:Y:S04]  /*2ed70*/  STL [R1+0xba8], R56 ;  /* 0x000ba83801007387 */ /* 0x000fe80000100800 */
[----:B-1----:R-:W2:Y:S04]  /*2ed80*/  LDL.LU R13, [R1+0xbf0] ;  /* 0x000bf000010d7983 */ /* 0x002ea80000300800 */
[----:B------:R1:W-:Y:S04]  /*2ed90*/  STL [R1+0xba4], R57 ;  /* 0x000ba43901007387 */ /* 0x0003e80000100800 */
[----:B------:R-:W2:Y:S01]  /*2eda0*/  LDL.LU R65, [R1+0xbec] ;  /* 0x000bec0001417983 */ /* 0x000ea20000300800 */
[----:B------:R-:W-:-:S03]  /*2edb0*/  MOV R9, R60 ;  /* 0x0000003c00097202 */ /* 0x000fc60000000f00 */
[----:B------:R-:W2:Y:S04]  /*2edc0*/  LDL.LU R61, [R1+0xc24] ;  /* 0x000c2400013d7983 */ /* 0x000ea80000300800 */
[----:B------:R-:W2:Y:S04]  /*2edd0*/  LDL.LU R60, [R1+0xc28] ;  /* 0x000c2800013c7983 */ /* 0x000ea80000300800 */
[----:B------:R1:W-:Y:S01]  /*2ede0*/  LDGSTS.E [R2+0x18400], [R8.64], P0 ;  /* 0x1840000008027fae */ /* 0x0003e20008121844 */
[----:B------:R-:W-:Y:S01]  /*2edf0*/  ISETP.GT.AND P0, PT, R12, 0x38, PT ;  /* 0x000000380c00780c */ /* 0x000fe20003f04270 */
[----:B-1----:R-:W-:-:S02]  /*2ee00*/  IMAD.MOV.U32 R9, RZ, RZ, R57 ;  /* 0x000000ffff097224 */ /* 0x002fc400078e0039 */
[----:B------:R-:W-:Y:S01]  /*2ee10*/  IMAD.MOV.U32 R8, RZ, RZ, R56 ;  /* 0x000000ffff087224 */ /* 0x000fe200078e0038 */
[----:B------:R-:W2:Y:S04]  /*2ee20*/  LDL.LU R57, [R1+0xc2c] ;  /* 0x000c2c0001397983 */ /* 0x000ea80000300800 */
[----:B------:R-:W2:Y:S04]  /*2ee30*/  LDL.LU R56, [R1+0xc30] ;  /* 0x000c300001387983 */ /* 0x000ea80000300800 */
[----:B------:R1:W-:Y:S02]  /*2ee40*/  LDGSTS.E [R2+0x1a000], [R8.64], P2 ;  /* 0x1a00000008027fae */ /* 0x0003e40009121844 */
[----:B-1----:R-:W-:-:S04]  /*2ee50*/  SEL R8, RZ, 0x4, !P0 ;  /* 0x00000004ff087807 */ /* 0x002fc80004000000 */
[----:B------:R-:W-:-:S04]  /*2ee60*/  SEL R8, R8, RZ, !P1 ;  /* 0x000000ff08087207 */ /* 0x000fc80004800000 */
[----:B------:R-:W-:Y:S01]  /*2ee70*/  ISETP.NE.U32.AND P0, PT, R8, RZ, PT ;  /* 0x000000ff0800720c */ /* 0x000fe20003f05070 */
[----:B------:R-:W-:Y:S01]  /*2ee80*/  HMMA.1688.F32.TF32 R4, R96, R6, R240 ;  /* 0x000000066004723c */ /* 0x000fe200000810f0 */
[----:B----4-:R-:W-:-:S05]  /*2ee90*/  IADD3 R137, P3, R137, R29, RZ ;  /* 0x0000001d89897210 */ /* 0x010fca0007f7e0ff */
[----:B---3--:R-:W-:Y:S01]  /*2eea0*/  IMAD.X R138, R138, 0x1, R0, P3 ;  /* 0x000000018a8a7824 */ /* 0x008fe200018e0600 */
[----:B--2---:R-:W-:-:S03]  /*2eeb0*/  IADD3 R64, P4, R64, R29, RZ ;  /* 0x0000001d40407210 */ /* 0x004fc60007f9e0ff */
[----:B------:R-:W-:Y:S01]  /*2eec0*/  IMAD.MOV.U32 R9, RZ, RZ, R138 ;  /* 0x000000ffff097224 */ /* 0x000fe200078e008a */
[----:B------:R-:W-:Y:S01]  /*2eed0*/  MOV R8, R137 ;  /* 0x0000008900087202 */ /* 0x000fe20000000f00 */
[----:B------:R-:W-:-:S04]  /*2eee0*/  IMAD.X R136, R136, 0x1, R0, P4 ;  /* 0x0000000188887824 */ /* 0x000fc800020e0600 */
[----:B------:R1:W-:Y:S01]  /*2eef0*/  LDGSTS.E [R2+0x1a400], [R8.64], P2 ;  /* 0x1a40000008027fae */ /* 0x0003e20009121844 */
[----:B------:R-:W-:-:S03]  /*2ef00*/  ISETP.GT.AND P2, PT, R12, 0x3c, PT ;  /* 0x0000003c0c00780c */ /* 0x000fc60003f44270 */
[----:B------:R-:W-:Y:S04]  /*2ef10*/  STL [R1+0xbb0], R137 ;  /* 0x000bb08901007387 */ /* 0x000fe80000100800 */
[----:B------:R-:W-:Y:S01]  /*2ef20*/  STL [R1+0xbac], R138 ;  /* 0x000bac8a01007387 */ /* 0x000fe20000100800 */
[----:B-1----:R-:W-:Y:S02]  /*2ef30*/  IMAD.MOV.U32 R8, RZ, RZ, R64 ;  /* 0x000000ffff087224 */ /* 0x002fe400078e0040 */
[----:B------:R-:W-:Y:S01]  /*2ef40*/  IMAD.MOV.U32 R9, RZ, RZ, R136 ;  /* 0x000000ffff097224 */ /* 0x000fe200078e0088 */
[----:B------:R1:W-:Y:S04]  /*2ef50*/  STL [R1+0xbe8], R64 ;  /* 0x000be84001007387 */ /* 0x0003e80000100800 */
[----:B------:R-:W2:Y:S04]  /*2ef60*/  LDL.LU R144, [R1+0x360] ;  /* 0x0003600001907983 */ /* 0x000ea80000300800 */
[----:B------:R-:W-:Y:S04]  /*2ef70*/  STL [R1+0xbe4], R136 ;  /* 0x000be48801007387 */ /* 0x000fe80000100800 */
[----:B------:R3:W-:Y:S04]  /*2ef80*/  LDGSTS.E [R2+0x1c000], [R8.64], P0 ;  /* 0x1c00000008027fae */ /* 0x0007e80008121844 */
[----:B------:R-:W2:Y:S04]  /*2ef90*/  LDL.LU R145, [R1+0x364] ;  /* 0x0003640001917983 */ /* 0x000ea80000300800 */
[----:B------:R-:W2:Y:S01]  /*2efa0*/  LDL.LU R146, [R1+0x368] ;  /* 0x0003680001927983 */ /* 0x000ea20000300800 */
[----:B---3--:R-:W-:-:S03]  /*2efb0*/  SEL R8, RZ, 0x4, !P2 ;  /* 0x00000004ff087807 */ /* 0x008fc60005000000 */
[----:B------:R-:W2:Y:S01]  /*2efc0*/  LDL.LU R147, [R1+0x36c] ;  /* 0x00036c0001937983 */ /* 0x000ea20000300800 */
[----:B------:R-:W-:-:S03]  /*2efd0*/  SEL R8, R8, RZ, !P1 ;  /* 0x000000ff08087207 */ /* 0x000fc60004800000 */
[----:B------:R-:W3:Y:S04]  /*2efe0*/  LDL.LU R240, [R1+0x330] ;  /* 0x0003300001f07983 */ /* 0x000ee80000300800 */
[----:B------:R-:W3:Y:S01]  /*2eff0*/  LDL.LU R241, [R1+0x334] ;  /* 0x0003340001f17983 */ /* 0x000ee20000300800 */
[----:B------:R-:W-:-:S03]  /*2f000*/  IADD3 R13, P3, R13, R29, RZ ;  /* 0x0000001d0d0d7210 */ /* 0x000fc60007f7e0ff */
[----:B------:R-:W3:Y:S01]  /*2f010*/  LDL.LU R242, [R1+0x338] ;  /* 0x0003380001f27983 */ /* 0x000ee20000300800 */
[----:B------:R-:W-:-:S03]  /*2f020*/  ISETP.NE.U32.AND P2, PT, R8, RZ, PT ;  /* 0x000000ff0800720c */ /* 0x000fc60003f45070 */
[----:B------:R-:W3:Y:S01]  /*2f030*/  LDL.LU R243, [R1+0x33c] ;  /* 0x00033c0001f37983 */ /* 0x000ee20000300800 */
[----:B------:R-:W-:-:S03]  /*2f040*/  IMAD.X R65, R65, 0x1, R0, P3 ;  /* 0x0000000141417824 */ /* 0x000fc600018e0600 */
[----:B-1----:R-:W4:Y:S01]  /*2f050*/  LDL.LU R64, [R1+0xfbc] ;  /* 0x000fbc0001407983 */ /* 0x002f220000300800 */
[----:B------:R-:W-:-:S03]  /*2f060*/  MOV R8, R13 ;  /* 0x0000000d00087202 */ /* 0x000fc60000000f00 */
[----:B------:R1:W-:Y:S04]  /*2f070*/  STL [R1+0xbf0], R13 ;  /* 0x000bf00d01007387 */ /* 0x0003e80000100800 */
[----:B------:R1:W-:Y:S04]  /*2f080*/  STL [R1+0xbec], R65 ;  /* 0x000bec4101007387 */ /* 0x0003e80000100800 */
[----:B-1----:R-:W2:Y:S01]  /*2f090*/  LDL.LU R13, [R1+0xfd4] ;  /* 0x000fd400010d7983 */ /* 0x002ea20000300800 */
[----:B------:R-:W-:-:S05]  /*2f0a0*/  IMAD.MOV.U32 R9, RZ, RZ, R65 ;  /* 0x000000ffff097224 */ /* 0x000fca00078e0041 */
[----:B------:R1:W-:Y:S01]  /*2f0b0*/  LDGSTS.E [R2+0x1c400], [R8.64], P0 ;  /* 0x1c40000008027fae */ /* 0x0003e20008121844 */
[----:B------:R-:W-:-:S05]  /*2f0c0*/  IADD3 R60, P0, R60, R29, RZ ;  /* 0x0000001d3c3c7210 */ /* 0x000fca0007f1e0ff */
[----:B------:R-:W-:Y:S01]  /*2f0d0*/  IMAD.X R61, R61, 0x1, R0, P0 ;  /* 0x000000013d3d7824 */ /* 0x000fe200000e0600 */
[----:B------:R-:W-:Y:S01]  /*2f0e0*/  IADD3 R56, P3, R56, R29, RZ ;  /* 0x0000001d38387210 */ /* 0x000fe20007f7e0ff */
[----:B-1----:R-:W-:-:S03]  /*2f0f0*/  IMAD.MOV.U32 R8, RZ, RZ, R60 ;  /* 0x000000ffff087224 */ /* 0x002fc600078e003c */
[----:B------:R-:W-:Y:S01]  /*2f100*/  MOV R9, R61 ;  /* 0x0000003d00097202 */ /* 0x000fe20000000f00 */
[----:B------:R-:W-:Y:S01]  /*2f110*/  STL [R1+0xc28], R60 ;  /* 0x000c283c01007387 */ /* 0x000fe20000100800 */
[----:B------:R-:W-:-:S03]  /*2f120*/  IMAD.X R57, R57, 0x1, R0, P3 ;  /* 0x0000000139397824 */ /* 0x000fc600018e0600 */
[----:B------:R-:W-:Y:S04]  /*2f130*/  STL [R1+0xc24], R61 ;  /* 0x000c243d01007387 */ /* 0x000fe80000100800 */
[----:B------:R-:W-:Y:S04]  /*2f140*/  STL [R1+0xc30], R56 ;  /* 0x000c303801007387 */ /* 0x000fe80000100800 */
[----:B------:R-:W3:Y:S04]  /*2f150*/  LDL.LU R137, [R1+0xfb4] ;  /* 0x000fb40001897983 */ /* 0x000ee80000300800 */
[----:B------:R1:W-:Y:S04]  /*2f160*/  LDGSTS.E [R2+0x1e000], [R8.64], P2 ;  /* 0x1e00000008027fae */ /* 0x0003e80009121844 */
[----:B------:R1:W-:Y:S04]  /*2f170*/  STL [R1+0xc2c], R57 ;  /* 0x000c2c3901007387 */ /* 0x0003e80000100800 */
[----:B------:R-:W3:Y:S01]  /*2f180*/  LDL.LU R136, [R1+0xfc0] ;  /* 0x000fc00001887983 */ /* 0x000ee20000300800 */
[----:B-1----:R-:W-:-:S03]  /*2f190*/  IMAD.MOV.U32 R9, RZ, RZ, R57 ;  /* 0x000000ffff097224 */ /* 0x002fc600078e0039 */
[----:B------:R-:W3:Y:S04]  /*2f1a0*/  LDL.LU R65, [R1+0xf74] ;  /* 0x000f740001417983 */ /* 0x000ee80000300800 */
[----:B------:R-:W1:Y:S01]  /*2f1b0*/  S2R R57, SR_TID.X ;  /* 0x0000000000397919 */ /* 0x000e620000002100 */
[----:B------:R-:W-:-:S03]  /*2f1c0*/  IMAD.MOV.U32 R8, RZ, RZ, R56 ;  /* 0x000000ffff087224 */ /* 0x000fc600078e0038 */
[----:B------:R-:W3:Y:S01]  /*2f1d0*/  LDL.LU R56, [R1+0xf98] ;  /* 0x000f980001387983 */ /* 0x000ee20000300800 */
[----:B------:R-:W-:-:S03]  /*2f1e0*/  ISETP.GT.AND P0, PT, R12, 0x1, PT ;  /* 0x000000010c00780c */ /* 0x000fc60003f04270 */
[----:B------:R1:W-:Y:S04]  /*2f1f0*/  LDGSTS.E [R2+0x1e400], [R8.64], P2 ;  /* 0x1e40000008027fae */ /* 0x0003e80009121844 */
[----:B------:R-:W3:Y:S01]  /*2f200*/  LDL.LU R61, [R1+0xf7c] ;  /* 0x000f7c00013d7983 */ /* 0x000ee20000300800 */
[----:B-1----:R-:W-:Y:S02]  /*2f210*/  SEL R2, RZ, 0x4, !P0 ;  /* 0x00000004ff027807 */ /* 0x002fe40004000000 */
[----:B------:R-:W-:-:S05]  /*2f220*/  LOP3.LUT R57, R57, 0xff, RZ, 0xc0, !PT ;  /* 0x000000ff39397812 */ /* 0x000fca00078ec0ff */
[----:B------:R-:W-:Y:S01]  /*2f230*/  IMAD.SHL.U32 R57, R57, 0x4, RZ ;  /* 0x0000000439397824 */ /* 0x000fe200078e00ff */
[----:B------:R-:W-:-:S04]  /*2f240*/  SEL R2, R2, RZ, !P1 ;  /* 0x000000ff02027207 */ /* 0x000fc80004800000 */
[----:B------:R-:W-:Y:S02]  /*2f250*/  LOP3.LUT R60, R57, 0x20, RZ, 0x3c, !PT ;  /* 0x00000020393c7812 */ /* 0x000fe400078e3cff */
[----:B------:R-:W3:Y:S01]  /*2f260*/  LDL.LU R57, [R1+0xf4c] ;  /* 0x000f4c0001397983 */ /* 0x000ee20000300800 */
[----:B------:R-:W-:-:S03]  /*2f270*/  ISETP.NE.U32.AND P2, PT, R2, RZ, PT ;  /* 0x000000ff0200720c */ /* 0x000fc60003f45070 */
[----:B------:R-:W3:Y:S01]  /*2f280*/  LDL.LU R138, [R1+0xf78] ;  /* 0x000f7800018a7983 */ /* 0x000ee20000300800 */
[----:B------:R-:W-:Y:S02]  /*2f290*/  LEA R2, R20, R60, 0x11 ;  /* 0x0000003c14027211 */ /* 0x000fe400078e88ff */
[----:B--2---:R-:W-:-:S05]  /*2f2a0*/  IADD3 R13, P0, R13, R29, RZ ;  /* 0x0000001d0d0d7210 */ /* 0x004fca0007f1e0ff */
[----:B----4-:R-:W-:Y:S01]  /*2f2b0*/  IMAD.X R64, R64, 0x1, R0, P0 ;  /* 0x0000000140407824 */ /* 0x010fe200000e0600 */
[----:B------:R-:W-:Y:S04]  /*2f2c0*/  STL [R1+0xfd4], R13 ;  /* 0x000fd40d01007387 */ /* 0x000fe80000100800 */
[----:B------:R1:W-:Y:S04]  /*2f2d0*/  STL [R1+0xfbc], R64 ;  /* 0x000fbc4001007387 */ /* 0x0003e80000100800 */
[----:B------:R-:W2:Y:S01]  /*2f2e0*/  LDL.LU R60, [R1+0xf48] ;  /* 0x000f4800013c7983 */ /* 0x000ea20000300800 */
[----:B------:R-:W-:Y:S01]  /*2f2f0*/  HMMA.1688.F32.TF32 R8, R96, R10, R144 ;  /* 0x0000000a6008723c */ /* 0x000fe20000081090 */
[----:B------:R-:W-:-:S02]  /*2f300*/  ISETP.GT.AND P0, PT, R12, 0x5, PT ;  /* 0x000000050c00780c */ /* 0x000fc40003f04270 */
[----:B------:R-:W4:Y:S05]  /*2f310*/  LDL.LU R148, [R1+0xf54] ;  /* 0x000f540001947983 */ /* 0x000f2a0000300800 */
[----:B---3--:R-:W-:Y:S07]  /*2f320*/  HMMA.1688.F32.TF32 R144, R96, R14, R240 ;  /* 0x0000000e6090723c */ /* 0x008fee00000810f0 */
[----:B------:R-:W-:-:S02]  /*2f330*/  IMAD.MOV.U32 R14, RZ, RZ, R13 ;  /* 0x000000ffff0e7224 */ /* 0x000fc400078e000d */
[----:B------:R-:W-:Y:S02]  /*2f340*/  IMAD.MOV.U32 R15, RZ, RZ, R64 ;  /* 0x000000ffff0f7224 */ /* 0x000fe400078e0040 */
[----:B-1----:R-:W3:Y:S01]  /*2f350*/  LDL.LU R64, [R1+0xf0c] ;  /* 0x000f0c0001407983 */ /* 0x002ee20000300800 */
[----:B------:R-:W-:-:S03]  /*2f360*/  IADD3 R136, P3, R136, R29, RZ ;  /* 0x0000001d88887210 */ /* 0x000fc60007f7e0ff */
[----:B------:R1:W-:Y:S02]  /*2f370*/  LDGSTS.E [R2+0x800], [R14.64], P2 ;  /* 0x008000000e027fae */ /* 0x0003e40009121844 */
[----:B------:R-:W-:Y:S02]  /*2f380*/  IMAD.X R137, R137, 0x1, R0, P3 ;  /* 0x0000000189897824 */ /* 0x000fe400018e0600 */
[----:B------:R1:W-:Y:S01]  /*2f390*/  STL [R1+0xfc0], R136 ;  /* 0x000fc08801007387 */ /* 0x0003e20000100800 */
[----:B------:R-:W-:Y:S02]  /*2f3a0*/  SEL R13, RZ, 0x4, !P0 ;  /* 0x00000004ff0d7807 */ /* 0x000fe40004000000 */
[----:B------:R-:W-:Y:S01]  /*2f3b0*/  IADD3 R56, P4, R56, R29, RZ ;  /* 0x0000001d38387210 */ /* 0x000fe20007f9e0ff */
[----:B------:R1:W-:Y:S02]  /*2f3c0*/  STL [R1+0xfb4], R137 ;  /* 0x000fb48901007387 */ /* 0x0003e40000100800 */
[----:B-1----:R-:W-:Y:S01]  /*2f3d0*/  MOV R14, R136 ;  /* 0x00000088000e7202 */ /* 0x002fe20000000f00 */
[----:B------:R-:W-:-:S02]  /*2f3e0*/  IMAD.MOV.U32 R15, RZ, RZ, R137 ;  /* 0x000000ffff0f7224 */ /* 0x000fc400078e0089 */
[----:B------:R-:W-:Y:S01]  /*2f3f0*/  IMAD.X R65, R65, 0x1, R0, P4 ;  /* 0x0000000141417824 */ /* 0x000fe200020e0600 */
[----:B------:R-:W-:Y:S01]  /*2f400*/  STL [R1+0xf98], R56 ;  /* 0x000f983801007387 */ /* 0x000fe20000100800 */
[----:B------:R-:W-:-:S03]  /*2f410*/  SEL R13, R13, RZ, !P1 ;  /* 0x000000ff0d0d7207 */ /* 0x000fc60004800000 */
[----:B------:R-:W3:Y:S01]  /*2f420*/  LDL.LU R149, [R1+0xf50] ;  /* 0x000f500001957983 */ /* 0x000ee20000300800 */
[----:B------:R-:W-:-:S03]  /*2f430*/  ISETP.NE.U32.AND P0, PT, R13, RZ, PT ;  /* 0x000000ff0d00720c */ /* 0x000fc60003f05070 */
[----:B------:R1:W-:Y:S04]  /*2f440*/  STL [R1+0xf74], R65 ;  /* 0x000f744101007387 */ /* 0x0003e80000100800 */
[----:B------:R-:W3:Y:S04]  /*2f450*/  LDL.LU R136, [R1+0xf08] ;  /* 0x000f080001887983 */ /* 0x000ee80000300800 */
[----:B------:R1:W-:Y:S04]  /*2f460*/  LDGSTS.E [R2+0xc00], [R14.64], P2 ;  /* 0x00c000000e027fae */ /* 0x0003e80009121844 */
[----:B------:R-:W3:Y:S01]  /*2f470*/  LDL.LU R137, [R1+0xf10] ;  /* 0x000f100001897983 */ /* 0x000ee20000300800 */
[----:B------:R-:W-:Y:S01]  /*2f480*/  IADD3 R61, P3, R61, R29, RZ ;  /* 0x0000001d3d3d7210 */ /* 0x000fe20007f7e0ff */
[----:B-1----:R-:W-:-:S02]  /*2f490*/  IMAD.MOV.U32 R15, RZ, RZ, R65 ;  /* 0x000000ffff0f7224 */ /* 0x002fc400078e0041 */
[----:B------:R-:W3:Y:S01]  /*2f4a0*/  LDL.LU R65, [R1+0xf14] ;  /* 0x000f140001417983 */ /* 0x000ee20000300800 */
[----:B------:R-:W-:-:S03]  /*2f4b0*/  IMAD.MOV.U32 R14, RZ, RZ, R56 ;  /* 0x000000ffff0e7224 */ /* 0x000fc600078e0038 */
[----:B------:R-:W3:Y:S01]  /*2f4c0*/  LDL.LU R139, [R1+0xeb8] ;  /* 0x000eb800018b7983 */ /* 0x000ee20000300800 */
[----:B------:R-:W-:-:S03]  /*2f4d0*/  IADD3 R57, P4, R57, R29, RZ ;  /* 0x0000001d39397210 */ /* 0x000fc60007f9e0ff */
[----:B------:R-:W3:Y:S01]  /*2f4e0*/  LDL.LU R56, [R1+0xebc] ;  /* 0x000ebc0001387983 */ /* 0x000ee20000300800 */
[----:B------:R-:W-:-:S03]  /*2f4f0*/  IMAD.X R138, R138, 0x1, R0, P3 ;  /* 0x000000018a8a7824 */ /* 0x000fc600018e0600 */
[----:B------:R1:W-:Y:S04]  /*2f500*/  LDGSTS.E [R2+0x2800], [R14.64], P0 ;  /* 0x028000000e027fae */ /* 0x0003e80008121844 */
[----:B------:R-:W-:Y:S04]  /*2f510*/  STL [R1+0xf7c], R61 ;  /* 0x000f7c3d01007387 */ /* 0x000fe80000100800 */
[----:B------:R2:W-:Y:S01]  /*2f520*/  STL [R1+0xf78], R138 ;  /* 0x000f788a01007387 */ /* 0x0005e20000100800 */
[----:B-1----:R-:W-:Y:S02]  /*2f530*/  IMAD.MOV.U32 R14, RZ, RZ, R61 ;  /* 0x000000ffff0e7224 */ /* 0x002fe400078e003d */
[----:B------:R-:W-:Y:S01]  /*2f540*/  IMAD.MOV.U32 R15, RZ, RZ, R138 ;  /* 0x000000ffff0f7224 */ /* 0x000fe200078e008a */
[----:B------:R-:W-:Y:S04]  /*2f550*/  STL [R1+0xf4c], R57 ;  /* 0x000f4c3901007387 */ /* 0x000fe80000100800 */
[----:B------:R1:W-:Y:S02]  /*2f560*/  LDGSTS.E [R2+0x2c00], [R14.64], P0 ;  /* 0x02c000000e027fae */ /* 0x0003e40008121844 */
[----:B-1----:R-:W-:Y:S01]  /*2f570*/  IMAD.MOV.U32 R14, RZ, RZ, R57 ;  /* 0x000000ffff0e7224 */ /* 0x002fe200078e0039 */
[----:B--2---:R-:W-:-:S05]  /*2f580*/  IADD3.X R60, R60, R0, RZ, P4, !PT ;  /* 0x000000003c3c7210 */ /* 0x004fca00027fe4ff */
[----:B------:R1:W-:Y:S01]  /*2f590*/  STL [R1+0xf48], R60 ;  /* 0x000f483c01007387 */ /* 0x0003e20000100800 */
[----:B------:R-:W-:-:S03]  /*2f5a0*/  IMAD.MOV.U32 R15, RZ, RZ, R60 ;  /* 0x000000ffff0f7224 */ /* 0x000fc600078e003c */
[----:B------:R-:W2:Y:S04]  /*2f5b0*/  LDL.LU R138, [R1+0xec0] ;  /* 0x000ec000018a7983 */ /* 0x000ea80000300800 */
[----:B-1----:R-:W2:Y:S04]  /*2f5c0*/  LDL.LU R60, [R1+0xec4] ;  /* 0x000ec400013c7983 */ /* 0x002ea80000300800 */
[----:B------:R-:W2:Y:S04]  /*2f5d0*/  LDL.LU R61, [R1+0xe78] ;  /* 0x000e7800013d7983 */ /* 0x000ea80000300800 */
[----:B------:R-:W2:Y:S01]  /*2f5e0*/  LDL.LU R57, [R1+0xe7c] ;  /* 0x000e7c0001397983 */ /* 0x000ea20000300800 */
[----:B------:R-:W-:-:S04]  /*2f5f0*/  ISETP.GT.AND P2, PT, R12, 0x9, PT ;  /* 0x000000090c00780c */ /* 0x000fc80003f44270 */
[----:B------:R-:W-:-:S04]  /*2f600*/  SEL R13, RZ, 0x4, !P2 ;  /* 0x00000004ff0d7807 */ /* 0x000fc80005000000 */
[----:B------:R-:W-:Y:S02]  /*2f610*/  SEL R13, R13, RZ, !P1 ;  /* 0x000000ff0d0d7207 */ /* 0x000fe40004800000 */
[----:B------:R-:W-:Y:S02]  /*2f620*/  ISETP.GT.AND P0, PT, R12, 0xd, PT ;  /* 0x0000000d0c00780c */ /* 0x000fe40003f04270 */
[----:B------:R-:W-:Y:S02]  /*2f630*/  ISETP.NE.U32.AND P2, PT, R13, RZ, PT ;  /* 0x000000ff0d00720c */ /* 0x000fe40003f45070 */
[----:B------:R-:W-:Y:S02]  /*2f640*/  SEL R13, RZ, 0x4, !P0 ;  /* 0x00000004ff0d7807 */ /* 0x000fe40004000000 */
[----:B----4-:R-:W-:Y:S02]  /*2f650*/  IADD3 R148, P3, R148, R29, RZ ;  /* 0x0000001d94947210 */ /* 0x010fe40007f7e0ff */
[----:B------:R-:W-:-:S02]  /*2f660*/  SEL R13, R13, RZ, !P1 ;  /* 0x000000ff0d0d7207 */ /* 0x000fc40004800000 */
[----:B---3--:R-:W-:Y:S02]  /*2f670*/  IADD3 R64, P4, R64, R29, RZ ;  /* 0x0000001d40407210 */ /* 0x008fe40007f9e0ff */
[----:B------:R-:W-:-:S03]  /*2f680*/  ISETP.NE.U32.AND P0, PT, R13, RZ, PT ;  /* 0x000000ff0d00720c */ /* 0x000fc60003f05070 */
[----:B------:R1:W-:Y:S01]  /*2f690*/  LDGSTS.E [R2+0x4800], [R14.64], P2 ;  /* 0x048000000e027fae */ /* 0x0003e20009121844 */
[----:B------:R-:W-:-:S03]  /*2f6a0*/  IADD3.X R149, R149, R0, RZ, P3, !PT ;  /* 0x0000000095957210 */ /* 0x000fc60001ffe4ff */
[----:B------:R-:W-:Y:S01]  /*2f6b0*/  STL [R1+0xf54], R148 ;  /* 0x000f549401007387 */ /* 0x000fe20000100800 */
[----:B-1----:R-:W-:Y:S02]  /*2f6c0*/  IMAD.MOV.U32 R14, RZ, RZ, R148 ;  /* 0x000000ffff0e7224 */ /* 0x002fe400078e0094 */
[----:B------:R-:W-:Y:S02]  /*2f6d0*/  IMAD.MOV.U32 R15, RZ, RZ, R149 ;  /* 0x000000ffff0f7224 */ /* 0x000fe400078e0095 */
[----:B------:R-:W-:Y:S01]  /*2f6e0*/  IMAD.X R136, R136, 0x1, R0, P4 ;  /* 0x0000000188887824 */ /* 0x000fe200020e0600 */
[----:B------:R-:W-:Y:S04]  /*2f6f0*/  STL [R1+0xf50], R149 ;  /* 0x000f509501007387 */ /* 0x000fe80000100800 */
[----:B------:R1:W-:Y:S01]  /*2f700*/  LDGSTS.E [R2+0x4c00], [R14.64], P2 ;  /* 0x04c000000e027fae */ /* 0x0003e20009121844 */
[----:B------:R-:W-:-:S03]  /*2f710*/  ISETP.GT.AND P2, PT, R12, 0x11, PT ;  /* 0x000000110c00780c */ /* 0x000fc60003f44270 */
[----:B------:R-:W-:Y:S01]  /*2f720*/  STL [R1+0xf0c], R64 ;  /* 0x000f0c4001007387 */ /* 0x000fe20000100800 */
[----:B------:R-:W-:-:S03]  /*2f730*/  IADD3 R65, P3, R65, R29, RZ ;  /* 0x0000001d41417210 */ /* 0x000fc60007f7e0ff */
[----:B------:R3:W-:Y:S01]  /*2f740*/  STL [R1+0xf08], R136 ;  /* 0x000f088801007387 */ /* 0x0007e20000100800 */
[----:B-1----:R-:W-:Y:S01]  /*2f750*/  IMAD.MOV.U32 R14, RZ, RZ, R64 ;  /* 0x000000ffff0e7224 */ /* 0x002fe200078e0040 */
[----:B------:R-:W-:Y:S01]  /*2f760*/  MOV R15, R136 ;  /* 0x00000088000f7202 */ /* 0x000fe20000000f00 */
[--C-:B------:R-:W-:Y:S01]  /*2f770*/  IMAD.X R137, R137, 0x1, R0.reuse, P3 ;  /* 0x0000000189897824 */ /* 0x100fe200018e0600 */
[----:B------:R-:W-:Y:S02]  /*2f780*/  SEL R13, RZ, 0x4, !P2 ;  /* 0x00000004ff0d7807 */ /* 0x000fe40005000000 */
[----:B------:R-:W-:Y:S01]  /*2f790*/  IADD3 R56, P4, R56, R29, RZ ;  /* 0x0000001d38387210 */ /* 0x000fe20007f9e0ff */
[----:B------:R1:W-:Y:S04]  /*2f7a0*/  LDGSTS.E [R2+0x6800], [R14.64], P0 ;  /* 0x068000000e027fae */ /* 0x0003e80008121844 */
[----:B---3--:R-:W3:Y:S01]  /*2f7b0*/  LDL.LU R136, [R1+0xe84] ;  /* 0x000e840001887983 */ /* 0x008ee20000300800 */
[----:B------:R-:W-:-:S03]  /*2f7c0*/  IMAD.X R139, R139, 0x1, R0, P4 ;  /* 0x000000018b8b7824 */ /* 0x000fc600020e0600 */
[----:B------:R-:W3:Y:S01]  /*2f7d0*/  LDL.LU R64, [R1+0x9f8] ;  /* 0x0009f80001407983 */ /* 0x000ee20000300800 */
[----:B------:R-:W-:-:S03]  /*2f7e0*/  SEL R13, R13, RZ, !P1 ;  /* 0x000000ff0d0d7207 */ /* 0x000fc60004800000 */
[----:B------:R-:W-:Y:S01]  /*2f7f0*/  STL [R1+0xf14], R65 ;  /* 0x000f144101007387 */ /* 0x000fe20000100800 */
[----:B-1----:R-:W-:-:S03]  /*2f800*/  IMAD.MOV.U32 R15, RZ, RZ, R137 ;  /* 0x000000ffff0f7224 */ /* 0x002fc600078e0089 */
[----:B------:R1:W-:Y:S04]  /*2f810*/  STL [R1+0xf10], R137 ;  /* 0x000f108901007387 */ /* 0x0003e80000100800 */
[----:B------:R1:W-:Y:S01]  /*2f820*/  STL [R1+0xebc], R56 ;  /* 0x000ebc3801007387 */ /* 0x0003e20000100800 */
[----:B------:R-:W-:Y:S01]  /*2f830*/  ISETP.NE.U32.AND P2, PT, R13, RZ, PT ;  /* 0x000000ff0d00720c */ /* 0x000fe20003f45070 */
[----:B------:R-:W-:Y:S02]  /*2f840*/  IMAD.MOV.U32 R14, RZ, RZ, R65 ;  /* 0x000000ffff0e7224 */ /* 0x000fe400078e0041 */
[----:B-1----:R-:W3:Y:S04]  /*2f850*/  LDL.LU R137, [R1+0xe80] ;  /* 0x000e800001897983 */ /* 0x002ee80000300800 */
[----:B------:R-:W-:Y:S04]  /*2f860*/  STL [R1+0xeb8], R139 ;  /* 0x000eb88b01007387 */ /* 0x000fe80000100800 */
[----:B------:R-:W3:Y:S04]  /*2f870*/  LDL.LU R65, [R1+0x9f4] ;  /* 0x0009f40001417983 */ /* 0x000ee80000300800 */
[----:B------:R1:W-:Y:S04]  /*2f880*/  LDGSTS.E [R2+0x6c00], [R14.64], P0 ;  /* 0x06c000000e027fae */ /* 0x0003e80008121844 */
[----:B------:R-:W3:Y:S01]  /*2f890*/  LDL.LU R148, [R1+0xa00] ;  /* 0x000a000001947983 */ /* 0x000ee20000300800 */
[----:B-1----:R-:W-:Y:S01]  /*2f8a0*/  MOV R14, R56 ;  /* 0x00000038000e7202 */ /* 0x002fe20000000f00 */
[----:B------:R-:W-:-:S02]  /*2f8b0*/  IMAD.MOV.U32 R15, RZ, RZ, R139 ;  /* 0x000000ffff0f7224 */ /* 0x000fc400078e008b */
[----:B------:R-:W3:Y:S04]  /*2f8c0*/  LDL.LU R56, [R1+0xa38] ;  /* 0x000a380001387983 */ /* 0x000ee80000300800 */
[----:B------:R1:W-:Y:S01]  /*2f8d0*/  LDGSTS.E [R2+0x8800], [R14.64], P2 ;  /* 0x088000000e027fae */ /* 0x0003e20009121844 */
[----:B--2---:R-:W-:-:S05]  /*2f8e0*/  IADD3 R60, P3, R60, R29, RZ ;  /* 0x0000001d3c3c7210 */ /* 0x004fca0007f7e0ff */
[----:B------:R-:W-:Y:S01]  /*2f8f0*/  IMAD.X R138, R138, 0x1, R0, P3 ;  /* 0x000000018a8a7824 */ /* 0x000fe200018e0600 */
[----:B------:R-:W-:Y:S01]  /*2f900*/  IADD3 R57, P4, R57, R29, RZ ;  /* 0x0000001d39397210 */ /* 0x000fe20007f9e0ff */
[----:B------:R2:W-:Y:S01]  /*2f910*/  STL [R1+0xec4], R60 ;  /* 0x000ec43c01007387 */ /* 0x0005e20000100800 */
[----:B-1----:R-:W-:Y:S02]  /*2f920*/  IMAD.MOV.U32 R14, RZ, RZ, R60 ;  /* 0x000000ffff0e7224 */ /* 0x002fe400078e003c */
[----:B------:R-:W-:Y:S01]  /*2f930*/  MOV R15, R138 ;  /* 0x0000008a000f7202 */ /* 0x000fe20000000f00 */
[----:B------:R-:W-:Y:S01]  /*2f940*/  IMAD.X R61, R61, 0x1, R0, P4 ;  /* 0x000000013d3d7824 */ /* 0x000fe200020e0600 */
[----:B------:R-:W-:Y:S04]  /*2f950*/  STL [R1+0xec0], R138 ;  /* 0x000ec08a01007387 */ /* 0x000fe80000100800 */
[----:B------:R-:W-:Y:S04]  /*2f960*/  STL [R1+0xe7c], R57 ;  /* 0x000e7c3901007387 */ /* 0x000fe80000100800 */
[----:B------:R-:W4:Y:S04]  /*2f970*/  LDL.LU R149, [R1+0x9fc] ;  /* 0x0009fc0001957983 */ /* 0x000f280000300800 */
[----:B------:R1:W-:Y:S04]  /*2f980*/  STL [R1+0xe78], R61 ;  /* 0x000e783d01007387 */ /* 0x0003e80000100800 */
[----:B------:R1:W-:Y:S04]  /*2f990*/  LDGSTS.E [R2+0x8c00], [R14.64], P2 ;  /* 0x08c000000e027fae */ /* 0x0003e80009121844 */
[----:B--2---:R-:W2:Y:S01]  /*2f9a0*/  LDL.LU R60, [R1+0xa34] ;  /* 0x000a3400013c7983 */ /* 0x004ea20000300800 */
[----:B-1----:R-:W-:-:S02]  /*2f9b0*/  IMAD.MOV.U32 R15, RZ, RZ, R61 ;  /* 0x000000ffff0f7224 */ /* 0x002fc400078e003d */
[----:B------:R-:W-:Y:S01]  /*2f9c0*/  IMAD.MOV.U32 R14, RZ, RZ, R57 ;  /* 0x000000ffff0e7224 */ /* 0x000fe200078e0039 */
[----:B------:R-:W2:Y:S04]  /*2f9d0*/  LDL.LU R61, [R1+0xa3c] ;  /* 0x000a3c00013d7983 */ /* 0x000ea80000300800 */
[----:B------:R-:W2:Y:S04]  /*2f9e0*/  LDL.LU R57, [R1+0xa40] ;  /* 0x000a400001397983 */ /* 0x000ea80000300800 */
[----:B------:R-:W2:Y:S04]  /*2f9f0*/  LDL.LU R139, [R1+0xa74] ;  /* 0x000a7400018b7983 */ /* 0x000ea80000300800 */
[----:B------:R-:W2:Y:S01]  /*2fa00*/  LDL.LU R138, [R1+0xa78] ;  /* 0x000a7800018a7983 */ /* 0x000ea20000300800 */
[----:B------:R-:W-:-:S04]  /*2fa10*/  ISETP.GT.AND P0, PT, R12, 0x15, PT ;  /* 0x000000150c00780c */ /* 0x000fc80003f04270 */
[----:B------:R-:W-:-:S04]  /*2fa20*/  SEL R13, RZ, 0x4, !P0 ;  /* 0x00000004ff0d7807 */ /* 0x000fc80004000000 */
[----:B------:R-:W-:-:S04]  /*2fa30*/  SEL R13, R13, RZ, !P1 ;  /* 0x000000ff0d0d7207 */ /* 0x000fc80004800000 */
[----:B------:R-:W-:Y:S02]  /*2fa40*/  ISETP.NE.U32.AND P0, PT, R13, RZ, PT ;  /* 0x000000ff0d00720c */ /* 0x000fe40003f05070 */
[----:B------:R-:W-:Y:S02]  /*2fa50*/  ISETP.GT.AND P2, PT, R12, 0x19, PT ;  /* 0x000000190c00780c */ /* 0x000fe40003f44270 */
[-C--:B---3--:R-:W-:Y:S02]  /*2fa60*/  IADD3 R136, P3, R136, R29.reuse, RZ ;  /* 0x0000001d88887210 */ /* 0x088fe40007f7e0ff */
[----:B------:R-:W-:Y:S02]  /*2fa70*/  SEL R13, RZ, 0x4, !P2 ;  /* 0x00000004ff0d7807 */ /* 0x000fe40005000000 */
[----:B------:R-:W-:-:S05]  /*2fa80*/  IADD3 R64, P4, R64, R29, RZ ;  /* 0x0000001d40407210 */ /* 0x000fca0007f9e0ff */
[----:B------:R1:W-:Y:S01]  /*2fa90*/  LDGSTS.E [R2+0xa800], [R14.64], P0 ;  /* 0x0a8000000e027fae */ /* 0x0003e20008121844 */
[----:B------:R-:W-:-:S03]  /*2faa0*/  SEL R13, R13, RZ, !P1 ;  /* 0x000000ff0d0d7207 */ /* 0x000fc60004800000 */
[----:B------:R-:W-:Y:S01]  /*2fab0*/  STL [R1+0xe84], R136 ;  /* 0x000e848801007387 */ /* 0x000fe20000100800 */
[----:B------:R-:W-:Y:S02]  /*2fac0*/  ISETP.NE.U32.AND P2, PT, R13, RZ, PT ;  /* 0x000000ff0d00720c */ /* 0x000fe40003f45070 */
[----:B-1----:R-:W-:Y:S01]  /*2fad0*/  MOV R14, R136 ;  /* 0x00000088000e7202 */ /* 0x002fe20000000f00 */
[----:B------:R-:W-:-:S04]  /*2fae0*/  IMAD.X R137, R137, 0x1, R0, P3 ;  /* 0x0000000189897824 */ /* 0x000fc800018e0600 */
[----:B------:R-:W-:Y:S01]  /*2faf0*/  IMAD.MOV.U32 R15, RZ, RZ, R137 ;  /* 0x000000ffff0f7224 */ /* 0x000fe200078e0089 */
[----:B------:R1:W-:Y:S01]  /*2fb00*/  STL [R1+0xe80], R137 ;  /* 0x000e808901007387 */ /* 0x0003e20000100800 */
[----:B------:R-:W-:-:S03]  /*2fb10*/  IMAD.X R65, R65, 0x1, R0, P4 ;  /* 0x0000000141417824 */ /* 0x000fc600020e0600 */
[----:B------:R-:W-:Y:S04]  /*2fb20*/  STL [R1+0x9f8], R64 ;  /* 0x0009f84001007387 */ /* 0x000fe80000100800 */
[----:B------:R3:W-:Y:S01]  /*2fb30*/  LDGSTS.E [R2+0xac00], [R14.64], P0 ;  /* 0x0ac000000e027fae */ /* 0x0007e20008121844 */
[----:B------:R-:W-:-:S03]  /*2fb40*/  ISETP.GT.AND P0, PT, R12, 0x1d, PT ;  /* 0x0000001d0c00780c */ /* 0x000fc60003f04270 */
[----:B------:R3:W-:Y:S01]  /*2fb50*/  STL [R1+0x9f4], R65 ;  /* 0x0009f44101007387 */ /* 0x0007e20000100800 */
[----:B------:R-:W-:-:S03]  /*2fb60*/  SEL R13, RZ, 0x4, !P0 ;  /* 0x00000004ff0d7807 */ /* 0x000fc60004000000 */
[----:B-1----:R-:W2:Y:S01]  /*2fb70*/  LDL.LU R137, [R1+0xa7c] ;  /* 0x000a7c0001897983 */ /* 0x002ea20000300800 */
[----:B------:R-:W-:-:S03]  /*2fb80*/  IADD3 R148, P3, R148, R29, RZ ;  /* 0x0000001d94947210 */ /* 0x000fc60007f7e0ff */
[----:B------:R-:W2:Y:S01]  /*2fb90*/  LDL.LU R136, [R1+0xa80] ;  /* 0x000a800001887983 */ /* 0x000ea20000300800 */
[----:B---3--:R-:W-:Y:S01]  /*2fba0*/  IMAD.MOV.U32 R15, RZ, RZ, R65 ;  /* 0x000000ffff0f7224 */ /* 0x008fe200078e0041 */
[----:B------:R-:W-:Y:S01]  /*2fbb0*/  SEL R13, R13, RZ, !P1 ;  /* 0x000000ff0d0d7207 */ /* 0x000fe20004800000 */
[----:B------:R-:W-:Y:S01]  /*2fbc0*/  IMAD.MOV.U32 R14, RZ, RZ, R64 ;  /* 0x000000ffff0e7224 */ /* 0x000fe200078e0040 */
[----:B------:R-:W3:Y:S01]  /*2fbd0*/  LDL.LU R65, [R1+0xab4] ;  /* 0x000ab40001417983 */ /* 0x000ee20000300800 */
[----:B------:R-:W-:-:S03]  /*2fbe0*/  IADD3 R56, P4, R56, R29, RZ ;  /* 0x0000001d38387210 */ /* 0x000fc60007f9e0ff */
[----:B------:R-:W3:Y:S01]  /*2fbf0*/  LDL.LU R64, [R1+0xab8] ;  /* 0x000ab80001407983 */ /* 0x000ee20000300800 */
[----:B------:R-:W-:-:S03]  /*2fc00*/  ISETP.NE.U32.AND P0, PT, R13, RZ, PT ;  /* 0x000000ff0d00720c */ /* 0x000fc60003f05070 */
[----:B------:R1:W-:Y:S04]  /*2fc10*/  LDGSTS.E [R2+0xc800], [R14.64], P2 ;  /* 0x0c8000000e027fae */ /* 0x0003e80009121844 */
[----:B------:R-:W-:Y:S01]  /*2fc20*/  STL [R1+0xa00], R148 ;  /* 0x000a009401007387 */ /* 0x000fe20000100800 */
[----:B-1----:R-:W-:Y:S02]  /*2fc30*/  IMAD.MOV.U32 R14, RZ, RZ, R148 ;  /* 0x000000ffff0e7224 */ /* 0x002fe400078e0094 */
[----:B----4-:R-:W-:-:S04]  /*2fc40*/  IMAD.X R149, R149, 0x1, R0, P3 ;  /* 0x0000000195957824 */ /* 0x010fc800018e0600 */
[----:B------:R-:W-:Y:S01]  /*2fc50*/  IMAD.MOV.U32 R15, RZ, RZ, R149 ;  /* 0x000000ffff0f7224 */ /* 0x000fe200078e0095 */
[----:B------:R-:W-:Y:S04]  /*2fc60*/  STL [R1+0x9fc], R149 ;  /* 0x0009fc9501007387 */ /* 0x000fe80000100800 */
[----:B------:R1:W-:Y:S01]  /*2fc70*/  LDGSTS.E [R2+0xcc00], [R14.64], P2 ;  /* 0x0cc000000e027fae */ /* 0x0003e20009121844 */
[----:B--2---:R-:W-:-:S03]  /*2fc80*/  IADD3.X R60, R60, R0, RZ, P4, !PT ;  /* 0x000000003c3c7210 */ /* 0x004fc600027fe4ff */
[----:B------:R-:W-:Y:S04]  /*2fc90*/  STL [R1+0xa38], R56 ;  /* 0x000a383801007387 */ /* 0x000fe80000100800 */
[----:B------:R2:W-:Y:S01]  /*2fca0*/  STL [R1+0xa34], R60 ;  /* 0x000a343c01007387 */ /* 0x0005e20000100800 */
[----:B-1----:R-:W-:Y:S02]  /*2fcb0*/  IMAD.MOV.U32 R14, RZ, RZ, R56 ;  /* 0x000000ffff0e7224 */ /* 0x002fe400078e0038 */
[----:B------:R-:W-:Y:S01]  /*2fcc0*/  IMAD.MOV.U32 R15, RZ, RZ, R60 ;  /* 0x000000ffff0f7224 */ /* 0x000fe200078e003c */
[-C--:B------:R-:W-:Y:S01]  /*2fcd0*/  IADD3 R57, P3, R57, R29.reuse, RZ ;  /* 0x0000001d39397210 */ /* 0x080fe20007f7e0ff */
[----:B--2---:R-:W2:Y:S03]  /*2fce0*/  LDL.LU R60, [R1+0xac0] ;  /* 0x000ac000013c7983 */ /* 0x004ea60000300800 */
[----:B------:R-:W-:Y:S01]  /*2fcf0*/  IADD3.X R61, R61, R0, RZ, P3, !PT ;  /* 0x000000003d3d7210 */ /* 0x000fe20001ffe4ff */
[----:B------:R-:W4:Y:S01]  /*2fd00*/  LDL.LU R56, [R1+0xaf8] ;  /* 0x000af80001387983 */ /* 0x000f220000300800 */
[----:B------:R-:W-:-:S03]  /*2fd10*/  IADD3 R138, P4, R138, R29, RZ ;  /* 0x0000001d8a8a7210 */ /* 0x000fc60007f9e0ff */
[----:B------:R-:W-:Y:S02]  /*2fd20*/  STL [R1+0xa40], R57 ;  /* 0x000a403901007387 */ /* 0x000fe40000100800 */
[----:B------:R-:W-:Y:S02]  /*2fd30*/  IMAD.X R139, R139, 0x1, R0, P4 ;  /* 0x000000018b8b7824 */ /* 0x000fe400020e0600 */
[----:B------:R1:W-:Y:S04]  /*2fd40*/  LDGSTS.E [R2+0xe800], [R14.64], P0 ;  /* 0x0e8000000e027fae */ /* 0x0003e80008121844 */
[----:B------:R1:W-:Y:S04]  /*2fd50*/  STL [R1+0xa3c], R61 ;  /* 0x000a3c3d01007387 */ /* 0x0003e80000100800 */
[----:B------:R1:W-:Y:S02]  /*2fd60*/  STL [R1+0xa78], R138 ;  /* 0x000a788a01007387 */ /* 0x0003e40000100800 */
[----:B-1----:R-:W-:-:S02]  /*2fd70*/  IMAD.MOV.U32 R15, RZ, RZ, R61 ;  /* 0x000000ffff0f7224 */ /* 0x002fc400078e003d */
[----:B------:R-:W4:Y:S01]  /*2fd80*/  LDL.LU R61, [R1+0xabc] ;  /* 0x000abc00013d7983 */ /* 0x000f220000300800 */
[----:B------:R-:W-:-:S03]  /*2fd90*/  IMAD.MOV.U32 R14, RZ, RZ, R57 ;  /* 0x000000ffff0e7224 */ /* 0x000fc600078e0039 */
[----:B------:R1:W-:Y:S04]  /*2fda0*/  STL [R1+0xa74], R139 ;  /* 0x000a748b01007387 */ /* 0x0003e80000100800 */
[----:B------:R-:W4:Y:S01]  /*2fdb0*/  LDL.LU R57, [R1+0xaf4] ;  /* 0x000af40001397983 */ /* 0x000f220000300800 */
[----:B------:R-:W-:-:S03]  /*2fdc0*/  ISETP.GT.AND P2, PT, R12, 0x21, PT ;  /* 0x000000210c00780c */ /* 0x000fc60003f44270 */
[----:B------:R1:W-:Y:S01]  /*2fdd0*/  LDGSTS.E [R2+0xec00], [R14.64], P0 ;  /* 0x0ec000000e027fae */ /* 0x0003e20008121844 */
[----:B------:R-:W-:-:S03]  /*2fde0*/  SEL R13, RZ, 0x4, !P2 ;  /* 0x00000004ff0d7807 */ /* 0x000fc60005000000 */
[----:B------:R-:W4:Y:S01]  /*2fdf0*/  LDL.LU R148, [R1+0xb00] ;  /* 0x000b000001947983 */ /* 0x000f220000300800 */
[----:B------:R-:W-:-:S04]  /*2fe00*/  SEL R13, R13, RZ, !P1 ;  /* 0x000000ff0d0d7207 */ /* 0x000fc80004800000 */
[----:B------:R-:W-:Y:S02]  /*2fe10*/  ISETP.NE.U32.AND P2, PT, R13, RZ, PT ;  /* 0x000000ff0d00720c */ /* 0x000fe40003f45070 */
[----:B------:R-:W-:Y:S01]  /*2fe20*/  ISETP.GT.AND P0, PT, R12, 0x25, PT ;  /* 0x000000250c00780c */ /* 0x000fe20003f04270 */
[----:B-1----:R-:W-:Y:S01]  /*2fe30*/  IMAD.MOV.U32 R14, RZ, RZ, R138 ;  /* 0x000000ffff0e7224 */ /* 0x002fe200078e008a */
[----:B------:R-:W-:Y:S01]  /*2fe40*/  MOV R15, R139 ;  /* 0x0000008b000f7202 */ /* 0x000fe20000000f00 */
[----:B------:R-:W4:Y:S01]  /*2fe50*/  LDL.LU R138, [R1+0xb38] ;  /* 0x000b3800018a7983 */ /* 0x000f220000300800 */
[----:B------:R-:W-:-:S04]  /*2fe60*/  SEL R13, RZ, 0x4, !P0 ;  /* 0x00000004ff0d7807 */ /* 0x000fc80004000000 */
[----:B------:R-:W-:-:S03]  /*2fe70*/  SEL R13, R13, RZ, !P1 ;  /* 0x000000ff0d0d7207 */ /* 0x000fc60004800000 */
[----:B------:R1:W-:Y:S01]  /*2fe80*/  LDGSTS.E [R2+0x10800], [R14.64], P2 ;  /* 0x108000000e027fae */ /* 0x0003e20009121844 */
[----:B------:R-:W-:-:S05]  /*2fe90*/  IADD3 R136, P3, R136, R29, RZ ;  /* 0x0000001d88887210 */ /* 0x000fca0007f7e0ff */
[--C-:B------:R-:W-:Y:S01]  /*2fea0*/  IMAD.X R137, R137, 0x1, R0.reuse, P3 ;  /* 0x0000000189897824 */ /* 0x100fe200018e0600 */
[----:B---3--:R-:W-:Y:S01]  /*2feb0*/  IADD3 R64, P4, R64, R29, RZ ;  /* 0x0000001d40407210 */ /* 0x008fe20007f9e0ff */
[----:B------:R-:W-:Y:S04]  /*2fec0*/  STL [R1+0xa80], R136 ;  /* 0x000a808801007387 */ /* 0x000fe80000100800 */
[----:B------:R3:W-:Y:S01]  /*2fed0*/  STL [R1+0xa7c], R137 ;  /* 0x000a7c8901007387 */ /* 0x0007e20000100800 */
[----:B------:R-:W-:-:S03]  /*2fee0*/  IMAD.X R65, R65, 0x1, R0, P4 ;  /* 0x0000000141417824 */ /* 0x000fc600020e0600 */
[----:B------:R-:W-:Y:S01]  /*2fef0*/  STL [R1+0xab8], R64 ;  /* 0x000ab84001007387 */ /* 0x000fe20000100800 */
[----:B-1----:R-:W-:-:S03]  /*2ff00*/  IMAD.MOV.U32 R14, RZ, RZ, R136 ;  /* 0x000000ffff0e7224 */ /* 0x002fc600078e0088 */
[----:B------:R-:W4:Y:S01]  /*2ff10*/  LDL.LU R149, [R1+0xafc] ;  /* 0x000afc0001957983 */ /* 0x000f220000300800 */
[----:B------:R-:W-:Y:S01]  /*2ff20*/  IMAD.MOV.U32 R15, RZ, RZ, R137 ;  /* 0x000000ffff0f7224 */ /* 0x000fe200078e0089 */
[----:B------:R-:W-:Y:S02]  /*2ff30*/  ISETP.NE.U32.AND P0, PT, R13, RZ, PT ;  /* 0x000000ff0d00720c */ /* 0x000fe40003f05070 */
[----:B------:R1:W-:Y:S04]  /*2ff40*/  STL [R1+0xab4], R65 ;  /* 0x000ab44101007387 */ /* 0x0003e80000100800 */
[----:B------:R-:W4:Y:S04]  /*2ff50*/  LDL.LU R139, [R1+0xb34] ;  /* 0x000b3400018b7983 */ /* 0x000f280000300800 */
[----:B---3--:R-:W3:Y:S04]  /*2ff60*/  LDL.LU R137, [R1+0xb3c] ;  /* 0x000b3c0001897983 */ /* 0x008ee80000300800 */
[----:B------:R-:W3:Y:S04]  /*2ff70*/  LDL.LU R136, [R1+0xb40] ;  /* 0x000b400001887983 */ /* 0x000ee80000300800 */
[----:B------:R1:W-:Y:S02]  /*2ff80*/  LDGSTS.E [R2+0x10c00], [R14.64], P2 ;  /* 0x10c000000e027fae */ /* 0x0003e40009121844 */
[----:B-1----:R-:W-:Y:S01]  /*2ff90*/  IMAD.MOV.U32 R15, RZ, RZ, R65 ;  /* 0x000000ffff0f7224 */ /* 0x002fe200078e0041 */
[----:B------:R-:W-:Y:S01]  /*2ffa0*/  MOV R14, R64 ;  /* 0x00000040000e7202 */ /* 0x000fe20000000f00 */
[----:B------:R-:W3:Y:S04]  /*2ffb0*/  LDL.LU R65, [R1+0xb74] ;  /* 0x000b740001417983 */ /* 0x000ee80000300800 */
[----:B------:R-:W3:Y:S04]  /*2ffc0*/  LDL.LU R64, [R1+0xb78] ;  /* 0x000b780001407983 */ /* 0x000ee80000300800 */
[----:B------:R1:W-:Y:S01]  /*2ffd0*/  LDGSTS.E [R2+0x12800], [R14.64], P0 ;  /* 0x128000000e027fae */ /* 0x0003e20008121844 */
[----:B--2---:R-:W-:-:S02]  /*2ffe0*/  IADD3 R60, P3, R60, R29, RZ ;  /* 0x0000001d3c3c7210 */ /* 0x004fc40007f7e0ff */
[----:B----4-:R-:W-:-:S03]  /*2fff0*/  IADD3 R56, P4, R56, R29, RZ ;  /* 0x0000001d38387210 */ /* 0x010fc60007f9e0ff */
[----:B------:R-:W-:Y:S01]  /*30000*/  STL [R1+0xac0], R60 ;  /* 0x000ac03c01007387 */ /* 0x000fe20000100800 */
[----:B-1----:R-:W-:Y:S02]  /*30010*/  IMAD.MOV.U32 R14, RZ, RZ, R60 ;  /* 0x000000ffff0e7224 */ /* 0x002fe400078e003c */
[----:B------:R-:W-:-:S05]  /*30020*/  IMAD.X R61, R61, 0x1, R0, P3 ;  /* 0x000000013d3d7824 */ /* 0x000fca00018e0600 */
[----:B------:R1:W-:Y:S01]  /*30030*/  STL [R1+0xabc], R61 ;  /* 0x000abc3d01007387 */ /* 0x0003e20000100800 */
[----:B------:R-:W-:Y:S01]  /*30040*/  IMAD.X R57, R57, 0x1, R0, P4 ;  /* 0x0000000139397824 */ /* 0x000fe200020e0600 */
[----:B------:R-:W-:Y:S02]  /*30050*/  MOV R15, R61 ;  /* 0x0000003d000f7202 */ /* 0x000fe40000000f00 */
[----:B------:R-:W-:Y:S04]  /*30060*/  STL [R1+0xaf8], R56 ;  /* 0x000af83801007387 */ /* 0x000fe80000100800 */
[----:B------:R2:W-:Y:S04]  /*30070*/  STL [R1+0xaf4], R57 ;  /* 0x000af43901007387 */ /* 0x0005e80000100800 */
[----:B-1----:R-:W4:Y:S04]  /*30080*/  LDL.LU R61, [R1+0xb7c] ;  /* 0x000b7c00013d7983 */ /* 0x002f280000300800 */
[----:B------:R-:W4:Y:S04]  /*30090*/  LDL.LU R60, [R1+0xb80] ;  /* 0x000b8000013c7983 */ /* 0x000f280000300800 */
[----:B------:R1:W-:Y:S02]  /*300a0*/  LDGSTS.E [R2+0x12c00], [R14.64], P0 ;  /* 0x12c000000e027fae */ /* 0x0003e40008121844 */
[----:B-1----:R-:W-:-:S02]  /*300b0*/  IMAD.MOV.U32 R15, RZ, RZ, R57 ;  /* 0x000000ffff0f7224 */ /* 0x002fc400078e0039 */
[----:B------:R-:W-:Y:S01]  /*300c0*/  IMAD.MOV.U32 R14, RZ, RZ, R56 ;  /* 0x000000ffff0e7224 */ /* 0x000fe200078e0038 */
[----:B--2---:R-:W2:Y:S04]  /*300d0*/  LDL.LU R57, [R1+0xbb4] ;  /* 0x000bb40001397983 */ /* 0x004ea80000300800 */
[----:B------:R-:W2:Y:S01]  /*300e0*/  LDL.LU R56, [R1+0xbb8] ;  /* 0x000bb80001387983 */ /* 0x000ea20000300800 */
[----:B------:R-:W-:-:S04]  /*300f0*/  ISETP.GT.AND P2, PT, R12, 0x29, PT ;  /* 0x000000290c00780c */ /* 0x000fc80003f44270 */
[----:B------:R-:W-:-:S04]  /*30100*/  SEL R13, RZ, 0x4, !P2 ;  /* 0x00000004ff0d7807 */ /* 0x000fc80005000000 */
[----:B------:R-:W-:-:S04]  /*30110*/  SEL R13, R13, RZ, !P1 ;  /* 0x000000ff0d0d7207 */ /* 0x000fc80004800000 */
[----:B------:R-:W-:Y:S02]  /*30120*/  ISETP.NE.U32.AND P2, PT, R13, RZ, PT ;  /* 0x000000ff0d00720c */ /* 0x000fe40003f45070 */
[----:B------:R-:W-:Y:S02]  /*30130*/  ISETP.GT.AND P0, PT, R12, 0x2d, PT ;  /* 0x0000002d0c00780c */ /* 0x000fe40003f04270 */
[----:B------:R-:W-:Y:S02]  /*30140*/  IADD3 R148, P3, R148, R29, RZ ;  /* 0x0000001d94947210 */ /* 0x000fe40007f7e0ff */
[----:B------:R-:W-:-:S03]  /*30150*/  SEL R13, RZ, 0x4, !P0 ;  /* 0x00000004ff0d7807 */ /* 0x000fc60004000000 */
[----:B------:R-:W-:Y:S01]  /*30160*/  IMAD.X R149, R149, 0x1, R0, P3 ;  /* 0x0000000195957824 */ /* 0x000fe200018e0600 */
[----:B------:R-:W-:-:S03]  /*30170*/  SEL R13, R13, RZ, !P1 ;  /* 0x000000ff0d0d7207 */ /* 0x000fc60004800000 */
[----:B------:R1:W-:Y:S01]  /*30180*/  LDGSTS.E [R2+0x14800], [R14.64], P2 ;  /* 0x148000000e027fae */ /* 0x0003e20009121844 */
[-C--:B------:R-:W-:Y:S02]  /*30190*/  IADD3 R138, P4, R138, R29.reuse, RZ ;  /* 0x0000001d8a8a7210 */ /* 0x080fe40007f9e0ff */
[----:B------:R-:W-:Y:S01]  /*301a0*/  ISETP.NE.U32.AND P0, PT, R13, RZ, PT ;  /* 0x000000ff0d00720c */ /* 0x000fe20003f05070 */
[----:B------:R-:W-:Y:S02]  /*301b0*/  STL [R1+0xb00], R148 ;  /* 0x000b009401007387 */ /* 0x000fe40000100800 */
[--C-:B------:R-:W-:Y:S01]  /*301c0*/  IMAD.X R139, R139, 0x1, R0.reuse, P4 ;  /* 0x000000018b8b7824 */ /* 0x100fe200020e0600 */
[----:B-1----:R-:W-:Y:S01]  /*301d0*/  MOV R14, R148 ;  /* 0x00000094000e7202 */ /* 0x002fe20000000f00 */
[----:B------:R-:W-:Y:S01]  /*301e0*/  IMAD.MOV.U32 R15, RZ, RZ, R149 ;  /* 0x000000ffff0f7224 */ /* 0x000fe200078e0095 */
[----:B---3--:R-:W-:Y:S01]  /*301f0*/  IADD3 R136, P3, R136, R29, RZ ;  /* 0x0000001d88887210 */ /* 0x008fe20007f7e0ff */
[----:B------:R-:W-:Y:S04]  /*30200*/  STL [R1+0xafc], R149 ;  /* 0x000afc9501007387 */ /* 0x000fe80000100800 */
[----:B------:R1:W-:Y:S01]  /*30210*/  LDGSTS.E [R2+0x14c00], [R14.64], P2 ;  /* 0x14c000000e027fae */ /* 0x0003e20009121844 */
[----:B------:R-:W-:Y:S01]  /*30220*/  ISETP.GT.AND P2, PT, R12, 0x31, PT ;  /* 0x000000310c00780c */ /* 0x000fe20003f44270 */
[----:B------:R-:W-:-:S02]  /*30230*/  IMAD.X R137, R137, 0x1, R0, P3 ;  /* 0x0000000189897824 */ /* 0x000fc400018e0600 */
[----:B------:R3:W-:Y:S01]  /*30240*/  STL [R1+0xb38], R138 ;  /* 0x000b388a01007387 */ /* 0x0007e20000100800 */
[----:B------:R-:W-:-:S03]  /*30250*/  SEL R13, RZ, 0x4, !P2 ;  /* 0x00000004ff0d7807 */ /* 0x000fc60005000000 */
[----:B------:R3:W-:Y:S01]  /*30260*/  STL [R1+0xb34], R139 ;  /* 0x000b348b01007387 */ /* 0x0007e20000100800 */
[----:B-1----:R-:W-:Y:S01]  /*30270*/  IMAD.MOV.U32 R14, RZ, RZ, R138 ;  /* 0x000000ffff0e7224 */ /* 0x002fe200078e008a */
[----:B------:R-:W-:Y:S01]  /*30280*/  IADD3 R64, P4, R64, R29, RZ ;  /* 0x0000001d40407210 */ /* 0x000fe20007f9e0ff */
[----:B------:R-:W-:Y:S01]  /*30290*/  IMAD.MOV.U32 R15, RZ, RZ, R139 ;  /* 0x000000ffff0f7224 */ /* 0x000fe200078e008b */
[----:B---3--:R-:W2:Y:S02]  /*302a0*/  LDL.LU R138, [R1+0xbc0] ;  /* 0x000bc000018a7983 */ /* 0x008ea40000300800 */
[----:B------:R-:W-:Y:S02]  /*302b0*/  IADD3.X R65, R65, R0, RZ, P4, !PT ;  /* 0x0000000041417210 */ /* 0x000fe400027fe4ff */
[----:B------:R-:W-:Y:S01]  /*302c0*/  STL [R1+0xb40], R136 ;  /* 0x000b408801007387 */ /* 0x000fe20000100800 */
[----:B------:R-:W-:-:S03]  /*302d0*/  SEL R13, R13, RZ, !P1 ;  /* 0x000000ff0d0d7207 */ /* 0x000fc60004800000 */
[----:B------:R1:W-:Y:S04]  /*302e0*/  STL [R1+0xb3c], R137 ;  /* 0x000b3c8901007387 */ /* 0x0003e80000100800 */
[----:B------:R1:W-:Y:S01]  /*302f0*/  STL [R1+0xb78], R64 ;  /* 0x000b784001007387 */ /* 0x0003e20000100800 */
[----:B------:R-:W-:-:S03]  /*30300*/  ISETP.NE.U32.AND P2, PT, R13, RZ, PT ;  /* 0x000000ff0d00720c */ /* 0x000fc60003f45070 */
[----:B------:R1:W-:Y:S04]  /*30310*/  LDGSTS.E [R2+0x16800], [R14.64], P0 ;  /* 0x168000000e027fae */ /* 0x0003e80008121844 */
[----:B------:R-:W2:Y:S04]  /*30320*/  LDL.LU R139, [R1+0xbbc] ;  /* 0x000bbc00018b7983 */ /* 0x000ea80000300800 */
[----:B------:R2:W-:Y:S01]  /*30330*/  STL [R1+0xb74], R65 ;  /* 0x000b744101007387 */ /* 0x0005e20000100800 */
[----:B-1----:R-:W-:Y:S02]  /*30340*/  IMAD.MOV.U32 R15, RZ, RZ, R137 ;  /* 0x000000ffff0f7224 */ /* 0x002fe400078e0089 */
[----:B------:R-:W-:Y:S01]  /*30350*/  IMAD.MOV.U32 R14, RZ, RZ, R136 ;  /* 0x000000ffff0e7224 */ /* 0x000fe200078e0088 */
[----:B------:R-:W2:Y:S04]  /*30360*/  LDL.LU R137, [R1+0xbf4] ;  /* 0x000bf40001897983 */ /* 0x000ea80000300800 */
[----:B------:R-:W2:Y:S04]  /*30370*/  LDL.LU R136, [R1+0xbf8] ;  /* 0x000bf80001887983 */ /* 0x000ea80000300800 */
[----:B------:R1:W-:Y:S02]  /*30380*/  LDGSTS.E [R2+0x16c00], [R14.64], P0 ;  /* 0x16c000000e027fae */ /* 0x0003e40008121844 */
[----:B-1----:R-:W-:-:S02]  /*30390*/  IMAD.MOV.U32 R14, RZ, RZ, R64 ;  /* 0x000000ffff0e7224 */ /* 0x002fc400078e0040 */
[----:B------:R-:W2:Y:S01]  /*303a0*/  LDL.LU R64, [R1+0xc00] ;  /* 0x000c000001407983 */ /* 0x000ea20000300800 */
[----:B------:R-:W-:-:S05]  /*303b0*/  IMAD.MOV.U32 R15, RZ, RZ, R65 ;  /* 0x000000ffff0f7224 */ /* 0x000fca00078e0041 */
[----:B------:R1:W-:Y:S01]  /*303c0*/  LDGSTS.E [R2+0x18800], [R14.64], P2 ;  /* 0x188000000e027fae */ /* 0x0003e20009121844 */
[----:B----4-:R-:W-:-:S04]  /*303d0*/  IADD3 R60, P3, R60, R29, RZ ;  /* 0x0000001d3c3c7210 */ /* 0x010fc80007f7e0ff */
[----:B------:R-:W-:Y:S01]  /*303e0*/  IADD3.X R61, R61, R0, RZ, P3, !PT ;  /* 0x000000003d3d7210 */ /* 0x000fe20001ffe4ff */
[----:B------:R-:W-:Y:S04]  /*303f0*/  STL [R1+0xb80], R60 ;  /* 0x000b803c01007387 */ /* 0x000fe80000100800 */
[----:B------:R4:W-:Y:S01]  /*30400*/  STL [R1+0xb7c], R61 ;  /* 0x000b7c3d01007387 */ /* 0x0009e20000100800 */
[----:B-1----:R-:W-:Y:S02]  /*30410*/  IMAD.MOV.U32 R14, RZ, RZ, R60 ;  /* 0x000000ffff0e7224 */ /* 0x002fe400078e003c */
[----:B------:R-:W-:-:S05]  /*30420*/  IMAD.MOV.U32 R15, RZ, RZ, R61 ;  /* 0x000000ffff0f7224 */ /* 0x000fca00078e003d */
[----:B------:R1:W-:Y:S01]  /*30430*/  LDGSTS.E [R2+0x18c00], [R14.64], P2 ;  /* 0x18c000000e027fae */ /* 0x0003e20009121844 */
[----:B--2---:R-:W-:-:S05]  /*30440*/  IADD3 R56, P4, R56, R29, RZ ;  /* 0x0000001d38387210 */ /* 0x004fca0007f9e0ff */
[----:B------:R2:W-:Y:S01]  /*30450*/  STL [R1+0xbb8], R56 ;  /* 0x000bb83801007387 */ /* 0x0005e20000100800 */
[----:B------:R-:W-:-:S03]  /*30460*/  IMAD.X R57, R57, 0x1, R0, P4 ;  /* 0x0000000139397824 */ /* 0x000fc600020e0600 */
[----:B------:R-:W3:Y:S01]  /*30470*/  LDL.LU R65, [R1+0xbfc] ;  /* 0x000bfc0001417983 */ /* 0x000ee20000300800 */
[----:B-1----:R-:W-:-:S03]  /*30480*/  IMAD.MOV.U32 R14, RZ, RZ, R56 ;  /* 0x000000ffff0e7224 */ /* 0x002fc600078e0038 */
[----:B------:R1:W-:Y:S01]  /*30490*/  STL [R1+0xbb4], R57 ;  /* 0x000bb43901007387 */ /* 0x0003e20000100800 */
[----:B------:R-:W-:-:S03]  /*304a0*/  MOV R15, R57 ;  /* 0x00000039000f7202 */ /* 0x000fc60000000f00 */
[----:B----4-:R-:W4:Y:S04]  /*304b0*/  LDL.LU R61, [R1+0xc34] ;  /* 0x000c3400013d7983 */ /* 0x010f280000300800 */
[----:B--2---:R-:W2:Y:S04]  /*304c0*/  LDL.LU R56, [R1+0xc38] ;  /* 0x000c380001387983 */ /* 0x004ea80000300800 */
[----:B------:R-:W4:Y:S04]  /*304d0*/  LDL.LU R60, [R1+0xc3c] ;  /* 0x000c3c00013c7983 */ /* 0x000f280000300800 */
[----:B-1----:R-:W4:Y:S01]  /*304e0*/  LDL.LU R57, [R1+0xc40] ;  /* 0x000c400001397983 */ /* 0x002f220000300800 */
[----:B------:R-:W-:-:S04]  /*304f0*/  ISETP.GT.AND P0, PT, R12, 0x35, PT ;  /* 0x000000350c00780c */ /* 0x000fc80003f04270 */
[----:B------:R-:W-:-:S04]  /*30500*/  SEL R13, RZ, 0x4, !P0 ;  /* 0x00000004ff0d7807 */ /* 0x000fc80004000000 */
[----:B------:R-:W-:Y:S02]  /*30510*/  SEL R13, R13, RZ, !P1 ;  /* 0x000000ff0d0d7207 */ /* 0x000fe40004800000 */
[----:B------:R-:W-:Y:S02]  /*30520*/  ISETP.GT.AND P2, PT, R12, 0x39, PT ;  /* 0x000000390c00780c */ /* 0x000fe40003f44270 */
[----:B------:R-:W-:Y:S02]  /*30530*/  ISETP.NE.U32.AND P0, PT, R13, RZ, PT ;  /* 0x000000ff0d00720c */ /* 0x000fe40003f05070 */
[----:B------:R-:W-:-:S04]  /*30540*/  SEL R13, RZ, 0x4, !P2 ;  /* 0x00000004ff0d7807 */ /* 0x000fc80005000000 */
[----:B------:R-:W-:-:S04]  /*30550*/  SEL R13, R13, RZ, !P1 ;  /* 0x000000ff0d0d7207 */ /* 0x000fc80004800000 */
[----:B------:R-:W-:-:S03]  /*30560*/  ISETP.NE.U32.AND P2, PT, R13, RZ, PT ;  /* 0x000000ff0d00720c */ /* 0x000fc60003f45070 */
[----:B------:R1:W-:Y:S01]  /*30570*/  LDGSTS.E [R2+0x1a800], [R14.64], P0 ;  /* 0x1a8000000e027fae */ /* 0x0003e20008121844 */
[----:B------:R-:W-:-:S05]  /*30580*/  IADD3 R138, P3, R138, R29, RZ ;  /* 0x0000001d8a8a7210 */ /* 0x000fca0007f7e0ff */
[----:B-1----:R-:W-:Y:S02]  /*30590*/  IMAD.MOV.U32 R14, RZ, RZ, R138 ;  /* 0x000000ffff0e7224 */ /* 0x002fe400078e008a */
[----:B------:R-:W-:-:S04]  /*305a0*/  IMAD.X R139, R139, 0x1, R0, P3 ;  /* 0x000000018b8b7824 */ /* 0x000fc800018e0600 */
[----:B------:R-:W-:-:S05]  /*305b0*/  IMAD.MOV.U32 R15, RZ, RZ, R139 ;  /* 0x000000ffff0f7224 */ /* 0x000fca00078e008b */
[----:B------:R1:W-:Y:S01]  /*305c0*/  LDGSTS.E [R2+0x1ac00], [R14.64], P0 ;  /* 0x1ac000000e027fae */ /* 0x0003e20008121844 */
[----:B------:R-:W-:-:S05]  /*305d0*/  IADD3 R136, P4, R136, R29, RZ ;  /* 0x0000001d88887210 */ /* 0x000fca0007f9e0ff */
[----:B------:R-:W-:Y:S01]  /*305e0*/  IMAD.X R137, R137, 0x1, R0, P4 ;  /* 0x0000000189897824 */ /* 0x000fe200020e0600 */
[----:B-1----:R-:W-:-:S03]  /*305f0*/  MOV R14, R136 ;  /* 0x00000088000e7202 */ /* 0x002fc60000000f00 */
[----:B------:R-:W-:Y:S01]  /*30600*/  IMAD.MOV.U32 R15, RZ, RZ, R137 ;  /* 0x000000ffff0f7224 */ /* 0x000fe200078e0089 */
[----:B------:R-:W-:Y:S04]  /*30610*/  STL [R1+0xbc0], R138 ;  /* 0x000bc08a01007387 */ /* 0x000fe80000100800 */
[----:B------:R1:W-:Y:S01]  /*30620*/  LDGSTS.E [R2+0x1c800], [R14.64], P2 ;  /* 0x1c8000000e027fae */ /* 0x0003e20009121844 */
[----:B------:R-:W-:-:S03]  /*30630*/  IADD3 R64, P3, R64, R29, RZ ;  /* 0x0000001d40407210 */ /* 0x000fc60007f7e0ff */
[----:B------:R-:W-:Y:S01]  /*30640*/  STL [R1+0xbbc], R139 ;  /* 0x000bbc8b01007387 */ /* 0x000fe20000100800 */
[----:B------:R-:W-:-:S03]  /*30650*/  ISETP.GT.AND P0, PT, R12, 0x3d, PT ;  /* 0x0000003d0c00780c */ /* 0x000fc60003f04270 */
[----:B------:R-:W-:Y:S01]  /*30660*/  STL [R1+0xbf8], R136 ;  /* 0x000bf88801007387 */ /* 0x000fe20000100800 */
[----:B-1----:R-:W-:-:S03]  /*30670*/  IMAD.MOV.U32 R14, RZ, RZ, R64 ;  /* 0x000000ffff0e7224 */ /* 0x002fc600078e0040 */
[----:B------:R-:W4:Y:S04]  /*30680*/  LDL.LU R240, [R1+0x560] ;  /* 0x0005600001f07983 */ /* 0x000f280000300800 */
[----:B------:R-:W-:Y:S04]  /*30690*/  STL [R1+0xbf4], R137 ;  /* 0x000bf48901007387 */ /* 0x000fe80000100800 */
[----:B------:R-:W4:Y:S01]  /*306a0*/  LDL.LU R241, [R1+0x564] ;  /* 0x0005640001f17983 */ /* 0x000f220000300800 */
[----:B------:R-:W-:-:S03]  /*306b0*/  SEL R13, RZ, 0x4, !P0 ;  /* 0x00000004ff0d7807 */ /* 0x000fc60004000000 */
[----:B------:R-:W4:Y:S04]  /*306c0*/  LDL.LU R242, [R1+0x568] ;  /* 0x0005680001f27983 */ /* 0x000f280000300800 */
[----:B------:R-:W4:Y:S04]  /*306d0*/  LDL.LU R243, [R1+0x56c] ;  /* 0x00056c0001f37983 */ /* 0x000f280000300800 */
[----:B------:R-:W4:Y:S04]  /*306e0*/  LDL.LU R176, [R1+0x300] ;  /* 0x0003000001b07983 */ /* 0x000f280000300800 */
[----:B------:R-:W4:Y:S01]  /*306f0*/  LDL.LU R177, [R1+0x304] ;  /* 0x0003040001b17983 */ /* 0x000f220000300800 */
[----:B------:R-:W-:-:S03]  /*30700*/  SEL R13, R13, RZ, !P1 ;  /* 0x000000ff0d0d7207 */ /* 0x000fc60004800000 */
[----:B------:R-:W4:Y:S04]  /*30710*/  LDL.LU R178, [R1+0x308] ;  /* 0x0003080001b27983 */ /* 0x000f280000300800 */
[----:B------:R-:W4:Y:S04]  /*30720*/  LDL.LU R179, [R1+0x30c] ;  /* 0x00030c0001b37983 */ /* 0x000f280000300800 */
[----:B------:R-:W-:Y:S01]  /*30730*/  STL [R1+0xc00], R64 ;  /* 0x000c004001007387 */ /* 0x000fe20000100800 */
[----:B------:R-:W-:Y:S01]  /*30740*/  ISETP.NE.U32.AND P0, PT, R13, RZ, PT ;  /* 0x000000ff0d00720c */ /* 0x000fe20003f05070 */
[----:B---3--:R-:W-:-:S04]  /*30750*/  IMAD.X R65, R65, 0x1, R0, P3 ;  /* 0x0000000141417824 */ /* 0x008fc800018e0600 */
[----:B------:R-:W-:-:S05]  /*30760*/  IMAD.MOV.U32 R15, RZ, RZ, R65 ;  /* 0x000000ffff0f7224 */ /* 0x000fca00078e0041 */
[----:B------:R1:W-:Y:S01]  /*30770*/  LDGSTS.E [R2+0x1cc00], [R14.64], P2 ;  /* 0x1cc000000e027fae */ /* 0x0003e20009121844 */
[----:B--2---:R-:W-:-:S03]  /*30780*/  IADD3 R56, P2, R56, R29, RZ ;  /* 0x0000001d38387210 */ /* 0x004fc60007f5e0ff */
[----:B------:R-:W-:Y:S01]  /*30790*/  STL [R1+0xbfc], R65 ;  /* 0x000bfc4101007387 */ /* 0x000fe20000100800 */
[----:B----4-:R-:W-:Y:S02]  /*307a0*/  IADD3.X R61, R61, R0, RZ, P2, !PT ;  /* 0x000000003d3d7210 */ /* 0x010fe400017fe4ff */
[----:B------:R-:W-:Y:S01]  /*307b0*/  IADD3 R57, P3, R57, R29, RZ ;  /* 0x0000001d39397210 */ /* 0x000fe20007f7e0ff */
[----:B------:R2:W-:Y:S01]  /*307c0*/  STL [R1+0xc38], R56 ;  /* 0x000c383801007387 */ /* 0x0005e20000100800 */
[----:B-1----:R-:W-:-:S03]  /*307d0*/  IMAD.MOV.U32 R14, RZ, RZ, R56 ;  /* 0x000000ffff0e7224 */ /* 0x002fc600078e0038 */
[----:B------:R-:W-:Y:S01]  /*307e0*/  IMAD.X R60, R60, 0x1, R0, P3 ;  /* 0x000000013c3c7824 */ /* 0x000fe200018e0600 */
[----:B------:R-:W-:Y:S04]  /*307f0*/  STL [R1+0xc34], R61 ;  /* 0x000c343d01007387 */ /* 0x000fe80000100800 */
[----:B------:R-:W-:Y:S04]  /*30800*/  STL [R1+0xc40], R57 ;  /* 0x000c403901007387 */ /* 0x000fe80000100800 */
[----:B--2---:R-:W2:Y:S04]  /*30810*/  LDL.LU R56, [R1+0xfac] ;  /* 0x000fac0001387983 */ /* 0x004ea80000300800 */
[----:B------:R1:W-:Y:S04]  /*30820*/  STL [R1+0xc3c], R60 ;  /* 0x000c3c3c01007387 */ /* 0x0003e80000100800 */
[----:B------:R-:W3:Y:S01]  /*30830*/  LDL.LU R13, [R1+0xfb8] ;  /* 0x000fb800010d7983 */ /* 0x000ee20000300800 */
[----:B------:R-:W-:-:S03]  /*30840*/  IMAD.MOV.U32 R15, RZ, RZ, R61 ;  /* 0x000000ffff0f7224 */ /* 0x000fc600078e003d */
[----:B------:R-:W4:Y:S04]  /*30850*/  LDL.LU R65, [R1+0xfa4] ;  /* 0x000fa40001417983 */ /* 0x000f280000300800 */
[----:B------:R1:W-:Y:S04]  /*30860*/  LDGSTS.E [R2+0x1e800], [R14.64], P0 ;  /* 0x1e8000000e027fae */ /* 0x0003e80008121844 */
[----:B------:R-:W1:Y:S02]  /*30870*/  S2R R64, SR_TID.X ;  /* 0x0000000000407919 */ /* 0x000e640000002100 */
[----:B-1----:R-:W-:-:S02]  /*30880*/  MOV R15, R60 ;  /* 0x0000003c000f7202 */ /* 0x002fc40000000f00 */
[----:B------:R-:W4:Y:S01]  /*30890*/  LDL.LU R60, [R1+0xfb0] ;  /* 0x000fb000013c7983 */ /* 0x000f220000300800 */
[----:B------:R-:W-:-:S03]  /*308a0*/  IMAD.MOV.U32 R14, RZ, RZ, R57 ;  /* 0x000000ffff0e7224 */ /* 0x000fc600078e0039 */
[----:B------:R-:W4:Y:S04]  /*308b0*/  LDL.LU R61, [R1+0xf6c] ;  /* 0x000f6c00013d7983 */ /* 0x000f280000300800 */
[----:B------:R-:W4:Y:S04]  /*308c0*/  LDL.LU R57, [R1+0xf80] ;  /* 0x000f800001397983 */ /* 0x000f280000300800 */
[----:B------:R1:W-:Y:S01]  /*308d0*/  LDGSTS.E [R2+0x1ec00], [R14.64], P0 ;  /* 0x1ec000000e027fae */ /* 0x0003e20008121844 */
[----:B------:R-:W-:Y:S02]  /*308e0*/  ISETP.GT.AND P0, PT, R12, 0x2, PT ;  /* 0x000000020c00780c */ /* 0x000fe40003f04270 */
[----:B------:R-:W-:-:S02]  /*308f0*/  LOP3.LUT R64, R64, 0xff, RZ, 0xc0, !PT ;  /* 0x000000ff40407812 */ /* 0x000fc400078ec0ff */
[----:B-1----:R-:W-:Y:S01]  /*30900*/  SEL R2, RZ, 0x4, !P0 ;  /* 0x00000004ff027807 */ /* 0x002fe20004000000 */
[C---:B------:R-:W-:Y:S07]  /*30910*/  HMMA.1688.F32.TF32 R148, R96.reuse, R18, R240 ;  /* 0x000000126094723c */ /* 0x040fee00000810f0 */
[----:B------:R-:W-:Y:S02]  /*30920*/  IMAD.SHL.U32 R243, R64, 0x4, RZ ;  /* 0x0000000440f37824 */ /* 0x000fe400078e00ff */
[----:B------:R-:W4:Y:S04]  /*30930*/  LDL.LU R64, [R1+0xf70] ;  /* 0x000f700001407983 */ /* 0x000f280000300800 */
[----:B------:R-:W4:Y:S01]  /*30940*/  LDL.LU R19, [R1+0xf58] ;  /* 0x000f580001137983 */ /* 0x000f220000300800 */
[----:B------:R-:W-:Y:S03]  /*30950*/  HMMA.1688.F32.TF32 R208, R96, R22, R176 ;  /* 0x0000001660d0723c */ /* 0x000fe600000810b0 */
[----:B------:R-:W4:Y:S01]  /*30960*/  LDL.LU R23, [R1+0xf64] ;  /* 0x000f640001177983 */ /* 0x000f220000300800 */
[----:B---3--:R-:W-:-:S05]  /*30970*/  IADD3 R13, P0, R13, R29, RZ ;  /* 0x0000001d0d0d7210 */ /* 0x008fca0007f1e0ff */
[----:B--2---:R-:W-:Y:S01]  /*30980*/  IMAD.X R56, R56, 0x1, R0, P0 ;  /* 0x0000000138387824 */ /* 0x004fe200000e0600 */
[----:B------:R-:W-:Y:S04]  /*30990*/  STL [R1+0xfb8], R13 ;  /* 0x000fb80d01007387 */ /* 0x000fe80000100800 */
[----:B------:R1:W-:Y:S04]  /*309a0*/  STL [R1+0xfac], R56 ;  /* 0x000fac3801007387 */ /* 0x0003e80000100800 */
[----:B------:R-:W2:Y:S01]  /*309b0*/  LDL.LU R22, [R1+0xf2c] ;  /* 0x000f2c0001167983 */ /* 0x000ea20000300800 */
[----:B------:R-:W-:-:S04]  /*309c0*/  SEL R2, R2, RZ, !P1 ;  /* 0x000000ff02027207 */ /* 0x000fc80004800000 */
[----:B------:R-:W-:Y:S02]  /*309d0*/  ISETP.NE.U32.AND P2, PT, R2, RZ, PT ;  /* 0x000000ff0200720c */ /* 0x000fe40003f45070 */
[----:B------:R-:W-:Y:S02]  /*309e0*/  LOP3.LUT R136, R243, 0x40, RZ, 0x3c, !PT ;  /* 0x00000040f3887812 */ /* 0x000fe400078e3cff */
[-C--:B----4-:R-:W-:Y:S01]  /*309f0*/  IADD3 R60, P3, R60, R29.reuse, RZ ;  /* 0x0000001d3c3c7210 */ /* 0x090fe20007f7e0ff */
[----:B------:R-:W-:Y:S01]  /*30a00*/  IMAD.MOV.U32 R14, RZ, RZ, R13 ;  /* 0x000000ffff0e7224 */ /* 0x000fe200078e000d */
[----:B------:R-:W-:Y:S01]  /*30a10*/  MOV R15, R56 ;  /* 0x00000038000f7202 */ /* 0x000fe20000000f00 */
[----:B------:R-:W-:Y:S02]  /*30a20*/  IMAD R2, R20, 0x20000, R136 ;  /* 0x0002000014027824 */ /* 0x000fe400078e0288 */
[----:B------:R-:W-:Y:S01]  /*30a30*/  IMAD.X R65, R65, 0x1, R0, P3 ;  /* 0x0000000141417824 */ /* 0x000fe200018e0600 */
[----:B------:R-:W3:Y:S01]  /*30a40*/  LDL.LU R136, [R1+0xf30] ;  /* 0x000f300001887983 */ /* 0x000ee20000300800 */
[----:B------:R-:W-:-:S03]  /*30a50*/  IADD3 R57, P4, R57, R29, RZ ;  /* 0x0000001d39397210 */ /* 0x000fc60007f9e0ff */
[----:B-1----:R-:W4:Y:S02]  /*30a60*/  LDL.LU R56, [R1+0xf18] ;  /* 0x000f180001387983 */ /* 0x002f240000300800 */
[----:B------:R-:W-:Y:S02]  /*30a70*/  IMAD.X R61, R61, 0x1, R0, P4 ;  /* 0x000000013d3d7824 */ /* 0x000fe400020e0600 */
[----:B------:R1:W-:Y:S04]  /*30a80*/  LDGSTS.E [R2+0x1000], [R14.64], P2 ;  /* 0x010000000e027fae */ /* 0x0003e80009121844 */
[----:B------:R1:W-:Y:S04]  /*30a90*/  STL [R1+0xfb0], R60 ;  /* 0x000fb03c01007387 */ /* 0x0003e80000100800 */
[----:B------:R-:W-:Y:S01]  /*30aa0*/  STL [R1+0xfa4], R65 ;  /* 0x000fa44101007387 */ /* 0x000fe20000100800 */
[----:B-1----:R-:W-:-:S02]  /*30ab0*/  IMAD.MOV.U32 R14, RZ, RZ, R60 ;  /* 0x000000ffff0e7224 */ /* 0x002fc400078e003c */
[----:B------:R-:W-:Y:S01]  /*30ac0*/  IMAD.MOV.U32 R15, RZ, RZ, R65 ;  /* 0x000000ffff0f7224 */ /* 0x000fe200078e0041 */
[----:B------:R-:W-:Y:S04]  /*30ad0*/  STL [R1+0xf80], R57 ;  /* 0x000f803901007387 */ /* 0x000fe80000100800 */
[----:B------:R-:W4:Y:S04]  /*30ae0*/  LDL.LU R137, [R1+0xf24] ;  /* 0x000f240001897983 */ /* 0x000f280000300800 */
[----:B------:R1:W-:Y:S04]  /*30af0*/  STL [R1+0xf6c], R61 ;  /* 0x000f6c3d01007387 */ /* 0x0003e80000100800 */
[----:B------:R1:W-:Y:S04]  /*30b00*/  LDGSTS.E [R2+0x1400], [R14.64], P2 ;  /* 0x014000000e027fae */ /* 0x0003e80009121844 */
[----:B------:R-:W4:Y:S01]  /*30b10*/  LDL.LU R60, [R1+0xee4] ;  /* 0x000ee400013c7983 */ /* 0x000f220000300800 */
[----:B------:R-:W-:Y:S01]  /*30b20*/  ISETP.GT.AND P0, PT, R12, 0x6, PT ;  /* 0x000000060c00780c */ /* 0x000fe20003f04270 */
[----:B-1----:R-:W-:Y:S01]  /*30b30*/  IMAD.MOV.U32 R15, RZ, RZ, R61 ;  /* 0x000000ffff0f7224 */ /* 0x002fe200078e003d */
[----:B------:R-:W-:Y:S01]  /*30b40*/  MOV R14, R57 ;  /* 0x00000039000e7202 */ /* 0x000fe20000000f00 */
[----:B------:R-:W4:Y:S04]  /*30b50*/  LDL.LU R61, [R1+0xee8] ;  /* 0x000ee800013d7983 */ /* 0x000f280000300800 */
[----:B------:R-:W4:Y:S01]  /*30b60*/  LDL.LU R57, [R1+0xeec] ;  /* 0x000eec0001397983 */ /* 0x000f220000300800 */
[----:B------:R-:W-:-:S03]  /*30b70*/  SEL R13, RZ, 0x4, !P0 ;  /* 0x00000004ff0d7807 */ /* 0x000fc60004000000 */
[----:B------:R-:W4:Y:S04]  /*30b80*/  LDL.LU R65, [R1+0xec8] ;  /* 0x000ec80001417983 */ /* 0x000f280000300800 */
[----:B------:R-:W4:Y:S01]  /*30b90*/  LDL.LU R18, [R1+0xecc] ;  /* 0x000ecc0001127983 */ /* 0x000f220000300800 */
[----:B------:R-:W-:-:S04]  /*30ba0*/  SEL R13, R13, RZ, !P1 ;  /* 0x000000ff0d0d7207 */ /* 0x000fc80004800000 */
[----:B------:R-:W-:Y:S02]  /*30bb0*/  ISETP.NE.U32.AND P0, PT, R13, RZ, PT ;  /* 0x000000ff0d00720c */ /* 0x000fe40003f05070 */
[-C--:B------:R-:W-:Y:S02]  /*30bc0*/  IADD3 R64, P3, R64, R29.reuse, RZ ;  /* 0x0000001d40407210 */ /* 0x080fe40007f7e0ff */
[----:B------:R-:W-:-:S03]  /*30bd0*/  IADD3 R19, P4, R19, R29, RZ ;  /* 0x0000001d13137210 */ /* 0x000fc60007f9e0ff */
[----:B------:R-:W-:-:S06]  /*30be0*/  IMAD.X R23, R23, 0x1, R0, P3 ;  /* 0x0000000117177824 */ /* 0x000fcc00018e0600 */
[----:B------:R1:W-:Y:S04]  /*30bf0*/  LDGSTS.E [R2+0x3000], [R14.64], P0 ;  /* 0x030000000e027fae */ /* 0x0003e80008121844 */
[----:B------:R2:W-:Y:S04]  /*30c00*/  STL [R1+0xf70], R64 ;  /* 0x000f704001007387 */ /* 0x0005e80000100800 */
[----:B------:R-:W-:Y:S01]  /*30c10*/  STL [R1+0xf64], R23 ;  /* 0x000f641701007387 */ /* 0x000fe20000100800 */
[----:B-1----:R-:W-:Y:S01]  /*30c20*/  IMAD.MOV.U32 R14, RZ, RZ, R64 ;  /* 0x000000ffff0e7224 */ /* 0x002fe200078e0040 */
[----:B------:R-:W-:-:S02]  /*30c30*/  MOV R15, R23 ;  /* 0x00000017000f7202 */ /* 0x000fc40000000f00 */
[----:B------:R-:W-:Y:S04]  /*30c40*/  STL [R1+0xf58], R19 ;  /* 0x000f581301007387 */ /* 0x000fe80000100800 */
[----:B------:R1:W-:Y:S02]  /*30c50*/  LDGSTS.E [R2+0x3400], [R14.64], P0 ;  /* 0x034000000e027fae */ /* 0x0003e40008121844 */
[----:B-1----:R-:W-:Y:S02]  /*30c60*/  IMAD.MOV.U32 R14, RZ, RZ, R19 ;  /* 0x000000ffff0e7224 */ /* 0x002fe400078e0013 */
[----:B--2---:R-:W-:-:S04]  /*30c70*/  IMAD.X R22, R22, 0x1, R0, P4 ;  /* 0x0000000116167824 */ /* 0x004fc800020e0600 */
[----:B------:R-:W-:Y:S01]  /*30c80*/  IMAD.MOV.U32 R15, RZ, RZ, R22 ;  /* 0x000000ffff0f7224 */ /* 0x000fe200078e0016 */
[----:B------:R1:W-:Y:S04]  /*30c90*/  STL [R1+0xf2c], R22 ;  /* 0x000f2c1601007387 */ /* 0x0003e80000100800 */
        /* <DEDUP_REMOVED lines=10> */
[----:B---3--:R-:W-:Y:S02]  /*30d40*/  IADD3 R136, P3, R136, R29, RZ ;  /* 0x0000001d88887210 */ /* 0x008fe40007f7e0ff */
[----:B------:R-:W-:-:S02]  /*30d50*/  SEL R13, R13, RZ, !P1 ;  /* 0x000000ff0d0d7207 */ /* 0x000fc40004800000 */
[----:B----4-:R-:W-:Y:S01]  /*30d60*/  IADD3 R56, P4, R56, R29, RZ ;  /* 0x0000001d38387210 */ /* 0x010fe20007f9e0ff */
[----:B------:R-:W-:Y:S01]  /*30d70*/  IMAD.X R137, R137, 0x1, R0, P3 ;  /* 0x0000000189897824 */ /* 0x000fe200018e0600 */
[----:B------:R-:W-:-:S03]  /*30d80*/  ISETP.NE.U32.AND P0, PT, R13, RZ, PT ;  /* 0x000000ff0d00720c */ /* 0x000fc60003f05070 */
[----:B------:R1:W-:Y:S01]  /*30d90*/  LDGSTS.E [R2+0x5000], [R14.64], P2 ;  /* 0x050000000e027fae */ /* 0x0003e20009121844 */
[----:B------:R-:W-:-:S03]  /*30da0*/  IMAD.X R60, R60, 0x1, R0, P4 ;  /* 0x000000013c3c7824 */ /* 0x000fc600020e0600 */
[----:B------:R-:W-:Y:S01]  /*30db0*/  STL [R1+0xf30], R136 ;  /* 0x000f308801007387 */ /* 0x000fe20000100800 */
[----:B-1----:R-:W-:Y:S01]  /*30dc0*/  MOV R14, R136 ;  /* 0x00000088000e7202 */ /* 0x002fe20000000f00 */
[----:B------:R-:W-:Y:S02]  /*30dd0*/  IMAD.MOV.U32 R15, RZ, RZ, R137 ;  /* 0x000000ffff0f7224 */ /* 0x000fe400078e0089 */
[----:B------:R-:W-:Y:S04]  /*30de0*/  STL [R1+0xf24], R137 ;  /* 0x000f248901007387 */ /* 0x000fe80000100800 */
[----:B------:R1:W-:Y:S01]  /*30df0*/  LDGSTS.E [R2+0x5400], [R14.64], P2 ;  /* 0x054000000e027fae */ /* 0x0003e20009121844 */
[----:B------:R-:W-:-:S03]  /*30e00*/  IADD3 R57, P3, R57, R29, RZ ;  /* 0x0000001d39397210 */ /* 0x000fc60007f7e0ff */
[----:B------:R-:W-:Y:S02]  /*30e10*/  STL [R1+0xf18], R56 ;  /* 0x000f183801007387 */ /* 0x000fe40000100800 */
[----:B------:R-:W-:Y:S01]  /*30e20*/  IMAD.X R61, R61, 0x1, R0, P3 ;  /* 0x000000013d3d7824 */ /* 0x000fe200018e0600 */
[----:B------:R-:W-:Y:S01]  /*30e30*/  IADD3 R18, P4, R18, R29, RZ ;  /* 0x0000001d12127210 */ /* 0x000fe20007f9e0ff */
[----:B------:R3:W-:Y:S01]  /*30e40*/  STL [R1+0xee4], R60 ;  /* 0x000ee43c01007387 */ /* 0x0007e20000100800 */
[----:B-1----:R-:W-:Y:S02]  /*30e50*/  IMAD.MOV.U32 R14, RZ, RZ, R56 ;  /* 0x000000ffff0e7224 */ /* 0x002fe400078e0038 */
[----:B------:R-:W-:Y:S01]  /*30e60*/  IMAD.MOV.U32 R15, RZ, RZ, R60 ;  /* 0x000000ffff0f7224 */ /* 0x000fe200078e003c */
[----:B------:R-:W-:-:S04]  /*30e70*/  IADD3.X R65, R65, R0, RZ, P4, !PT ;  /* 0x0000000041417210 */ /* 0x000fc800027fe4ff */
[----:B------:R1:W-:Y:S04]  /*30e80*/  LDGSTS.E [R2+0x7000], [R14.64], P0 ;  /* 0x070000000e027fae */ /* 0x0003e80008121844 */
[----:B---3--:R-:W3:Y:S04]  /*30e90*/  LDL.LU R60, [R1+0xe94] ;  /* 0x000e9400013c7983 */ /* 0x008ee80000300800 */
[----:B------:R-:W3:Y:S04]  /*30ea0*/  LDL.LU R56, [R1+0xa08] ;  /* 0x000a080001387983 */ /* 0x000ee80000300800 */
[----:B------:R-:W-:Y:S01]  /*30eb0*/  STL [R1+0xeec], R57 ;  /* 0x000eec3901007387 */ /* 0x000fe20000100800 */
[----:B-1----:R-:W-:-:S03]  /*30ec0*/  IMAD.MOV.U32 R15, RZ, RZ, R61 ;  /* 0x000000ffff0f7224 */ /* 0x002fc600078e003d */
[----:B------:R1:W-:Y:S01]  /*30ed0*/  STL [R1+0xee8], R61 ;  /* 0x000ee83d01007387 */ /* 0x0003e20000100800 */
[----:B------:R-:W-:-:S03]  /*30ee0*/  IMAD.MOV.U32 R14, RZ, RZ, R57 ;  /* 0x000000ffff0e7224 */ /* 0x000fc600078e0039 */
[----:B------:R1:W-:Y:S01]  /*30ef0*/  STL [R1+0xecc], R18 ;  /* 0x000ecc1201007387 */ /* 0x0003e20000100800 */
[----:B------:R-:W-:-:S03]  /*30f00*/  ISETP.GT.AND P2, PT, R12, 0x12, PT ;  /* 0x000000120c00780c */ /* 0x000fc60003f44270 */
[----:B------:R1:W-:Y:S04]  /*30f10*/  LDGSTS.E [R2+0x7400], [R14.64], P0 ;  /* 0x074000000e027fae */ /* 0x0003e80008121844 */
[----:B-1----:R-:W3:Y:S04]  /*30f20*/  LDL.LU R61, [R1+0xe90] ;  /* 0x000e9000013d7983 */ /* 0x002ee80000300800 */
[----:B------:R-:W-:Y:S04]  /*30f30*/  STL [R1+0xec8], R65 ;  /* 0x000ec84101007387 */ /* 0x000fe80000100800 */
[----:B------:R-:W3:Y:S01]  /*30f40*/  LDL.LU R57, [R1+0xa04] ;  /* 0x000a040001397983 */ /* 0x000ee20000300800 */
[----:B------:R-:W-:Y:S01]  /*30f50*/  SEL R13, RZ, 0x4, !P2 ;  /* 0x00000004ff0d7807 */ /* 0x000fe20005000000 */
[----:B------:R-:W-:-:S02]  /*30f60*/  IMAD.MOV.U32 R14, RZ, RZ, R18 ;  /* 0x000000ffff0e7224 */ /* 0x000fc400078e0012 */
[----:B------:R-:W-:Y:S01]  /*30f70*/  IMAD.MOV.U32 R15, RZ, RZ, R65 ;  /* 0x000000ffff0f7224 */ /* 0x000fe200078e0041 */
[----:B------:R-:W-:Y:S01]  /*30f80*/  SEL R13, R13, RZ, !P1 ;  /* 0x000000ff0d0d7207 */ /* 0x000fe20004800000 */
[----:B------:R-:W3:Y:S03]  /*30f90*/  LDL.LU R136, [R1+0xa10] ;  /* 0x000a100001887983 */ /* 0x000ee60000300800 */
[----:B------:R-:W-:Y:S01]  /*30fa0*/  ISETP.NE.U32.AND P2, PT, R13, RZ, PT ;  /* 0x000000ff0d00720c */ /* 0x000fe20003f45070 */
[----:B------:R-:W3:Y:S11]  /*30fb0*/  LDL.LU R18, [R1+0xa48] ;  /* 0x000a480001127983 */ /* 0x000ef60000300800 */
[----:B------:R-:W-:Y:S01]  /*30fc0*/  @!UPT UIADD3 URZ, URZ, URZ, URZ ;  /* 0x0000003f3f3ff290 */ /* 0x000fe2000fffe03f */
[----:B------:R1:W-:Y:S01]  /*30fd0*/  LDGSTS.E [R2+0x9000], [R14.64], P2 ;  /* 0x090000000e027fae */ /* 0x0003e20009121844 */
[----:B--2---:R-:W-:-:S04]  /*30fe0*/  IADD3 R22, P3, R22, R29, RZ ;  /* 0x0000001d16167210 */ /* 0x004fc80007f7e0ff */
[----:B------:R-:W-:Y:S02]  /*30ff0*/  IADD3.X R64, R64, R0, RZ, P3, !PT ;  /* 0x0000000040407210 */ /* 0x000fe40001ffe4ff */
[----:B------:R-:W-:Y:S01]  /*31000*/  IADD3 R19, P4, R19, R29, RZ ;  /* 0x0000001d13137210 */ /* 0x000fe20007f9e0ff */
[----:B------:R2:W-:Y:S01]  /*31010*/  STL [R1+0xed4], R22 ;  /* 0x000ed41601007387 */ /* 0x0005e20000100800 */
[----:B-1----:R-:W-:Y:S02]  /*31020*/  IMAD.MOV.U32 R14, RZ, RZ, R22 ;  /* 0x000000ffff0e7224 */ /* 0x002fe400078e0016 */
[----:B------:R-:W-:Y:S01]  /*31030*/  IMAD.MOV.U32 R15, RZ, RZ, R64 ;  /* 0x000000ffff0f7224 */ /* 0x000fe200078e0040 */
[----:B------:R-:W-:Y:S01]  /*31040*/  STL [R1+0xed0], R64 ;  /* 0x000ed04001007387 */ /* 0x000fe20000100800 */
[----:B------:R-:W-:-:S03]  /*31050*/  IMAD.X R23, R23, 0x1, R0, P4 ;  /* 0x0000000117177824 */ /* 0x000fc600020e0600 */
[----:B------:R-:W-:Y:S04]  /*31060*/  STL [R1+0xe8c], R19 ;  /* 0x000e8c1301007387 */ /* 0x000fe80000100800 */
[----:B------:R-:W4:Y:S04]  /*31070*/  LDL.LU R137, [R1+0xa0c] ;  /* 0x000a0c0001897983 */ /* 0x000f280000300800 */
[----:B------:R1:W-:Y:S04]  /*31080*/  STL [R1+0xe88], R23 ;  /* 0x000e881701007387 */ /* 0x0003e80000100800 */
[----:B------:R1:W-:Y:S04]  /*31090*/  LDGSTS.E [R2+0x9400], [R14.64], P2 ;  /* 0x094000000e027fae */ /* 0x0003e80009121844 */
[----:B--2---:R-:W2:Y:S01]  /*310a0*/  LDL.LU R22, [R1+0xa44] ;  /* 0x000a440001167983 */ /* 0x004ea20000300800 */
[----:B-1----:R-:W-:Y:S01]  /*310b0*/  MOV R15, R23 ;  /* 0x00000017000f7202 */ /* 0x002fe20000000f00 */
[----:B------:R-:W-:-:S02]  /*310c0*/  IMAD.MOV.U32 R14, RZ, RZ, R19 ;  /* 0x000000ffff0e7224 */ /* 0x000fc400078e0013 */
        /* <DEDUP_REMOVED lines=8> */
[-C--:B---3--:R-:W-:Y:S02]  /*31150*/  IADD3 R60, P3, R60, R29.reuse, RZ ;  /* 0x0000001d3c3c7210 */ /* 0x088fe40007f7e0ff */
[----:B------:R-:W-:-:S03]  /*31160*/  IADD3 R56, P4, R56, R29, RZ ;  /* 0x0000001d38387210 */ /* 0x000fc60007f9e0ff */
[----:B------:R-:W-:Y:S06]  /*31170*/  STL [R1+0xe94], R60 ;  /* 0x000e943c01007387 */ /* 0x000fec0000100800 */
[----:B------:R1:W-:Y:S01]  /*31180*/  LDGSTS.E [R2+0xb000], [R14.64], P0 ;  /* 0x0b0000000e027fae */ /* 0x0003e20008121844 */
[----:B------:R-:W-:Y:S01]  /*31190*/  ISETP.GT.AND P2, PT, R12, 0x1a, PT ;  /* 0x0000001a0c00780c */ /* 0x000fe20003f44270 */
[----:B------:R-:W-:Y:S02]  /*311a0*/  IMAD.X R61, R61, 0x1, R0, P3 ;  /* 0x000000013d3d7824 */ /* 0x000fe400018e0600 */
[----:B-1----:R-:W-:-:S02]  /*311b0*/  IMAD.MOV.U32 R14, RZ, RZ, R60 ;  /* 0x000000ffff0e7224 */ /* 0x002fc400078e003c */
[----:B------:R-:W-:Y:S01]  /*311c0*/  IMAD.MOV.U32 R15, RZ, RZ, R61 ;  /* 0x000000ffff0f7224 */ /* 0x000fe200078e003d */
[----:B------:R1:W-:Y:S01]  /*311d0*/  STL [R1+0xe90], R61 ;  /* 0x000e903d01007387 */ /* 0x0003e20000100800 */
[----:B------:R-:W-:-:S03]  /*311e0*/  IMAD.X R57, R57, 0x1, R0, P4 ;  /* 0x0000000139397824 */ /* 0x000fc600020e0600 */
[----:B------:R-:W-:Y:S04]  /*311f0*/  STL [R1+0xa08], R56 ;  /* 0x000a083801007387 */ /* 0x000fe80000100800 */
[----:B------:R3:W-:Y:S04]  /*31200*/  STL [R1+0xa04], R57 ;  /* 0x000a043901007387 */ /* 0x0007e80000100800 */
[----:B-1----:R-:W2:Y:S04]  /*31210*/  LDL.LU R61, [R1+0xa8c] ;  /* 0x000a8c00013d7983 */ /* 0x002ea80000300800 */
[----:B------:R-:W2:Y:S04]  /*31220*/  LDL.LU R60, [R1+0xa90] ;  /* 0x000a9000013c7983 */ /* 0x000ea80000300800 */
[----:B------:R1:W-:Y:S01]  /*31230*/  LDGSTS.E [R2+0xb400], [R14.64], P0 ;  /* 0x0b4000000e027fae */ /* 0x0003e20008121844 */
[----:B------:R-:W-:Y:S01]  /*31240*/  SEL R13, RZ, 0x4, !P2 ;  /* 0x00000004ff0d7807 */ /* 0x000fe20005000000 */
[----:B-1----:R-:W-:Y:S01]  /*31250*/  IMAD.MOV.U32 R15, RZ, RZ, R57 ;  /* 0x000000ffff0f7224 */ /* 0x002fe200078e0039 */
[----:B------:R-:W-:Y:S01]  /*31260*/  MOV R14, R56 ;  /* 0x00000038000e7202 */ /* 0x000fe20000000f00 */
[----:B---3--:R-:W3:Y:S04]  /*31270*/  LDL.LU R57, [R1+0xac4] ;  /* 0x000ac40001397983 */ /* 0x008ee80000300800 */
[----:B------:R-:W3:Y:S01]  /*31280*/  LDL.LU R56, [R1+0xac8] ;  /* 0x000ac80001387983 */ /* 0x000ee20000300800 */
[----:B------:R-:W-:-:S02]  /*31290*/  SEL R13, R13, RZ, !P1 ;  /* 0x000000ff0d0d7207 */ /* 0x000fc40004800000 */
[----:B------:R-:W-:Y:S02]  /*312a0*/  ISETP.GT.AND P0, PT, R12, 0x1e, PT ;  /* 0x0000001e0c00780c */ /* 0x000fe40003f04270 */
[----:B------:R-:W-:Y:S02]  /*312b0*/  ISETP.NE.U32.AND P2, PT, R13, RZ, PT ;  /* 0x000000ff0d00720c */ /* 0x000fe40003f45070 */
[----:B------:R-:W-:Y:S02]  /*312c0*/  SEL R13, RZ, 0x4, !P0 ;  /* 0x00000004ff0d7807 */ /* 0x000fe40004000000 */
[-C--:B------:R-:W-:Y:S02]  /*312d0*/  IADD3 R136, P3, R136, R29.reuse, RZ ;  /* 0x0000001d88887210 */ /* 0x080fe40007f7e0ff */
[----:B------:R-:W-:Y:S02]  /*312e0*/  SEL R13, R13, RZ, !P1 ;  /* 0x000000ff0d0d7207 */ /* 0x000fe40004800000 */
[----:B------:R-:W-:-:S02]  /*312f0*/  IADD3 R18, P4, R18, R29, RZ ;  /* 0x0000001d12127210 */ /* 0x000fc40007f9e0ff */
[----:B------:R-:W-:-:S03]  /*31300*/  ISETP.NE.U32.AND P0, PT, R13, RZ, PT ;  /* 0x000000ff0d00720c */ /* 0x000fc60003f05070 */
[----:B------:R1:W-:Y:S04]  /*31310*/  LDGSTS.E [R2+0xd000], [R14.64], P2 ;  /* 0x0d0000000e027fae */ /* 0x0003e80009121844 */
[----:B------:R-:W-:Y:S01]  /*31320*/  STL [R1+0xa10], R136 ;  /* 0x000a108801007387 */ /* 0x000fe20000100800 */
[----:B-1----:R-:W-:Y:S02]  /*31330*/  IMAD.MOV.U32 R14, RZ, RZ, R136 ;  /* 0x000000ffff0e7224 */ /* 0x002fe400078e0088 */
[----:B----4-:R-:W-:-:S05]  /*31340*/  IMAD.X R137, R137, 0x1, R0, P3 ;  /* 0x0000000189897824 */ /* 0x010fca00018e0600 */
[----:B------:R-:W-:Y:S01]  /*31350*/  MOV R15, R137 ;  /* 0x00000089000f7202 */ /* 0x000fe20000000f00 */
[----:B------:R-:W-:Y:S04]  /*31360*/  STL [R1+0xa0c], R137 ;  /* 0x000a0c8901007387 */ /* 0x000fe80000100800 */
[----:B------:R1:W-:Y:S01]  /*31370*/  LDGSTS.E [R2+0xd400], [R14.64], P2 ;  /* 0x0d4000000e027fae */ /* 0x0003e20009121844 */
[----:B--2---:R-:W-:-:S03]  /*31380*/  IMAD.X R22, R22, 0x1, R0, P4 ;  /* 0x0000000116167824 */ /* 0x004fc600020e0600 */
[----:B------:R-:W-:Y:S04]  /*31390*/  STL [R1+0xa48], R18 ;  /* 0x000a481201007387 */ /* 0x000fe80000100800 */
[----:B------:R2:W-:Y:S01]  /*313a0*/  STL [R1+0xa44], R22 ;  /* 0x000a441601007387 */ /* 0x0005e20000100800 */
[-C--:B------:R-:W-:Y:S01]  /*313b0*/  IADD3 R19, P3, R19, R29.reuse, RZ ;  /* 0x0000001d13137210 */ /* 0x080fe20007f7e0ff */
[----:B-1----:R-:W-:Y:S02]  /*313c0*/  IMAD.MOV.U32 R14, RZ, RZ, R18 ;  /* 0x000000ffff0e7224 */ /* 0x002fe400078e0012 */
[----:B------:R-:W-:Y:S02]  /*313d0*/  IMAD.MOV.U32 R15, RZ, RZ, R22 ;  /* 0x000000ffff0f7224 */ /* 0x000fe400078e0016 */
[----:B------:R-:W-:Y:S01]  /*313e0*/  IMAD.X R23, R23, 0x1, R0, P3 ;  /* 0x0000000117177824 */ /* 0x000fe200018e0600 */
[----:B--2---:R-:W2:Y:S01]  /*313f0*/  LDL.LU R22, [R1+0xad0] ;  /* 0x000ad00001167983 */ /* 0x004ea20000300800 */
[----:B------:R-:W-:-:S03]  /*31400*/  IADD3 R64, P4, R64, R29, RZ ;  /* 0x0000001d40407210 */ /* 0x000fc60007f9e0ff */
[----:B------:R-:W4:Y:S02]  /*31410*/  LDL.LU R18, [R1+0xb08] ;  /* 0x000b080001127983 */ /* 0x000f240000300800 */
[----:B------:R-:W-:Y:S02]  /*31420*/  IMAD.X R65, R65, 0x1, R0, P4 ;  /* 0x0000000141417824 */ /* 0x000fe400020e0600 */
[----:B------:R-:W-:Y:S04]  /*31430*/  STL [R1+0xa50], R19 ;  /* 0x000a501301007387 */ /* 0x000fe80000100800 */
[----:B------:R1:W-:Y:S04]  /*31440*/  LDGSTS.E [R2+0xf000], [R14.64], P0 ;  /* 0x0f0000000e027fae */ /* 0x0003e80008121844 */
[----:B------:R1:W-:Y:S04]  /*31450*/  STL [R1+0xa4c], R23 ;  /* 0x000a4c1701007387 */ /* 0x0003e80000100800 */
[----:B------:R1:W-:Y:S02]  /*31460*/  STL [R1+0xa88], R64 ;  /* 0x000a884001007387 */ /* 0x0003e40000100800 */
[----:B-1----:R-:W-:Y:S01]  /*31470*/  IMAD.MOV.U32 R15, RZ, RZ, R23 ;  /* 0x000000ffff0f7224 */ /* 0x002fe200078e0017 */
[----:B------:R-:W-:Y:S01]  /*31480*/  MOV R14, R19 ;  /* 0x00000013000e7202 */ /* 0x000fe20000000f00 */
[----:B------:R-:W4:Y:S04]  /*31490*/  LDL.LU R23, [R1+0xacc] ;  /* 0x000acc0001177983 */ /* 0x000f280000300800 */
[----:B------:R1:W-:Y:S04]  /*314a0*/  STL [R1+0xa84], R65 ;  /* 0x000a844101007387 */ /* 0x0003e80000100800 */
[----:B------:R-:W4:Y:S01]  /*314b0*/  LDL.LU R19, [R1+0xb04] ;  /* 0x000b040001137983 */ /* 0x000f220000300800 */
[----:B------:R-:W-:-:S03]  /*314c0*/  ISETP.GT.AND P2, PT, R12, 0x22, PT ;  /* 0x000000220c00780c */ /* 0x000fc60003f44270 */
[----:B------:R1:W-:Y:S01]  /*314d0*/  LDGSTS.E [R2+0xf400], [R14.64], P0 ;  /* 0x0f4000000e027fae */ /* 0x0003e20008121844 */
[----:B------:R-:W-:-:S03]  /*314e0*/  SEL R13, RZ, 0x4, !P2 ;  /* 0x00000004ff0d7807 */ /* 0x000fc60005000000 */
[----:B------:R-:W4:Y:S01]  /*314f0*/  LDL.LU R136, [R1+0xb10] ;  /* 0x000b100001887983 */ /* 0x000f220000300800 */
[----:B------:R-:W-:-:S04]  /*31500*/  SEL R13, R13, RZ, !P1 ;  /* 0x000000ff0d0d7207 */ /* 0x000fc80004800000 */
[----:B------:R-:W-:Y:S01]  /*31510*/  ISETP.NE.U32.AND P2, PT, R13, RZ, PT ;  /* 0x000000ff0d00720c */ /* 0x000fe20003f45070 */
[----:B-1----:R-:W-:Y:S02]  /*31520*/  IMAD.MOV.U32 R14, RZ, RZ, R64 ;  /* 0x000000ffff0e7224 */ /* 0x002fe400078e0040 */
[----:B------:R-:W-:Y:S01]  /*31530*/  IMAD.MOV.U32 R15, RZ, RZ, R65 ;  /* 0x000000ffff0f7224 */ /* 0x000fe200078e0041 */
[----:B------:R-:W4:Y:S09]  /*31540*/  LDL.LU R64, [R1+0xb48] ;  /* 0x000b480001407983 */ /* 0x000f320000300800 */
[----:B------:R1:W-:Y:S01]  /*31550*/  LDGSTS.E [R2+0x11000], [R14.64], P2 ;  /* 0x110000000e027fae */ /* 0x0003e20009121844 */
[----:B------:R-:W-:-:S05]  /*31560*/  IADD3 R60, P3, R60, R29, RZ ;  /* 0x0000001d3c3c7210 */ /* 0x000fca0007f7e0ff */
[----:B------:R-:W-:Y:S01]  /*31570*/  IMAD.X R61, R61, 0x1, R0, P3 ;  /* 0x000000013d3d7824 */ /* 0x000fe200018e0600 */
[----:B------:R-:W-:Y:S01]  /*31580*/  STL [R1+0xa90], R60 ;  /* 0x000a903c01007387 */ /* 0x000fe20000100800 */
[----:B-1----:R-:W-:Y:S02]  /*31590*/  IMAD.MOV.U32 R14, RZ, RZ, R60 ;  /* 0x000000ffff0e7224 */ /* 0x002fe400078e003c */
[----:B------:R-:W-:Y:S01]  /*315a0*/  IMAD.MOV.U32 R15, RZ, RZ, R61 ;  /* 0x000000ffff0f7224 */ /* 0x000fe200078e003d */
[----:B------:R1:W-:Y:S04]  /*315b0*/  STL [R1+0xa8c], R61 ;  /* 0x000a8c3d01007387 */ /* 0x0003e80000100800 */
[----:B------:R1:W-:Y:S01]  /*315c0*/  LDGSTS.E [R2+0x11400], [R14.64], P2 ;  /* 0x114000000e027fae */ /* 0x0003e20009121844 */
[----:B---3--:R-:W-:-:S04]  /*315d0*/  IADD3 R56, P4, R56, R29, RZ ;  /* 0x0000001d38387210 */ /* 0x008fc80007f9e0ff */
[----:B------:R-:W-:Y:S01]  /*315e0*/  IADD3.X R57, R57, R0, RZ, P4, !PT ;  /* 0x0000000039397210 */ /* 0x000fe200027fe4ff */
[----:B------:R-:W-:Y:S04]  /*315f0*/  STL [R1+0xac8], R56 ;  /* 0x000ac83801007387 */ /* 0x000fe80000100800 */
[----:B------:R-:W3:Y:S01]  /*31600*/  LDL.LU R137, [R1+0xb0c] ;  /* 0x000b0c0001897983 */ /* 0x000ee20000300800 */
[----:B-1----:R-:W-:-:S03]  /*31610*/  IMAD.MOV.U32 R15, RZ, RZ, R57 ;  /* 0x000000ffff0f7224 */ /* 0x002fc600078e0039 */
[----:B------:R1:W-:Y:S01]  /*31620*/  STL [R1+0xac4], R57 ;  /* 0x000ac43901007387 */ /* 0x0003e20000100800 */
[----:B------:R-:W-:-:S03]  /*31630*/  IMAD.MOV.U32 R14, RZ, RZ, R56 ;  /* 0x000000ffff0e7224 */ /* 0x000fc600078e0038 */
[----:B------:R-:W3:Y:S04]  /*31640*/  LDL.LU R65, [R1+0xb44] ;  /* 0x000b440001417983 */ /* 0x000ee80000300800 */
[----:B------:R-:W3:Y:S04]  /*31650*/  LDL.LU R61, [R1+0xb4c] ;  /* 0x000b4c00013d7983 */ /* 0x000ee80000300800 */
[----:B------:R-:W3:Y:S04]  /*31660*/  LDL.LU R60, [R1+0xb50] ;  /* 0x000b5000013c7983 */ /* 0x000ee80000300800 */
[----:B-1----:R-:W3:Y:S04]  /*31670*/  LDL.LU R57, [R1+0xb84] ;  /* 0x000b840001397983 */ /* 0x002ee80000300800 */
[----:B------:R-:W3:Y:S01]  /*31680*/  LDL.LU R56, [R1+0xb88] ;  /* 0x000b880001387983 */ /* 0x000ee20000300800 */
[----:B------:R-:W-:-:S04]  /*31690*/  ISETP.GT.AND P0, PT, R12, 0x26, PT ;  /* 0x000000260c00780c */ /* 0x000fc80003f04270 */
[----:B------:R-:W-:-:S04]  /*316a0*/  SEL R13, RZ, 0x4, !P0 ;  /* 0x00000004ff0d7807 */ /* 0x000fc80004000000 */
[----:B------:R-:W-:-:S04]  /*316b0*/  SEL R13, R13, RZ, !P1 ;  /* 0x000000ff0d0d7207 */ /* 0x000fc80004800000 */
[----:B------:R-:W-:Y:S11]  /*316c0*/  ISETP.NE.U32.AND P0, PT, R13, RZ, PT ;  /* 0x000000ff0d00720c */ /* 0x000ff60003f05070 */
[----:B------:R-:W-:Y:S02]  /*316d0*/  @!UPT UIADD3 URZ, URZ, URZ, URZ ;  /* 0x0000003f3f3ff290 */ /* 0x000fe4000fffe03f */
[----:B------:R1:W-:Y:S01]  /*316e0*/  LDGSTS.E [R2+0x13000], [R14.64], P0 ;  /* 0x130000000e027fae */ /* 0x0003e20008121844 */
[-C--:B--2---:R-:W-:Y:S02]  /*316f0*/  IADD3 R22, P3, R22, R29.reuse, RZ ;  /* 0x0000001d16167210 */ /* 0x084fe40007f7e0ff */
[----:B----4-:R-:W-:-:S03]  /*31700*/  IADD3 R18, P4, R18, R29, RZ ;  /* 0x0000001d12127210 */ /* 0x010fc60007f9e0ff */
[----:B------:R-:W-:Y:S01]  /*31710*/  STL [R1+0xad0], R22 ;  /* 0x000ad01601007387 */ /* 0x000fe20000100800 */
[----:B-1----:R-:W-:Y:S01]  /*31720*/  IMAD.MOV.U32 R14, RZ, RZ, R22 ;  /* 0x000000ffff0e7224 */ /* 0x002fe200078e0016 */
[----:B------:R-:W-:-:S05]  /*31730*/  IADD3.X R23, R23, R0, RZ, P3, !PT ;  /* 0x0000000017177210 */ /* 0x000fca0001ffe4ff */
[----:B------:R1:W-:Y:S01]  /*31740*/  STL [R1+0xacc], R23 ;  /* 0x000acc1701007387 */ /* 0x0003e20000100800 */
[----:B------:R-:W-:-:S03]  /*31750*/  IMAD.X R19, R19, 0x1, R0, P4 ;  /* 0x0000000113137824 */ /* 0x000fc600020e0600 */
[----:B------:R-:W-:Y:S01]  /*31760*/  STL [R1+0xb08], R18 ;  /* 0x000b081201007387 */ /* 0x000fe20000100800 */
[----:B------:R-:W-:-:S03]  /*31770*/  IMAD.MOV.U32 R15, RZ, RZ, R23 ;  /* 0x000000ffff0f7224 */ /* 0x000fc600078e0017 */
[----:B------:R2:W-:Y:S04]  /*31780*/  STL [R1+0xb04], R19 ;  /* 0x000b041301007387 */ /* 0x0005e80000100800 */
[----:B-1----:R-:W4:Y:S04]  /*31790*/  LDL.LU R23, [R1+0xb8c] ;  /* 0x000b8c0001177983 */ /* 0x002f280000300800 */
[----:B------:R-:W4:Y:S04]  /*317a0*/  LDL.LU R22, [R1+0xb90] ;  /* 0x000b900001167983 */ /* 0x000f280000300800 */
[----:B------:R1:W-:Y:S02]  /*317b0*/  LDGSTS.E [R2+0x13400], [R14.64], P0 ;  /* 0x134000000e027fae */ /* 0x0003e40008121844 */
[----:B-1----:R-:W-:Y:S01]  /*317c0*/  MOV R15, R19 ;  /* 0x00000013000f7202 */ /* 0x002fe20000000f00 */
[----:B------:R-:W-:Y:S01]  /*317d0*/  IMAD.MOV.U32 R14, RZ, RZ, R18 ;  /* 0x000000ffff0e7224 */ /* 0x000fe200078e0012 */
[----:B--2---:R-:W2:Y:S04]  /*317e0*/  LDL.LU R19, [R1+0xbc4] ;  /* 0x000bc40001137983 */ /* 0x004ea80000300800 */
[----:B------:R-:W2:Y:S01]  /*317f0*/  LDL.LU R18, [R1+0xbc8] ;  /* 0x000bc80001127983 */ /* 0x000ea20000300800 */
[----:B------:R-:W-:-:S04]  /*31800*/  ISETP.GT.AND P2, PT, R12, 0x2a, PT ;  /* 0x0000002a0c00780c */ /* 0x000fc80003f44270 */
[----:B------:R-:W-:-:S04]  /*31810*/  SEL R13, RZ, 0x4, !P2 ;  /* 0x00000004ff0d7807 */ /* 0x000fc80005000000 */
[----:B------:R-:W-:Y:S02]  /*31820*/  SEL R13, R13, RZ, !P1 ;  /* 0x000000ff0d0d7207 */ /* 0x000fe40004800000 */
[----:B------:R-:W-:Y:S02]  /*31830*/  ISETP.GT.AND P0, PT, R12, 0x2e, PT ;  /* 0x0000002e0c00780c */ /* 0x000fe40003f04270 */
[----:B------:R-:W-:Y:S02]  /*31840*/  ISETP.NE.U32.AND P2, PT, R13, RZ, PT ;  /* 0x000000ff0d00720c */ /* 0x000fe40003f45070 */
[----:B------:R-:W-:Y:S02]  /*31850*/  SEL R13, RZ, 0x4, !P0 ;  /* 0x00000004ff0d7807 */ /* 0x000fe40004000000 */
[-C--:B------:R-:W-:Y:S02]  /*31860*/  IADD3 R136, P3, R136, R29.reuse, RZ ;  /* 0x0000001d88887210 */ /* 0x080fe40007f7e0ff */
[----:B------:R-:W-:-:S02]  /*31870*/  IADD3 R64, P4, R64, R29, RZ ;  /* 0x0000001d40407210 */ /* 0x000fc40007f9e0ff */
[----:B------:R-:W-:Y:S01]  /*31880*/  SEL R13, R13, RZ, !P1 ;  /* 0x000000ff0d0d7207 */ /* 0x000fe20004800000 */
[----:B------:R-:W-:Y:S03]  /*31890*/  STL [R1+0xb10], R136 ;  /* 0x000b108801007387 */ /* 0x000fe60000100800 */
[----:B------:R-:W-:Y:S01]  /*318a0*/  ISETP.NE.U32.AND P0, PT, R13, RZ, PT ;  /* 0x000000ff0d00720c */ /* 0x000fe20003f05070 */
[----:B------:R1:W-:Y:S01]  /*318b0*/  LDGSTS.E [R2+0x15000], [R14.64], P2 ;  /* 0x150000000e027fae */ /* 0x0003e20009121844 */
[--C-:B---3--:R-:W-:Y:S02]  /*318c0*/  IMAD.X R137, R137, 0x1, R0.reuse, P3 ;  /* 0x0000000189897824 */ /* 0x108fe400018e0600 */
[----:B------:R-:W-:Y:S02]  /*318d0*/  IMAD.X R65, R65, 0x1, R0, P4 ;  /* 0x0000000141417824 */ /* 0x000fe400020e0600 */
[----:B-1----:R-:W-:-:S02]  /*318e0*/  IMAD.MOV.U32 R14, RZ, RZ, R136 ;  /* 0x000000ffff0e7224 */ /* 0x002fc400078e0088 */
[----:B------:R-:W-:Y:S01]  /*318f0*/  IMAD.MOV.U32 R15, RZ, RZ, R137 ;  /* 0x000000ffff0f7224 */ /* 0x000fe200078e0089 */
[-C--:B------:R-:W-:Y:S01]  /*31900*/  IADD3 R60, P3, R60, R29.reuse, RZ ;  /* 0x0000001d3c3c7210 */ /* 0x080fe20007f7e0ff */
[----:B------:R-:W-:Y:S04]  /*31910*/  STL [R1+0xb0c], R137 ;  /* 0x000b0c8901007387 */ /* 0x000fe80000100800 */
[--C-:B------:R-:W-:Y:S01]  /*31920*/  IMAD.X R61, R61, 0x1, R0.reuse, P3 ;  /* 0x000000013d3d7824 */ /* 0x100fe200018e0600 */
[----:B------:R-:W-:Y:S01]  /*31930*/  IADD3 R56, P4, R56, R29, RZ ;  /* 0x0000001d38387210 */ /* 0x000fe20007f9e0ff */
[----:B------:R-:W-:Y:S04]  /*31940*/  STL [R1+0xb48], R64 ;  /* 0x000b484001007387 */ /* 0x000fe80000100800 */
[----:B------:R-:W-:Y:S01]  /*31950*/  IMAD.X R57, R57, 0x1, R0, P4 ;  /* 0x0000000139397824 */ /* 0x000fe200020e0600 */
[----:B------:R1:W-:Y:S04]  /*31960*/  STL [R1+0xb44], R65 ;  /* 0x000b444101007387 */ /* 0x0003e80000100800 */
[----:B------:R3:W-:Y:S04]  /*31970*/  LDGSTS.E [R2+0x15400], [R14.64], P2 ;  /* 0x154000000e027fae */ /* 0x0007e80009121844 */
[----:B------:R-:W-:Y:S04]  /*31980*/  STL [R1+0xb50], R60 ;  /* 0x000b503c01007387 */ /* 0x000fe80000100800 */
[----:B------:R1:W-:Y:S01]  /*31990*/  STL [R1+0xb4c], R61 ;  /* 0x000b4c3d01007387 */ /* 0x0003e20000100800 */
[----:B---3--:R-:W-:Y:S01]  /*319a0*/  MOV R14, R64 ;  /* 0x00000040000e7202 */ /* 0x008fe20000000f00 */
[----:B------:R-:W-:-:S02]  /*319b0*/  IMAD.MOV.U32 R15, RZ, RZ, R65 ;  /* 0x000000ffff0f7224 */ /* 0x000fc400078e0041 */
[----:B------:R3:W-:Y:S04]  /*319c0*/  STL [R1+0xb88], R56 ;  /* 0x000b883801007387 */ /* 0x0007e80000100800 */
[----:B------:R2:W-:Y:S04]  /*319d0*/  STL [R1+0xb84], R57 ;  /* 0x000b843901007387 */ /* 0x0005e80000100800 */
[----:B-1----:R-:W2:Y:S04]  /*319e0*/  LDL.LU R65, [R1+0xbcc] ;  /* 0x000bcc0001417983 */ /* 0x002ea80000300800 */
[----:B------:R-:W2:Y:S04]  /*319f0*/  LDL.LU R64, [R1+0xbd0] ;  /* 0x000bd00001407983 */ /* 0x000ea80000300800 */
[----:B------:R1:W-:Y:S02]  /*31a00*/  LDGSTS.E [R2+0x17000], [R14.64], P0 ;  /* 0x170000000e027fae */ /* 0x0003e40008121844 */
[----:B-1----:R-:W-:Y:S01]  /*31a10*/  MOV R15, R61 ;  /* 0x0000003d000f7202 */ /* 0x002fe20000000f00 */
[----:B------:R-:W-:Y:S01]  /*31a20*/  IMAD.MOV.U32 R14, RZ, RZ, R60 ;  /* 0x000000ffff0e7224 */ /* 0x000fe200078e003c */
[----:B------:R-:W2:Y:S04]  /*31a30*/  LDL.LU R61, [R1+0xc04] ;  /* 0x000c0400013d7983 */ /* 0x000ea80000300800 */
[----:B------:R-:W2:Y:S04]  /*31a40*/  LDL.LU R60, [R1+0xc08] ;  /* 0x000c0800013c7983 */ /* 0x000ea80000300800 */
[----:B------:R1:W-:Y:S02]  /*31a50*/  LDGSTS.E [R2+0x17400], [R14.64], P0 ;  /* 0x174000000e027fae */ /* 0x0003e40008121844 */
[----:B-1----:R-:W-:-:S02]  /*31a60*/  IMAD.MOV.U32 R14, RZ, RZ, R56 ;  /* 0x000000ffff0e7224 */ /* 0x002fc400078e0038 */
[----:B---3--:R-:W3:Y:S01]  /*31a70*/  LDL.LU R56, [R1+0xc10] ;  /* 0x000c100001387983 */ /* 0x008ee20000300800 */
[----:B------:R-:W-:Y:S01]  /*31a80*/  IMAD.MOV.U32 R15, RZ, RZ, R57 ;  /* 0x000000ffff0f7224 */ /* 0x000fe200078e0039 */
[----:B----4-:R-:W-:-:S05]  /*31a90*/  IADD3 R22, P3, R22, R29, RZ ;  /* 0x0000001d16167210 */ /* 0x010fca0007f7e0ff */
[----:B------:R-:W-:Y:S01]  /*31aa0*/  IMAD.X R23, R23, 0x1, R0, P3 ;  /* 0x0000000117177824 */ /* 0x000fe200018e0600 */
[----:B------:R1:W-:Y:S04]  /*31ab0*/  STL [R1+0xb90], R22 ;  /* 0x000b901601007387 */ /* 0x0003e80000100800 */
[----:B------:R-:W-:Y:S01]  /*31ac0*/  STL [R1+0xb8c], R23 ;  /* 0x000b8c1701007387 */ /* 0x000fe20000100800 */
[----:B--2---:R-:W-:-:S05]  /*31ad0*/  IADD3 R18, P4, R18, R29, RZ ;  /* 0x0000001d12127210 */ /* 0x004fca0007f9e0ff */
[----:B------:R2:W-:Y:S04]  /*31ae0*/  STL [R1+0xbc8], R18 ;  /* 0x000bc81201007387 */ /* 0x0005e80000100800 */
[----:B------:R-:W4:Y:S01]  /*31af0*/  LDL.LU R57, [R1+0xc0c] ;  /* 0x000c0c0001397983 */ /* 0x000f220000300800 */
[----:B------:R-:W-:-:S04]  /*31b00*/  ISETP.GT.AND P2, PT, R12, 0x32, PT ;  /* 0x000000320c00780c */ /* 0x000fc80003f44270 */
[----:B------:R-:W-:-:S04]  /*31b10*/  SEL R13, RZ, 0x4, !P2 ;  /* 0x00000004ff0d7807 */ /* 0x000fc80005000000 */
[----:B------:R-:W-:-:S04]  /*31b20*/  SEL R13, R13, RZ, !P1 ;  /* 0x000000ff0d0d7207 */ /* 0x000fc80004800000 */
[----:B------:R-:W-:Y:S01]  /*31b30*/  ISETP.NE.U32.AND P2, PT, R13, RZ, PT ;  /* 0x000000ff0d00720c */ /* 0x000fe20003f45070 */
[----:B------:R-:W-:Y:S01]  /*31b40*/  IMAD.X R19, R19, 0x1, R0, P4 ;  /* 0x0000000113137824 */ /* 0x000fe200020e0600 */
[----:B------:R-:W-:-:S04]  /*31b50*/  ISETP.GT.AND P0, PT, R12, 0x36, PT ;  /* 0x000000360c00780c */ /* 0x000fc80003f04270 */
[----:B------:R-:W-:Y:S01]  /*31b60*/  SEL R13, RZ, 0x4, !P0 ;  /* 0x00000004ff0d7807 */ /* 0x000fe20004000000 */
[----:B------:R1:W-:Y:S06]  /*31b70*/  STL [R1+0xbc4], R19 ;  /* 0x000bc41301007387 */ /* 0x0003ec0000100800 */
[----:B------:R1:W-:Y:S01]  /*31b80*/  LDGSTS.E [R2+0x19000], [R14.64], P2 ;  /* 0x190000000e027fae */ /* 0x0003e20009121844 */
[----:B------:R-:W-:Y:S02]  /*31b90*/  SEL R13, R13, RZ, !P1 ;  /* 0x000000ff0d0d7207 */ /* 0x000fe40004800000 */
[----:B-1----:R-:W-:Y:S01]  /*31ba0*/  MOV R14, R22 ;  /* 0x00000016000e7202 */ /* 0x002fe20000000f00 */
[----:B------:R-:W-:Y:S01]  /*31bb0*/  IMAD.MOV.U32 R15, RZ, RZ, R23 ;  /* 0x000000ffff0f7224 */ /* 0x000fe200078e0017 */
[----:B------:R-:W4:Y:S04]  /*31bc0*/  LDL.LU R22, [R1+0xc48] ;  /* 0x000c480001167983 */ /* 0x000f280000300800 */
[----:B------:R1:W-:Y:S01]  /*31bd0*/  LDGSTS.E [R2+0x19400], [R14.64], P2 ;  /* 0x194000000e027fae */ /* 0x0003e20009121844 */
[----:B------:R-:W-:Y:S01]  /*31be0*/  ISETP.NE.U32.AND P0, PT, R13, RZ, PT ;  /* 0x000000ff0d00720c */ /* 0x000fe20003f05070 */
[----:B-1----:R-:W-:-:S02]  /*31bf0*/  IMAD.MOV.U32 R14, RZ, RZ, R18 ;  /* 0x000000ffff0e7224 */ /* 0x002fc400078e0012 */
[----:B--2---:R-:W2:Y:S04]  /*31c00*/  LDL.LU R18, [R1+0xc50] ;  /* 0x000c500001127983 */ /* 0x004ea80000300800 */
[----:B------:R-:W2:Y:S01]  /*31c10*/  LDL.LU R176, [R1+0x580] ;  /* 0x0005800001b07983 */ /* 0x000ea20000300800 */
[----:B------:R-:W-:-:S03]  /*31c20*/  IMAD.MOV.U32 R15, RZ, RZ, R19 ;  /* 0x000000ffff0f7224 */ /* 0x000fc600078e0013 */
[----:B------:R-:W2:Y:S04]  /*31c30*/  LDL.LU R177, [R1+0x584] ;  /* 0x0005840001b17983 */ /* 0x000ea80000300800 */
[----:B------:R-:W2:Y:S04]  /*31c40*/  LDL.LU R178, [R1+0x588] ;  /* 0x0005880001b27983 */ /* 0x000ea80000300800 */
[----:B------:R-:W2:Y:S04]  /*31c50*/  LDL.LU R179, [R1+0x58c] ;  /* 0x00058c0001b37983 */ /* 0x000ea80000300800 */
[----:B------:R-:W2:Y:S01]  /*31c60*/  LDL.LU R23, [R1+0xc44] ;  /* 0x000c440001177983 */ /* 0x000ea20000300800 */
[----:B------:R-:W-:-:S03]  /*31c70*/  IADD3 R64, P3, R64, R29, RZ ;  /* 0x0000001d40407210 */ /* 0x000fc60007f7e0ff */
[----:B------:R-:W2:Y:S02]  /*31c80*/  LDL.LU R19, [R1+0xc4c] ;  /* 0x000c4c0001137983 */ /* 0x000ea40000300800 */
[----:B------:R-:W-:Y:S02]  /*31c90*/  IMAD.X R65, R65, 0x1, R0, P3 ;  /* 0x0000000141417824 */ /* 0x000fe400018e0600 */
[----:B------:R-:W-:Y:S04]  /*31ca0*/  STL [R1+0xbd0], R64 ;  /* 0x000bd04001007387 */ /* 0x000fe80000100800 */
[----:B------:R-:W-:Y:S01]  /*31cb0*/  STL [R1+0xbcc], R65 ;  /* 0x000bcc4101007387 */ /* 0x000fe20000100800 */
[----:B------:R-:W-:-:S03]  /*31cc0*/  IADD3 R60, P4, R60, R29, RZ ;  /* 0x0000001d3c3c7210 */ /* 0x000fc60007f9e0ff */
[----:B------:R1:W-:Y:S01]  /*31cd0*/  LDGSTS.E [R2+0x1b000], [R14.64], P0 ;  /* 0x1b0000000e027fae */ /* 0x0003e20008121844 */
[----:B------:R-:W-:-:S03]  /*31ce0*/  IADD3.X R61, R61, R0, RZ, P4, !PT ;  /* 0x000000003d3d7210 */ /* 0x000fc600027fe4ff */
[----:B------:R-:W-:Y:S04]  /*31cf0*/  STL [R1+0xc08], R60 ;  /* 0x000c083c01007387 */ /* 0x000fe80000100800 */
[----:B------:R-:W2:Y:S04]  /*31d00*/  LDL.LU R240, [R1+0x570] ;  /* 0x0005700001f07983 */ /* 0x000ea80000300800 */
[----:B------:R-:W-:Y:S01]  /*31d10*/  STL [R1+0xc04], R61 ;  /* 0x000c043d01007387 */ /* 0x000fe20000100800 */
[----:B------:R-:W-:-:S03]  /*31d20*/  ISETP.GT.AND P2, PT, R12, 0x3a, PT ;  /* 0x0000003a0c00780c */ /* 0x000fc60003f44270 */
[----:B------:R-:W2:Y:S04]  /*31d30*/  LDL.LU R241, [R1+0x574] ;  /* 0x0005740001f17983 */ /* 0x000ea80000300800 */
[----:B------:R-:W2:Y:S04]  /*31d40*/  LDL.LU R242, [R1+0x578] ;  /* 0x0005780001f27983 */ /* 0x000ea80000300800 */
[----:B------:R-:W2:Y:S01]  /*31d50*/  LDL.LU R243, [R1+0x57c] ;  /* 0x00057c0001f37983 */ /* 0x000ea20000300800 */
[----:B-1----:R-:W-:Y:S01]  /*31d60*/  IMAD.MOV.U32 R14, RZ, RZ, R64 ;  /* 0x000000ffff0e7224 */ /* 0x002fe200078e0040 */
[----:B------:R-:W-:Y:S01]  /*31d70*/  SEL R13, RZ, 0x4, !P2 ;  /* 0x00000004ff0d7807 */ /* 0x000fe20005000000 */
[----:B------:R-:W-:-:S03]  /*31d80*/  IMAD.MOV.U32 R15, RZ, RZ, R65 ;  /* 0x000000ffff0f7224 */ /* 0x000fc600078e0041 */
[----:B------:R-:W-:Y:S02]  /*31d90*/  SEL R13, R13, RZ, !P1 ;  /* 0x000000ff0d0d7207 */ /* 0x000fe40004800000 */
[----:B------:R1:W-:Y:S01]  /*31da0*/  LDGSTS.E [R2+0x1b400], [R14.64], P0 ;  /* 0x1b4000000e027fae */ /* 0x0003e20008121844 */
[----:B------:R-:W-:Y:S02]  /*31db0*/  ISETP.GT.AND P0, PT, R12, 0x3e, PT ;  /* 0x0000003e0c00780c */ /* 0x000fe40003f04270 */
[----:B------:R-:W-:Y:S02]  /*31dc0*/  ISETP.NE.U32.AND P2, PT, R13, RZ, PT ;  /* 0x000000ff0d00720c */ /* 0x000fe40003f45070 */
[----:B---3--:R-:W-:Y:S02]  /*31dd0*/  IADD3 R56, P3, R56, R29, RZ ;  /* 0x0000001d38387210 */ /* 0x008fe40007f7e0ff */
[----:B------:R-:W-:-:S04]  /*31de0*/  SEL R13, RZ, 0x4, !P0 ;  /* 0x00000004ff0d7807 */ /* 0x000fc80004000000 */
[----:B------:R-:W-:Y:S01]  /*31df0*/  SEL R13, R13, RZ, !P1 ;  /* 0x000000ff0d0d7207 */ /* 0x000fe20004800000 */
[----:B------:R3:W-:Y:S03]  /*31e00*/  STL [R1+0xc10], R56 ;  /* 0x000c103801007387 */ /* 0x0007e60000100800 */
[----:B------:R-:W-:Y:S02]  /*31e10*/  ISETP.NE.U32.AND P0, PT, R13, RZ, PT ;  /* 0x000000ff0d00720c */ /* 0x000fe40003f05070 */
[----:B----4-:R-:W-:-:S05]  /*31e20*/  IADD3.X R57, R57, R0, RZ, P3, !PT ;  /* 0x0000000039397210 */ /* 0x010fca0001ffe4ff */
[----:B------:R2:W-:Y:S04]  /*31e30*/  STL [R1+0xc0c], R57 ;  /* 0x000c0c3901007387 */ /* 0x0005e80000100800 */
[----:B------:R-:W4:Y:S01]  /*31e40*/  LDL.LU R13, [R1+0xfa8] ;  /* 0x000fa800010d7983 */ /* 0x000f220000300800 */
[----:B-1----:R-:W-:Y:S02]  /*31e50*/  IMAD.MOV.U32 R14, RZ, RZ, R60 ;  /* 0x000000ffff0e7224 */ /* 0x002fe400078e003c */
[----:B------:R-:W-:-:S05]  /*31e60*/  IMAD.MOV.U32 R15, RZ, RZ, R61 ;  /* 0x000000ffff0f7224 */ /* 0x000fca00078e003d */
[----:B------:R1:W-:Y:S02]  /*31e70*/  LDGSTS.E [R2+0x1d000], [R14.64], P2 ;  /* 0x1d0000000e027fae */ /* 0x0003e40009121844 */
[----:B-1----:R-:W-:Y:S02]  /*31e80*/  IMAD.MOV.U32 R14, RZ, RZ, R56 ;  /* 0x000000ffff0e7224 */ /* 0x002fe400078e0038 */
[----:B------:R-:W-:Y:S01]  /*31e90*/  IMAD.MOV.U32 R15, RZ, RZ, R57 ;  /* 0x000000ffff0f7224 */ /* 0x000fe200078e0039 */
[----:B---3--:R-:W1:Y:S04]  /*31ea0*/  S2R R56, SR_TID.X ;  /* 0x0000000000387919 */ /* 0x008e680000002100 */
[----:B------:R3:W-:Y:S01]  /*31eb0*/  LDGSTS.E [R2+0x1d400], [R14.64], P2 ;  /* 0x1d4000000e027fae */ /* 0x0007e20009121844 */
[----:B------:R-:W-:-:S05]  /*31ec0*/  IADD3 R22, P2, R22, R29, RZ ;  /* 0x0000001d16167210 */ /* 0x000fca0007f5e0ff */
[----:B------:R-:W-:Y:S01]  /*31ed0*/  STL [R1+0xc48], R22 ;  /* 0x000c481601007387 */ /* 0x000fe20000100800 */
[----:B---3--:R-:W-:Y:S02]  /*31ee0*/  MOV R14, R22 ;  /* 0x00000016000e7202 */ /* 0x008fe40000000f00 */
[----:B--2---:R-:W-:Y:S01]  /*31ef0*/  IADD3 R18, P3, R18, R29, RZ ;  /* 0x0000001d12127210 */ /* 0x004fe20007f7e0ff */
[----:B------:R-:W-:-:S04]  /*31f00*/  IMAD.X R23, R23, 0x1, R0, P2 ;  /* 0x0000000117177824 */ /* 0x000fc800010e0600 */
[----:B------:R-:W-:Y:S02]  /*31f10*/  IMAD.X R19, R19, 0x1, R0, P3 ;  /* 0x0000000113137824 */ /* 0x000fe400018e0600 */
[----:B------:R-:W-:Y:S01]  /*31f20*/  IMAD.MOV.U32 R15, RZ, RZ, R23 ;  /* 0x000000ffff0f7224 */ /* 0x000fe200078e0017 */
[----:B------:R2:W-:Y:S04]  /*31f30*/  STL [R1+0xc44], R23 ;  /* 0x000c441701007387 */ /* 0x0005e80000100800 */
[----:B------:R-:W-:Y:S04]  /*31f40*/  STL [R1+0xc50], R18 ;  /* 0x000c501201007387 */ /* 0x000fe80000100800 */
[----:B------:R3:W-:Y:S04]  /*31f50*/  LDGSTS.E [R2+0x1f000], [R14.64], P0 ;  /* 0x1f0000000e027fae */ /* 0x0007e80008121844 */
[----:B------:R1:W-:Y:S04]  /*31f60*/  STL [R1+0xc4c], R19 ;  /* 0x000c4c1301007387 */ /* 0x0003e80000100800 */
[----:B------:R-:W2:Y:S01]  /*31f70*/  LDL.LU R64, [R1+0xf9c] ;  /* 0x000f9c0001407983 */ /* 0x000ea20000300800 */
[----:B---3--:R-:W-:-:S03]  /*31f80*/  IMAD.MOV.U32 R14, RZ, RZ, R18 ;  /* 0x000000ffff0e7224 */ /* 0x008fc600078e0012 */
[----:B------:R-:W3:Y:S01]  /*31f90*/  LDL.LU R61, [R1+0xf84] ;  /* 0x000f8400013d7983 */ /* 0x000ee20000300800 */
[----:B------:R-:W-:-:S03]  /*31fa0*/  IMAD.MOV.U32 R15, RZ, RZ, R19 ;  /* 0x000000ffff0f7224 */ /* 0x000fc600078e0013 */
[----:B------:R-:W3:Y:S04]  /*31fb0*/  LDL.LU R60, [R1+0xfa0] ;  /* 0x000fa000013c7983 */ /* 0x000ee80000300800 */
[----:B------:R1:W-:Y:S01]  /*31fc0*/  LDGSTS.E [R2+0x1f400], [R14.64], P0 ;  /* 0x1f4000000e027fae */ /* 0x0003e20008121844 */
[----:B------:R-:W-:Y:S01]  /*31fd0*/  HMMA.1688.F32.TF32 R136, R96, R30, R240 ;  /* 0x0000001e6088723c */ /* 0x000fe200000810f0 */
[----:B------:R-:W-:Y:S02]  /*31fe0*/  ISETP.GT.AND P0, PT, R12, 0x3, PT ;  /* 0x000000030c00780c */ /* 0x000fe40003f04270 */
[----:B------:R-:W3:Y:S01]  /*31ff0*/  LDL.LU R57, [R1+0xf5c] ;  /* 0x000f5c0001397983 */ /* 0x000ee20000300800 */
[----:B-1----:R-:W-:Y:S02]  /*32000*/  LOP3.LUT R65, R56, 0xff, RZ, 0xc0, !PT ;  /* 0x000000ff38417812 */ /* 0x002fe400078ec0ff */
[----:B------:R-:W-:-:S02]  /*32010*/  SEL R2, RZ, 0x4, !P0 ;  /* 0x00000004ff027807 */ /* 0x000fc40004000000 */
[----:B------:R-:W-:Y:S11]  /*32020*/  HMMA.1688.F32.TF32 R200, R96, R26, R176 ;  /* 0x0000001a60c8723c */ /* 0x000ff600000810b0 */
[----:B------:R-:W-:Y:S04]  /*32030*/  @!UPT UIADD3 URZ, URZ, URZ, URZ ;  /* 0x0000003f3f3ff290 */ /* 0x000fe8000fffe03f */
[----:B------:R-:W-:Y:S04]  /*32040*/  STL.64 [R1+0x1e0], R136 ;  /* 0x0001e08801007387 */ /* 0x000fe80000100a00 */
[----:B------:R-:W-:Y:S04]  /*32050*/  STL.64 [R1+0x1e8], R138 ;  /* 0x0001e88a01007387 */ /* 0x000fe80000100a00 */
[----:B------:R-:W3:Y:S01]  /*32060*/  LDL.LU R56, [R1+0xf68] ;  /* 0x000f680001387983 */ /* 0x000ee20000300800 */
[----:B----4-:R-:W-:-:S05]  /*32070*/  IADD3 R13, P0, R13, R29, RZ ;  /* 0x0000001d0d0d7210 */ /* 0x010fca0007f1e0ff */
[----:B------:R1:W-:Y:S04]  /*32080*/  STL [R1+0xfa8], R13 ;  /* 0x000fa80d01007387 */ /* 0x0003e80000100800 */
[----:B------:R-:W4:Y:S04]  /*32090*/  LDL.LU R27, [R1+0xf34] ;  /* 0x000f3400011b7983 */ /* 0x000f280000300800 */
[----:B------:R-:W4:Y:S04]  /*320a0*/  LDL.LU R26, [R1+0xf60] ;  /* 0x000f6000011a7983 */ /* 0x000f280000300800 */
[----:B--2---:R-:W2:Y:S04]  /*320b0*/  LDL.LU R23, [R1+0xf1c] ;  /* 0x000f1c0001177983 */ /* 0x004ea80000300800 */
[----:B------:R-:W2:Y:S04]  /*320c0*/  LDL.LU R22, [R1+0xf28] ;  /* 0x000f280001167983 */ /* 0x000ea80000300800 */
[----:B------:R-:W2:Y:S04]  /*320d0*/  LDL.LU R19, [R1+0xef4] ;  /* 0x000ef40001137983 */ /* 0x000ea80000300800 */
[----:B------:R-:W2:Y:S01]  /*320e0*/  LDL.LU R18, [R1+0xf20] ;  /* 0x000f200001127983 */ /* 0x000ea20000300800 */
[----:B------:R-:W-:Y:S01]  /*320f0*/  SEL R2, R2, RZ, !P1 ;  /* 0x000000ff02027207 */ /* 0x000fe20004800000 */
[----:B------:R-:W-:-:S03]  /*32100*/  IMAD.SHL.U32 R65, R65, 0x4, RZ ;  /* 0x0000000441417824 */ /* 0x000fc600078e00ff */
[----:B------:R-:W-:Y:S01]  /*32110*/  ISETP.NE.U32.AND P2, PT, R2, RZ, PT ;  /* 0x000000ff0200720c */ /* 0x000fe20003f45070 */
[----:B------:R-:W-:Y:S01]  /*32120*/  IMAD.MOV.U32 R14, RZ, RZ, R13 ;  /* 0x000000ffff0e7224 */ /* 0x000fe200078e000d */
[----:B------:R-:W-:-:S05]  /*32130*/  LOP3.LUT R65, R65, 0x60, RZ, 0x3c, !PT ;  /* 0x0000006041417812 */ /* 0x000fca00078e3cff */
[----:B------:R-:W-:Y:S01]  /*32140*/  IMAD R2, R20, 0x20000, R65 ;  /* 0x0002000014027824 */ /* 0x000fe200078e0241 */
[----:B------:R-:W-:Y:S02]  /*32150*/  IADD3.X R64, R64, R0, RZ, P0, !PT ;  /* 0x0000000040407210 */ /* 0x000fe400007fe4ff */
[----:B------:R-:W-:-:S04]  /*32160*/  ISETP.GT.AND P0, PT, R12, 0x7, PT ;  /* 0x000000070c00780c */ /* 0x000fc80003f04270 */
[----:B-1----:R-:W-:Y:S02]  /*32170*/  SEL R13, RZ, 0x4, !P0 ;  /* 0x00000004ff0d7807 */ /* 0x002fe40004000000 */
[----:B---3--:R-:W-:Y:S01]  /*32180*/  IADD3 R60, P3, R60, R29, RZ ;  /* 0x0000001d3c3c7210 */ /* 0x008fe20007f7e0ff */
[----:B------:R-:W-:Y:S01]  /*32190*/  IMAD.MOV.U32 R15, RZ, RZ, R64 ;  /* 0x000000ffff0f7224 */ /* 0x000fe200078e0040 */
[----:B------:R-:W-:-:S03]  /*321a0*/  SEL R13, R13, RZ, !P1 ;  /* 0x000000ff0d0d7207 */ /* 0x000fc60004800000 */
[----:B------:R-:W-:Y:S01]  /*321b0*/  IMAD.X R61, R61, 0x1, R0, P3 ;  /* 0x000000013d3d7824 */ /* 0x000fe200018e0600 */
[----:B------:R-:W-:Y:S01]  /*321c0*/  ISETP.NE.U32.AND P0, PT, R13, RZ, PT ;  /* 0x000000ff0d00720c */ /* 0x000fe20003f05070 */
[----:B------:R1:W-:Y:S02]  /*321d0*/  LDGSTS.E [R2+0x1800], [R14.64], P2 ;  /* 0x018000000e027fae */ /* 0x0003e40009121844 */
[----:B-1----:R-:W-:Y:S01]  /*321e0*/  MOV R14, R60 ;  /* 0x0000003c000e7202 */ /* 0x002fe20000000f00 */
[----:B------:R-:W-:-:S05]  /*321f0*/  IMAD.MOV.U32 R15, RZ, RZ, R61 ;  /* 0x000000ffff0f7224 */ /* 0x000fca00078e003d */
[----:B------:R1:W-:Y:S01]  /*32200*/  LDGSTS.E [R2+0x1c00], [R14.64], P2 ;  /* 0x01c000000e027fae */ /* 0x0003e20009121844 */
[----:B------:R-:W-:-:S04]  /*32210*/  ISETP.GT.AND P2, PT, R12, 0xb, PT ;  /* 0x0000000b0c00780c */ /* 0x000fc80003f44270 */
[----:B------:R-:W-:Y:S02]  /*32220*/  SEL R13, RZ, 0x4, !P2 ;  /* 0x00000004ff0d7807 */ /* 0x000fe40005000000 */
[----:B------:R-:W-:-:S05]  /*32230*/  IADD3 R56, P3, R56, R29, RZ ;  /* 0x0000001d38387210 */ /* 0x000fca0007f7e0ff */
[----:B------:R-:W-:Y:S02]  /*32240*/  IMAD.X R57, R57, 0x1, R0, P3 ;  /* 0x0000000139397824 */ /* 0x000fe400018e0600 */
[----:B-1----:R-:W-:Y:S02]  /*32250*/  IMAD.MOV.U32 R14, RZ, RZ, R56 ;  /* 0x000000ffff0e7224 */ /* 0x002fe400078e0038 */
[----:B------:R-:W-:-:S05]  /*32260*/  IMAD.MOV.U32 R15, RZ, RZ, R57 ;  /* 0x000000ffff0f7224 */ /* 0x000fca00078e0039 */
[----:B------:R1:W-:Y:S01]  /*32270*/  LDGSTS.E [R2+0x3800], [R14.64], P0 ;  /* 0x038000000e027fae */ /* 0x0003e20008121844 */
[----:B------:R-:W-:-:S03]  /*32280*/  SEL R13, R13, RZ, !P1 ;  /* 0x000000ff0d0d7207 */ /* 0x000fc60004800000 */
[----:B------:R-:W-:Y:S01]  /*32290*/  STL [R1+0xf9c], R64 ;  /* 0x000f9c4001007387 */ /* 0x000fe20000100800 */
[----:B------:R-:W-:-:S03]  /*322a0*/  ISETP.NE.U32.AND P2, PT, R13, RZ, PT ;  /* 0x000000ff0d00720c */ /* 0x000fc60003f45070 */
[----:B------:R-:W-:Y:S04]  /*322b0*/  STL [R1+0xfa0], R60 ;  /* 0x000fa03c01007387 */ /* 0x000fe80000100800 */
[----:B------:R-:W-:Y:S04]  /*322c0*/  STL [R1+0xf84], R61 ;  /* 0x000f843d01007387 */ /* 0x000fe80000100800 */
[----:B------:R-:W-:Y:S04]  /*322d0*/  STL [R1+0xf68], R56 ;  /* 0x000f683801007387 */ /* 0x000fe80000100800 */
[----:B------:R3:W-:Y:S01]  /*322e0*/  STL [R1+0xf5c], R57 ;  /* 0x000f5c3901007387 */ /* 0x0007e20000100800 */
[----:B----4-:R-:W-:-:S04]  /*322f0*/  IADD3 R26, P3, R26, R29, RZ ;  /* 0x0000001d1a1a7210 */ /* 0x010fc80007f7e0ff */
[----:B------:R-:W-:Y:S01]  /*32300*/  IADD3.X R27, R27, R0, RZ, P3, !PT ;  /* 0x000000001b1b7210 */ /* 0x000fe20001ffe4ff */
[----:B-1----:R-:W-:-:S04]  /*32310*/  IMAD.MOV.U32 R14, RZ, RZ, R26 ;  /* 0x000000ffff0e7224 */ /* 0x002fc800078e001a */
[----:B------:R-:W-:Y:S01]  /*32320*/  IMAD.MOV.U32 R15, RZ, RZ, R27 ;  /* 0x000000ffff0f7224 */ /* 0x000fe200078e001b */
[----:B--2---:R-:W-:-:S04]  /*32330*/  IADD3 R22, P3, R22, R29, RZ ;  /* 0x0000001d16167210 */ /* 0x004fc80007f7e0ff */
[----:B------:R1:W-:Y:S01]  /*32340*/  LDGSTS.E [R2+0x3c00], [R14.64], P0 ;  /* 0x03c000000e027fae */ /* 0x0003e20008121844 */
[----:B------:R-:W-:Y:S01]  /*32350*/  IADD3 R18, P0, R18, R29, RZ ;  /* 0x0000001d12127210 */ /* 0x000fe20007f1e0ff */
[--C-:B------:R-:W-:Y:S02]  /*32360*/  IMAD.X R23, R23, 0x1, R0.reuse, P3 ;  /* 0x0000000117177824 */ /* 0x100fe400018e0600 */
[----:B------:R-:W-:Y:S02]  /*32370*/  STL [R1+0xf60], R26 ;  /* 0x000f601a01007387 */ /* 0x000fe40000100800 */
[----:B------:R-:W-:Y:S02]  /*32380*/  IMAD.X R19, R19, 0x1, R0, P0 ;  /* 0x0000000113137824 */ /* 0x000fe400000e0600 */
[----:B------:R-:W-:Y:S04]  /*32390*/  STL [R1+0xf34], R27 ;  /* 0x000f341b01007387 */ /* 0x000fe80000100800 */
[----:B------:R-:W-:Y:S01]  /*323a0*/  STL [R1+0xf28], R22 ;  /* 0x000f281601007387 */ /* 0x000fe20000100800 */
[----:B-1----:R-:W-:Y:S01]  /*323b0*/  IMAD.MOV.U32 R14, RZ, RZ, R22 ;  /* 0x000000ffff0e7224 */ /* 0x002fe200078e0016 */
[----:B------:R-:W-:-:S02]  /*323c0*/  MOV R15, R23 ;  /* 0x00000017000f7202 */ /* 0x000fc40000000f00 */
[----:B------:R1:W-:Y:S04]  /*323d0*/  STL [R1+0xf1c], R23 ;  /* 0x000f1c1701007387 */ /* 0x0003e80000100800 */
[----:B------:R-:W-:Y:S04]  /*323e0*/  STL [R1+0xf20], R18 ;  /* 0x000f201201007387 */ /* 0x000fe80000100800 */
[----:B------:R2:W-:Y:S04]  /*323f0*/  STL [R1+0xef4], R19 ;  /* 0x000ef41301007387 */ /* 0x0005e80000100800 */
[----:B------:R-:W4:Y:S04]  /*32400*/  LDL.LU R240, [R1+0x5b0] ;  /* 0x0005b00001f07983 */ /* 0x000f280000300800 */
[----:B------:R-:W4:Y:S04]  /*32410*/  LDL.LU R241, [R1+0x5b4] ;  /* 0x0005b40001f17983 */ /* 0x000f280000300800 */
[----:B------:R-:W4:Y:S04]  /*32420*/  LDL.LU R242, [R1+0x5b8] ;  /* 0x0005b80001f27983 */ /* 0x000f280000300800 */
[----:B------:R-:W4:Y:S04]  /*32430*/  LDL.LU R243, [R1+0x5bc] ;  /* 0x0005bc0001f37983 */ /* 0x000f280000300800 */
[----:B------:R2:W-:Y:S04]  /*32440*/  LDGSTS.E [R2+0x5800], [R14.64], P2 ;  /* 0x058000000e027fae */ /* 0x0005e80009121844 */
[----:B---3--:R-:W3:Y:S04]  /*32450*/  LDL.LU R57, [R1+0xedc] ;  /* 0x000edc0001397983 */ /* 0x008ee80000300800 */
[----:B-1----:R-:W3:Y:S01]  /*32460*/  LDL.LU R23, [R1+0xef0] ;  /* 0x000ef00001177983 */ /* 0x002ee20000300800 */
[----:B--2---:R-:W-:-:S03]  /*32470*/  IMAD.MOV.U32 R15, RZ, RZ, R19 ;  /* 0x000000ffff0f7224 */ /* 0x004fc600078e0013 */
        /* <DEDUP_REMOVED lines=10> */
[----:B------:R-:W-:Y:S01]  /*32520*/  ISETP.GT.AND P0, PT, R12, 0xf, PT ;  /* 0x0000000f0c00780c */ /* 0x000fe20003f04270 */
[----:B------:R-:W-:-:S02]  /*32530*/  IMAD.MOV.U32 R14, RZ, RZ, R18 ;  /* 0x000000ffff0e7224 */ /* 0x000fc400078e0012 */
[----:B------:R-:W4:Y:S01]  /*32540*/  LDL.LU R31, [R1+0xe9c] ;  /* 0x000e9c00011f7983 */ /* 0x000f220000300800 */
[----:B------:R-:W-:Y:S02]  /*32550*/  SEL R13, RZ, 0x4, !P0 ;  /* 0x00000004ff0d7807 */ /* 0x000fe40004000000 */
[----:B------:R-:W-:Y:S01]  /*32560*/  ISETP.GT.AND P0, PT, R12, 0x13, PT ;  /* 0x000000130c00780c */ /* 0x000fe20003f04270 */
[----:B------:R1:W-:Y:S01]  /*32570*/  LDGSTS.E [R2+0x5c00], [R14.64], P2 ;  /* 0x05c000000e027fae */ /* 0x0003e20009121844 */
[----:B------:R-:W-:-:S03]  /*32580*/  SEL R13, R13, RZ, !P1 ;  /* 0x000000ff0d0d7207 */ /* 0x000fc60004800000 */
[----:B------:R-:W4:Y:S01]  /*32590*/  LDL.LU R30, [R1+0xed8] ;  /* 0x000ed800011e7983 */ /* 0x000f220000300800 */
[----:B------:R-:W-:Y:S02]  /*325a0*/  ISETP.NE.U32.AND P6, PT, R13, RZ, PT ;  /* 0x000000ff0d00720c */ /* 0x000fe40003fc5070 */
[----:B------:R-:W-:Y:S01]  /*325b0*/  SEL R13, RZ, 0x4, !P0 ;  /* 0x00000004ff0d7807 */ /* 0x000fe20004000000 */
[----:B------:R-:W4:Y:S01]  /*325c0*/  LDL.LU R27, [R1+0xe64] ;  /* 0x000e6400011b7983 */ /* 0x000f220000300800 */
[----:B------:R-:W-:Y:S02]  /*325d0*/  ISETP.GT.AND P0, PT, R12, 0x17, PT ;  /* 0x000000170c00780c */ /* 0x000fe40003f04270 */
[----:B------:R-:W-:Y:S01]  /*325e0*/  SEL R13, R13, RZ, !P1 ;  /* 0x000000ff0d0d7207 */ /* 0x000fe20004800000 */
[----:B------:R-:W4:Y:S03]  /*325f0*/  LDL.LU R26, [R1+0xea0] ;  /* 0x000ea000011a7983 */ /* 0x000f260000300800 */
[----:B------:R-:W-:Y:S01]  /*32600*/  ISETP.NE.U32.AND P5, PT, R13, RZ, PT ;  /* 0x000000ff0d00720c */ /* 0x000fe20003fa5070 */
[----:B------:R-:W4:Y:S01]  /*32610*/  LDL.LU R22, [R1+0xe98] ;  /* 0x000e980001167983 */ /* 0x000f220000300800 */
[----:B------:R-:W-:-:S02]  /*32620*/  SEL R13, RZ, 0x4, !P0 ;  /* 0x00000004ff0d7807 */ /* 0x000fc40004000000 */
[----:B------:R-:W-:Y:S01]  /*32630*/  ISETP.GT.AND P2, PT, R12, 0x1b, PT ;  /* 0x0000001b0c00780c */ /* 0x000fe20003f44270 */
[----:B------:R-:W4:Y:S01]  /*32640*/  LDL.LU R18, [R1+0x9e0] ;  /* 0x0009e00001127983 */ /* 0x000f220000300800 */
[----:B------:R-:W-:-:S04]  /*32650*/  SEL R13, R13, RZ, !P1 ;  /* 0x000000ff0d0d7207 */ /* 0x000fc80004800000 */
[----:B------:R-:W-:Y:S02]  /*32660*/  ISETP.NE.U32.AND P0, PT, R13, RZ, PT ;  /* 0x000000ff0d00720c */ /* 0x000fe40003f05070 */
[----:B------:R-:W-:Y:S02]  /*32670*/  SEL R13, RZ, 0x4, !P2 ;  /* 0x00000004ff0d7807 */ /* 0x000fe40005000000 */
[----:B------:R-:W-:Y:S02]  /*32680*/  ISETP.GT.AND P3, PT, R12, 0x1f, PT ;  /* 0x0000001f0c00780c */ /* 0x000fe40003f64270 */
[----:B------:R-:W-:-:S04]  /*32690*/  SEL R13, R13, RZ, !P1 ;  /* 0x000000ff0d0d7207 */ /* 0x000fc80004800000 */
[----:B------:R-:W-:Y:S02]  /*326a0*/  ISETP.NE.U32.AND P2, PT, R13, RZ, PT ;  /* 0x000000ff0d00720c */ /* 0x000fe40003f45070 */
[----:B------:R-:W-:Y:S02]  /*326b0*/  SEL R13, RZ, 0x4, !P3 ;  /* 0x00000004ff0d7807 */ /* 0x000fe40005800000 */
[-C--:B---3--:R-:W-:Y:S02]  /*326c0*/  IADD3 R23, P3, R23, R29.reuse, RZ ;  /* 0x0000001d17177210 */ /* 0x088fe40007f7e0ff */
[----:B--2---:R-:W-:-:S03]  /*326d0*/  IADD3 R19, P4, R19, R29, RZ ;  /* 0x0000001d13137210 */ /* 0x004fc60007f9e0ff */
[----:B------:R-:W-:Y:S01]  /*326e0*/  IMAD.X R57, R57, 0x1, R0, P3 ;  /* 0x0000000139397824 */ /* 0x000fe200018e0600 */
[----:B------:R2:W-:Y:S01]  /*326f0*/  STL [R1+0xef0], R23 ;  /* 0x000ef01701007387 */ /* 0x0005e20000100800 */
[----:B-1----:R-:W-:-:S03]  /*32700*/  IMAD.MOV.U32 R14, RZ, RZ, R23 ;  /* 0x000000ffff0e7224 */ /* 0x002fc600078e0017 */
[----:B------:R-:W-:Y:S01]  /*32710*/  STL [R1+0xedc], R57 ;  /* 0x000edc3901007387 */ /* 0x000fe20000100800 */
[----:B------:R-:W-:-:S03]  /*32720*/  IMAD.MOV.U32 R15, RZ, RZ, R57 ;  /* 0x000000ffff0f7224 */ /* 0x000fc600078e0039 */
[----:B------:R1:W-:Y:S04]  /*32730*/  STL [R1+0xee0], R19 ;  /* 0x000ee01301007387 */ /* 0x0003e80000100800 */
[----:B------:R3:W-:Y:S01]  /*32740*/  LDGSTS.E [R2+0x7800], [R14.64], P6 ;  /* 0x078000000e027fae */ /* 0x0007e2000b121844 */
[----:B----4-:R-:W-:Y:S01]  /*32750*/  HMMA.1688.F32.TF32 R136, R96, R34, R204 ;  /* 0x000000226088723c */ /* 0x010fe200000810cc */
[----:B------:R-:W-:-:S05]  /*32760*/  IADD3.X R56, R56, R0, RZ, P4, !PT ;  /* 0x0000000038387210 */ /* 0x000fca00027fe4ff */
[----:B------:R-:W-:Y:S01]  /*32770*/  STL [R1+0xea4], R56 ;  /* 0x000ea43801007387 */ /* 0x000fe20000100800 */
[----:B---3--:R-:W-:Y:S11]  /*32780*/  IMAD.MOV.U32 R14, RZ, RZ, R19 ;  /* 0x000000ffff0e7224 */ /* 0x008ff600078e0013 */
[----:B------:R-:W-:Y:S05]  /*32790*/  @!UPT UIADD3 URZ, URZ, URZ, URZ ;  /* 0x0000003f3f3ff290 */ /* 0x000fea000fffe03f */
[----:B------:R-:W-:Y:S04]  /*327a0*/  STL.64 [R1+0x1d0], R136 ;  /* 0x0001d08801007387 */ /* 0x000fe80000100a00 */
[----:B------:R3:W-:Y:S04]  /*327b0*/  STL.64 [R1+0x1d8], R138 ;  /* 0x0001d88a01007387 */ /* 0x0007e80000100a00 */
[----:B--2---:R-:W2:Y:S04]  /*327c0*/  LDL.LU R23, [R1+0x9d8] ;  /* 0x0009d80001177983 */ /* 0x004ea80000300800 */
[----:B-1----:R-:W4:Y:S01]  /*327d0*/  LDL.LU R19, [R1+0x9dc] ;  /* 0x0009dc0001137983 */ /* 0x002f220000300800 */
[----:B---3--:R-:W-:Y:S01]  /*327e0*/  HMMA.1688.F32.TF32 R136, R96, R38, R176 ;  /* 0x000000266088723c */ /* 0x008fe200000810b0 */
[----:B------:R-:W-:Y:S01]  /*327f0*/  IMAD.MOV.U32 R15, RZ, RZ, R56 ;  /* 0x000000ffff0f7224 */ /* 0x000fe200078e0038 */
[----:B------:R-:W-:-:S04]  /*32800*/  IADD3 R30, P4, R30, R29, RZ ;  /* 0x0000001d1e1e7210 */ /* 0x000fc80007f9e0ff */
[----:B------:R1:W-:Y:S01]  /*32810*/  LDGSTS.E [R2+0x7c00], [R14.64], P6 ;  /* 0x07c000000e027fae */ /* 0x0003e2000b121844 */
[-C--:B------:R-:W-:Y:S02]  /*32820*/  IADD3 R26, P6, R26, R29.reuse, RZ ;  /* 0x0000001d1a1a7210 */ /* 0x080fe40007fde0ff */
[----:B------:R-:W-:Y:S01]  /*32830*/  IADD3.X R31, R31, R0, RZ, P4, !PT ;  /* 0x000000001f1f7210 */ /* 0x000fe200027fe4ff */
[----:B------:R-:W-:Y:S04]  /*32840*/  STL [R1+0xed8], R30 ;  /* 0x000ed81e01007387 */ /* 0x000fe80000100800 */
[----:B------:R-:W-:Y:S04]  /*32850*/  STL [R1+0xea0], R26 ;  /* 0x000ea01a01007387 */ /* 0x000fe80000100800 */
[----:B------:R-:W-:Y:S05]  /*32860*/  STL [R1+0xe9c], R31 ;  /* 0x000e9c1f01007387 */ /* 0x000fea0000100800 */
[----:B------:R-:W-:Y:S04]  /*32870*/  STL.64 [R1+0x330], R136 ;  /* 0x0003308801007387 */ /* 0x000fe80000100a00 */
[----:B------:R3:W-:Y:S01]  /*32880*/  STL.64 [R1+0x338], R138 ;  /* 0x0003388a01007387 */ /* 0x0007e20000100a00 */
[----:B------:R-:W-:Y:S01]  /*32890*/  SEL R13, R13, RZ, !P1 ;  /* 0x000000ff0d0d7207 */ /* 0x000fe20004800000 */
[----:B---3--:R-:W-:Y:S01]  /*328a0*/  HMMA.1688.F32.TF32 R136, R96, R42, R240 ;  /* 0x0000002a6088723c */ /* 0x008fe200000810f0 */
[----:B------:R-:W-:Y:S01]  /*328b0*/  ISETP.GT.AND P4, PT, R12, 0x23, PT ;  /* 0x000000230c00780c */ /* 0x000fe20003f84270 */
[----:B------:R-:W-:Y:S01]  /*328c0*/  IMAD.X R27, R27, 0x1, R0, P6 ;  /* 0x000000011b1b7824 */ /* 0x000fe200030e0600 */
[----:B------:R-:W-:-:S02]  /*328d0*/  IADD3 R22, P6, R22, R29, RZ ;  /* 0x0000001d16167210 */ /* 0x000fc40007fde0ff */
[----:B------:R-:W-:Y:S02]  /*328e0*/  ISETP.NE.U32.AND P3, PT, R13, RZ, PT ;  /* 0x000000ff0d00720c */ /* 0x000fe40003f65070 */
[----:B------:R-:W-:Y:S02]  /*328f0*/  SEL R13, RZ, 0x4, !P4 ;  /* 0x00000004ff0d7807 */ /* 0x000fe40006000000 */
[----:B------:R-:W-:Y:S01]  /*32900*/  IADD3 R18, P4, R18, R29, RZ ;  /* 0x0000001d12127210 */ /* 0x000fe20007f9e0ff */
[----:B------:R3:W-:Y:S04]  /*32910*/  STL [R1+0xe64], R27 ;  /* 0x000e641b01007387 */ /* 0x0007e80000100800 */
[----:B------:R2:W-:Y:S04]  /*32920*/  STL [R1+0xe98], R22 ;  /* 0x000e981601007387 */ /* 0x0005e80000100800 */
[----:B------:R-:W-:Y:S01]  /*32930*/  STL [R1+0x9e0], R18 ;  /* 0x0009e01201007387 */ /* 0x000fe20000100800 */
[----:B-1----:R-:W-:-:S02]  /*32940*/  IMAD.MOV.U32 R14, RZ, RZ, R30 ;  /* 0x000000ffff0e7224 */ /* 0x002fc400078e001e */
[----:B------:R-:W-:-:S05]  /*32950*/  IMAD.MOV.U32 R15, RZ, RZ, R31 ;  /* 0x000000ffff0f7224 */ /* 0x000fca00078e001f */
[----:B------:R1:W-:Y:S02]  /*32960*/  LDGSTS.E [R2+0x9800], [R14.64], P5 ;  /* 0x098000000e027fae */ /* 0x0003e4000a921844 */
[----:B-1----:R-:W-:Y:S01]  /*32970*/  MOV R14, R26 ;  /* 0x0000001a000e7202 */ /* 0x002fe20000000f00 */
[----:B------:R-:W-:-:S05]  /*32980*/  IMAD.MOV.U32 R15, RZ, RZ, R27 ;  /* 0x000000ffff0f7224 */ /* 0x000fca00078e001b */
[----:B------:R1:W-:Y:S02]  /*32990*/  LDGSTS.E [R2+0x9c00], [R14.64], P5 ;  /* 0x09c000000e027fae */ /* 0x0003e4000a921844 */
[----:B-1----:R-:W-:Y:S02]  /*329a0*/  IMAD.MOV.U32 R14, RZ, RZ, R22 ;  /* 0x000000ffff0e7224 */ /* 0x002fe400078e0016 */
[--C-:B--2---:R-:W-:Y:S02]  /*329b0*/  IMAD.X R23, R23, 0x1, R0.reuse, P6 ;  /* 0x0000000117177824 */ /* 0x104fe400030e0600 */
[----:B----4-:R-:W-:-:S03]  /*329c0*/  IMAD.X R19, R19, 0x1, R0, P4 ;  /* 0x0000000113137824 */ /* 0x010fc600020e0600 */
[----:B------:R-:W-:Y:S04]  /*329d0*/  STL [R1+0x9d8], R23 ;  /* 0x0009d81701007387 */ /* 0x000fe80000100800 */
[----:B------:R-:W-:Y:S04]  /*329e0*/  STL.64 [R1+0x320], R136 ;  /* 0x0003208801007387 */ /* 0x000fe80000100a00 */
[----:B------:R-:W-:Y:S04]  /*329f0*/  STL.64 [R1+0x328], R138 ;  /* 0x0003288a01007387 */ /* 0x000fe80000100a00 */
[----:B------:R-:W2:Y:S04]  /*32a00*/  LDL.LU R39, [R1+0xa14] ;  /* 0x000a140001277983 */ /* 0x000ea80000300800 */
[----:B------:R-:W4:Y:S04]  /*32a10*/  LDL.LU R34, [R1+0xa18] ;  /* 0x000a180001227983 */ /* 0x000f280000300800 */
[----:B------:R1:W-:Y:S04]  /*32a20*/  STL [R1+0x9dc], R19 ;  /* 0x0009dc1301007387 */ /* 0x0003e80000100800 */
[----:B------:R-:W2:Y:S04]  /*32a30*/  LDL.LU R30, [R1+0xa1c] ;  /* 0x000a1c00011e7983 */ /* 0x000ea80000300800 */
[----:B------:R-:W2:Y:S04]  /*32a40*/  LDL.LU R176, [R1+0x5a0] ;  /* 0x0005a00001b07983 */ /* 0x000ea80000300800 */
[----:B------:R-:W2:Y:S04]  /*32a50*/  LDL.LU R177, [R1+0x5a4] ;  /* 0x0005a40001b17983 */ /* 0x000ea80000300800 */
[----:B------:R-:W2:Y:S04]  /*32a60*/  LDL.LU R178, [R1+0x5a8] ;  /* 0x0005a80001b27983 */ /* 0x000ea80000300800 */
[----:B------:R-:W2:Y:S01]  /*32a70*/  LDL.LU R179, [R1+0x5ac] ;  /* 0x0005ac0001b37983 */ /* 0x000ea20000300800 */
[----:B------:R-:W-:-:S03]  /*32a80*/  IMAD.MOV.U32 R15, RZ, RZ, R23 ;  /* 0x000000ffff0f7224 */ /* 0x000fc600078e0017 */
[----:B---3--:R-:W3:Y:S04]  /*32a90*/  LDL.LU R27, [R1+0xa20] ;  /* 0x000a2000011b7983 */ /* 0x008ee80000300800 */
[----:B------:R-:W3:Y:S04]  /*32aa0*/  LDL.LU R26, [R1+0xa54] ;  /* 0x000a5400011a7983 */ /* 0x000ee80000300800 */
[----:B------:R-:W3:Y:S04]  /*32ab0*/  LDL.LU R22, [R1+0xa58] ;  /* 0x000a580001167983 */ /* 0x000ee80000300800 */
[----:B------:R1:W-:Y:S02]  /*32ac0*/  LDGSTS.E [R2+0xb800], [R14.64], P0 ;  /* 0x0b8000000e027fae */ /* 0x0003e40008121844 */
[----:B-1----:R-:W-:Y:S01]  /*32ad0*/  IMAD.MOV.U32 R15, RZ, RZ, R19 ;  /* 0x000000ffff0f7224 */ /* 0x002fe200078e0013 */
[----:B------:R-:W-:Y:S01]  /*32ae0*/  MOV R14, R18 ;  /* 0x00000012000e7202 */ /* 0x000fe20000000f00 */
[----:B------:R-:W3:Y:S04]  /*32af0*/  LDL.LU R19, [R1+0xa5c] ;  /* 0x000a5c0001137983 */ /* 0x000ee80000300800 */
[----:B------:R-:W3:Y:S04]  /*32b00*/  LDL.LU R18, [R1+0xa60] ;  /* 0x000a600001127983 */ /* 0x000ee80000300800 */
[----:B------:R-:W3:Y:S01]  /*32b10*/  LDL.LU R240, [R1+0x590] ;  /* 0x0005900001f07983 */ /* 0x000ee20000300800 */
[----:B------:R-:W-:-:S03]  /*32b20*/  ISETP.GT.AND P6, PT, R12, 0x27, PT ;  /* 0x000000270c00780c */ /* 0x000fc60003fc4270 */
[----:B------:R-:W3:Y:S04]  /*32b30*/  LDL.LU R241, [R1+0x594] ;  /* 0x0005940001f17983 */ /* 0x000ee80000300800 */
[----:B------:R-:W3:Y:S01]  /*32b40*/  LDL.LU R242, [R1+0x598] ;  /* 0x0005980001f27983 */ /* 0x000ee20000300800 */
[----:B------:R-:W-:-:S03]  /*32b50*/  SEL R13, R13, RZ, !P1 ;  /* 0x000000ff0d0d7207 */ /* 0x000fc60004800000 */
[----:B------:R-:W3:Y:S01]  /*32b60*/  LDL.LU R243, [R1+0x59c] ;  /* 0x00059c0001f37983 */ /* 0x000ee20000300800 */
[----:B------:R-:W-:-:S03]  /*32b70*/  ISETP.GT.AND P4, PT, R12, 0x2b, PT ;  /* 0x0000002b0c00780c */ /* 0x000fc60003f84270 */
[----:B------:R1:W-:Y:S01]  /*32b80*/  LDGSTS.E [R2+0xbc00], [R14.64], P0 ;  /* 0x0bc000000e027fae */ /* 0x0003e20008121844 */
[----:B------:R-:W-:Y:S02]  /*32b90*/  ISETP.NE.U32.AND P5, PT, R13, RZ, PT ;  /* 0x000000ff0d00720c */ /* 0x000fe40003fa5070 */
[----:B------:R-:W-:Y:S01]  /*32ba0*/  SEL R13, RZ, 0x4, !P4 ;  /* 0x00000004ff0d7807 */ /* 0x000fe20006000000 */
[----:B------:R-:W3:Y:S04]  /*32bb0*/  LDL.LU R35, [R1+0xa98] ;  /* 0x000a980001237983 */ /* 0x000ee80000300800 */
[----:B------:R-:W3:Y:S01]  /*32bc0*/  LDL.LU R31, [R1+0xaa0] ;  /* 0x000aa000011f7983 */ /* 0x000ee20000300800 */
[----:B-1----:R-:W-:-:S03]  /*32bd0*/  SEL R14, RZ, 0x4, !P6 ;  /* 0x00000004ff0e7807 */ /* 0x002fc60007000000 */
[----:B------:R-:W3:Y:S01]  /*32be0*/  LDL.LU R23, [R1+0xad8] ;  /* 0x000ad80001177983 */ /* 0x000ee20000300800 */
[----:B------:R-:W-:Y:S02]  /*32bf0*/  SEL R14, R14, RZ, !P1 ;  /* 0x000000ff0e0e7207 */ /* 0x000fe40004800000 */
[----:B------:R-:W-:Y:S02]  /*32c00*/  SEL R13, R13, RZ, !P1 ;  /* 0x000000ff0d0d7207 */ /* 0x000fe40004800000 */
[----:B----4-:R-:W-:-:S05]  /*32c10*/  IADD3 R34, P6, R34, R29, RZ ;  /* 0x0000001d22227210 */ /* 0x010fca0007fde0ff */
[----:B--2---:R-:W-:Y:S01]  /*32c20*/  IMAD.X R39, R39, 0x1, R0, P6 ;  /* 0x0000000127277824 */ /* 0x004fe200030e0600 */
[----:B------:R1:W-:Y:S01]  /*32c30*/  STL [R1+0xa18], R34 ;  /* 0x000a182201007387 */ /* 0x0003e20000100800 */
[----:B------:R-:W-:Y:S01]  /*32c40*/  HMMA.1688.F32.TF32 R136, R96, R46, R176 ;  /* 0x0000002e6088723c */ /* 0x000fe200000810b0 */
[----:B---3--:R-:W-:-:S05]  /*32c50*/  IADD3 R27, P0, R27, R29, RZ ;  /* 0x0000001d1b1b7210 */ /* 0x008fca0007f1e0ff */
[--C-:B------:R-:W-:Y:S01]  /*32c60*/  IMAD.X R30, R30, 0x1, R0.reuse, P0 ;  /* 0x000000011e1e7824 */ /* 0x100fe200000e0600 */
[----:B------:R-:W-:Y:S01]  /*32c70*/  IADD3 R22, P4, R22, R29, RZ ;  /* 0x0000001d16167210 */ /* 0x000fe20007f9e0ff */
[----:B------:R2:W-:Y:S04]  /*32c80*/  STL [R1+0xa20], R27 ;  /* 0x000a201b01007387 */ /* 0x0005e80000100800 */
[----:B------:R-:W-:Y:S01]  /*32c90*/  IMAD.X R26, R26, 0x1, R0, P4 ;  /* 0x000000011a1a7824 */ /* 0x000fe200020e0600 */
[----:B------:R-:W-:Y:S01]  /*32ca0*/  STL [R1+0xa58], R22 ;  /* 0x000a581601007387 */ /* 0x000fe20000100800 */
[----:B------:R-:W-:-:S03]  /*32cb0*/  ISETP.NE.U32.AND P6, PT, R14, RZ, PT ;  /* 0x000000ff0e00720c */ /* 0x000fc60003fc5070 */
[----:B------:R-:W-:Y:S01]  /*32cc0*/  STL [R1+0xa14], R39 ;  /* 0x000a142701007387 */ /* 0x000fe20000100800 */
[----:B------:R-:W-:Y:S01]  /*32cd0*/  MOV R14, R34 ;  /* 0x00000022000e7202 */ /* 0x000fe20000000f00 */
[----:B------:R-:W-:Y:S02]  /*32ce0*/  IMAD.MOV.U32 R15, RZ, RZ, R39 ;  /* 0x000000ffff0f7224 */ /* 0x000fe400078e0027 */
[----:B------:R-:W-:Y:S04]  /*32cf0*/  STL [R1+0xa1c], R30 ;  /* 0x000a1c1e01007387 */ /* 0x000fe80000100800 */
[----:B------:R-:W3:Y:S01]  /*32d00*/  LDL.LU R38, [R1+0xa94] ;  /* 0x000a940001267983 */ /* 0x000ee20000300800 */
[----:B------:R-:W-:-:S03]  /*32d10*/  IADD3 R18, P4, R18, R29, RZ ;  /* 0x0000001d12127210 */ /* 0x000fc60007f9e0ff */
[----:B------:R-:W-:Y:S01]  /*32d20*/  STL [R1+0xa54], R26 ;  /* 0x000a541a01007387 */ /* 0x000fe20000100800 */
[----:B------:R-:W-:-:S03]  /*32d30*/  ISETP.NE.U32.AND P0, PT, R13, RZ, PT ;  /* 0x000000ff0d00720c */ /* 0x000fc60003f05070 */
[----:B------:R-:W-:Y:S04]  /*32d40*/  STL.64 [R1+0x310], R136 ;  /* 0x0003108801007387 */ /* 0x000fe80000100a00 */
[----:B------:R4:W-:Y:S04]  /*32d50*/  STL.64 [R1+0x318], R138 ;  /* 0x0003188a01007387 */ /* 0x0009e80000100a00 */
[----:B------:R-:W-:Y:S04]  /*32d60*/  STL [R1+0xa60], R18 ;  /* 0x000a601201007387 */ /* 0x000fe80000100800 */
[----:B-1----:R-:W3:Y:S04]  /*32d70*/  LDL.LU R34, [R1+0xa9c] ;  /* 0x000a9c0001227983 */ /* 0x002ee80000300800 */
[----:B------:R-:W3:Y:S04]  /*32d80*/  LDL.LU R13, [R1+0xae0] ;  /* 0x000ae000010d7983 */ /* 0x000ee80000300800 */
[----:B------:R1:W-:Y:S02]  /*32d90*/  LDGSTS.E [R2+0xd800], [R14.64], P2 ;  /* 0x0d8000000e027fae */ /* 0x0003e40009121844 */
[----:B-1----:R-:W-:-:S02]  /*32da0*/  IMAD.MOV.U32 R14, RZ, RZ, R27 ;  /* 0x000000ffff0e7224 */ /* 0x002fc400078e001b */
[----:B--2---:R-:W2:Y:S01]  /*32db0*/  LDL.LU R27, [R1+0xad4] ;  /* 0x000ad400011b7983 */ /* 0x004ea20000300800 */
[----:B----4-:R-:W-:Y:S01]  /*32dc0*/  HMMA.1688.F32.TF32 R136, R96, R50, R240 ;  /* 0x000000326088723c */ /* 0x010fe200000810f0 */
[----:B------:R-:W-:Y:S02]  /*32dd0*/  IMAD.MOV.U32 R15, RZ, RZ, R30 ;  /* 0x000000ffff0f7224 */ /* 0x000fe400078e001e */
[----:B------:R-:W-:-:S03]  /*32de0*/  IMAD.X R19, R19, 0x1, R0, P4 ;  /* 0x0000000113137824 */ /* 0x000fc600020e0600 */
[----:B------:R1:W-:Y:S01]  /*32df0*/  LDGSTS.E [R2+0xdc00], [R14.64], P2 ;  /* 0x0dc000000e027fae */ /* 0x0003e20009121844 */
[-C--:B------:R-:W-:Y:S02]  /*32e00*/  IADD3 R35, P2, R35, R29.reuse, RZ ;  /* 0x0000001d23237210 */ /* 0x080fe40007f5e0ff */
[----:B------:R-:W-:Y:S01]  /*32e10*/  IADD3 R31, P4, R31, R29, RZ ;  /* 0x0000001d1f1f7210 */ /* 0x000fe20007f9e0ff */
[----:B------:R4:W-:Y:S01]  /*32e20*/  STL [R1+0xa5c], R19 ;  /* 0x000a5c1301007387 */ /* 0x0009e20000100800 */
[----:B-1----:R-:W-:Y:S01]  /*32e30*/  MOV R14, R22 ;  /* 0x00000016000e7202 */ /* 0x002fe20000000f00 */
[----:B------:R-:W-:Y:S02]  /*32e40*/  IMAD.MOV.U32 R15, RZ, RZ, R26 ;  /* 0x000000ffff0f7224 */ /* 0x000fe400078e001a */
[----:B------:R-:W2:Y:S04]  /*32e50*/  LDL.LU R22, [R1+0xadc] ;  /* 0x000adc0001167983 */ /* 0x000ea80000300800 */
[----:B------:R1:W-:Y:S04]  /*32e60*/  LDGSTS.E [R2+0xf800], [R14.64], P3 ;  /* 0x0f8000000e027fae */ /* 0x0003e80009921844 */
[----:B------:R-:W2:Y:S01]  /*32e70*/  LDL.LU R26, [R1+0xb18] ;  /* 0x000b1800011a7983 */ /* 0x000ea20000300800 */
[----:B-1----:R-:W-:-:S02]  /*32e80*/  IMAD.MOV.U32 R14, RZ, RZ, R18 ;  /* 0x000000ffff0e7224 */ /* 0x002fc400078e0012 */
[----:B------:R-:W-:Y:S01]  /*32e90*/  IMAD.MOV.U32 R15, RZ, RZ, R19 ;  /* 0x000000ffff0f7224 */ /* 0x000fe200078e0013 */
[----:B------:R-:W-:Y:S04]  /*32ea0*/  STL [R1+0xa98], R35 ;  /* 0x000a982301007387 */ /* 0x000fe80000100800 */
[----:B------:R1:W-:Y:S01]  /*32eb0*/  LDGSTS.E [R2+0xfc00], [R14.64], P3 ;  /* 0x0fc000000e027fae */ /* 0x0003e20009921844 */
[----:B------:R-:W-:-:S03]  /*32ec0*/  IADD3 R23, P3, R23, R29, RZ ;  /* 0x0000001d17177210 */ /* 0x000fc60007f7e0ff */
[----:B------:R-:W-:Y:S04]  /*32ed0*/  STL [R1+0xaa0], R31 ;  /* 0x000aa01f01007387 */ /* 0x000fe80000100800 */
[----:B------:R-:W2:Y:S04]  /*32ee0*/  LDL.LU R30, [R1+0xb14] ;  /* 0x000b1400011e7983 */ /* 0x000ea80000300800 */
[----:B------:R-:W-:Y:S04]  /*32ef0*/  STL.64 [R1+0x300], R136 ;  /* 0x0003008801007387 */ /* 0x000fe80000100a00 */
[----:B------:R-:W-:Y:S01]  /*32f00*/  STL.64 [R1+0x308], R138 ;  /* 0x0003088a01007387 */ /* 0x000fe20000100a00 */
[----:B---3--:R-:W-:-:S05]  /*32f10*/  IMAD.X R38, R38, 0x1, R0, P2 ;  /* 0x0000000126267824 */ /* 0x008fca00010e0600 */
[----:B------:R-:W-:Y:S04]  /*32f20*/  STL [R1+0xa94], R38 ;  /* 0x000a942601007387 */ /* 0x000fe80000100800 */
[----:B------:R-:W-:Y:S04]  /*32f30*/  STL [R1+0xad8], R23 ;  /* 0x000ad81701007387 */ /* 0x000fe80000100800 */
[----:B----4-:R-:W3:Y:S04]  /*32f40*/  LDL.LU R19, [R1+0xb1c] ;  /* 0x000b1c0001137983 */ /* 0x010ee80000300800 */
[----:B------:R-:W4:Y:S01]  /*32f50*/  LDL.LU R18, [R1+0xb20] ;  /* 0x000b200001127983 */ /* 0x000f220000300800 */
[----:B------:R-:W-:-:S02]  /*32f60*/  IADD3.X R34, R34, R0, RZ, P4, !PT ;  /* 0x0000000022227210 */ /* 0x000fc400027fe4ff */
[----:B------:R-:W-:-:S05]  /*32f70*/  IADD3 R13, P2, R13, R29, RZ ;  /* 0x0000001d0d0d7210 */ /* 0x000fca0007f5e0ff */
[----:B------:R-:W-:Y:S04]  /*32f80*/  STL [R1+0xae0], R13 ;  /* 0x000ae00d01007387 */ /* 0x000fe80000100800 */
[----:B------:R-:W-:Y:S01]  /*32f90*/  STL [R1+0xa9c], R34 ;  /* 0x000a9c2201007387 */ /* 0x000fe20000100800 */
[----:B--2---:R-:W-:-:S05]  /*32fa0*/  IMAD.X R27, R27, 0x1, R0, P3 ;  /* 0x000000011b1b7824 */ /* 0x004fca00018e0600 */
[----:B------:R-:W-:Y:S04]  /*32fb0*/  STL [R1+0xad4], R27 ;  /* 0x000ad41b01007387 */ /* 0x000fe80000100800 */
[----:B------:R-:W2:Y:S01]  /*32fc0*/  LDL.LU R176, [R1+0x120] ;  /* 0x0001200001b07983 */ /* 0x000ea20000300800 */
[----:B------:R-:W-:Y:S02]  /*32fd0*/  IMAD.MOV.U32 R177, RZ, RZ, R3 ;  /* 0x000000ffffb17224 */ /* 0x000fe400078e0003 */
[----:B------:R-:W-:Y:S01]  /*32fe0*/  IMAD.MOV.U32 R178, RZ, RZ, R53 ;  /* 0x000000ffffb27224 */ /* 0x000fe200078e0035 */
[----:B------:R-:W3:Y:S01]  /*32ff0*/  LDL.LU R3, [R1+0x1004] ;  /* 0x0010040001037983 */ /* 0x000ee20000300800 */
[----:B------:R-:W-:Y:S02]  /*33000*/  IMAD.MOV.U32 R179, RZ, RZ, R52 ;  /* 0x000000ffffb37224 */ /* 0x000fe400078e0034 */
[----:B------:R-:W-:-:S02]  /*33010*/  IMAD.MOV.U32 R242, RZ, RZ, R45 ;  /* 0x000000fffff27224 */ /* 0x000fc400078e002d */
[----:B------:R-:W-:Y:S02]  /*33020*/  IMAD.MOV.U32 R243, RZ, RZ, R44 ;  /* 0x000000fffff37224 */ /* 0x000fe400078e002c */
[----:B-1----:R-:W-:Y:S02]  /*33030*/  IMAD.MOV.U32 R14, RZ, RZ, R35 ;  /* 0x000000ffff0e7224 */ /* 0x002fe400078e0023 */
[----:B------:R-:W-:-:S05]  /*33040*/  IMAD.MOV.U32 R15, RZ, RZ, R38 ;  /* 0x000000ffff0f7224 */ /* 0x000fca00078e0026 */
[----:B------:R1:W-:Y:S01]  /*33050*/  LDGSTS.E [R2+0x11800], [R14.64], P5 ;  /* 0x118000000e027fae */ /* 0x0003e2000a921844 */
[----:B------:R-:W-:Y:S01]  /*33060*/  IMAD.X R22, R22, 0x1, R0, P2 ;  /* 0x0000000116167824 */ /* 0x000fe200010e0600 */
[----:B------:R-:W-:Y:S02]  /*33070*/  IADD3 R26, P2, R26, R29, RZ ;  /* 0x0000001d1a1a7210 */ /* 0x000fe40007f5e0ff */
[----:B-1----:R-:W-:Y:S01]  /*33080*/  MOV R14, R31 ;  /* 0x0000001f000e7202 */ /* 0x002fe20000000f00 */
[----:B------:R-:W-:-:S05]  /*33090*/  IMAD.MOV.U32 R15, RZ, RZ, R34 ;  /* 0x000000ffff0f7224 */ /* 0x000fca00078e0022 */
[----:B------:R1:W-:Y:S01]  /*330a0*/  LDGSTS.E [R2+0x11c00], [R14.64], P5 ;  /* 0x11c000000e027fae */ /* 0x0003e2000a921844 */
[----:B------:R-:W-:-:S03]  /*330b0*/  ISETP.GT.AND P3, PT, R12, 0x2f, PT ;  /* 0x0000002f0c00780c */ /* 0x000fc60003f64270 */
[----:B------:R1:W-:Y:S01]  /*330c0*/  STL [R1+0xadc], R22 ;  /* 0x000adc1601007387 */ /* 0x0003e20000100800 */
[----:B------:R-:W-:Y:S01]  /*330d0*/  IMAD.X R30, R30, 0x1, R0, P2 ;  /* 0x000000011e1e7824 */ /* 0x000fe200010e0600 */
[----:B-1----:R-:W-:Y:S01]  /*330e0*/  MOV R14, R23 ;  /* 0x00000017000e7202 */ /* 0x002fe20000000f00 */
[----:B------:R-:W-:Y:S01]  /*330f0*/  IMAD.MOV.U32 R15, RZ, RZ, R27 ;  /* 0x000000ffff0f7224 */ /* 0x000fe200078e001b */
[----:B------:R-:W-:Y:S04]  /*33100*/  STL [R1+0xb18], R26 ;  /* 0x000b181a01007387 */ /* 0x000fe80000100800 */
[----:B------:R1:W-:Y:S02]  /*33110*/  LDGSTS.E [R2+0x13800], [R14.64], P6 ;  /* 0x138000000e027fae */ /* 0x0003e4000b121844 */
[----:B-1----:R-:W-:Y:S01]  /*33120*/  IMAD.MOV.U32 R15, RZ, RZ, R22 ;  /* 0x000000ffff0f7224 */ /* 0x002fe200078e0016 */
[----:B------:R-:W-:Y:S01]  /*33130*/  LOP3.LUT R22, R41, 0x3f, RZ, 0xc0, !PT ;  /* 0x0000003f29167812 */ /* 0x000fe200078ec0ff */
[----:B------:R-:W-:Y:S01]  /*33140*/  IMAD.MOV.U32 R14, RZ, RZ, R13 ;  /* 0x000000ffff0e7224 */ /* 0x000fe200078e000d */
[----:B------:R-:W-:-:S02]  /*33150*/  SEL R13, RZ, 0x4, !P3 ;  /* 0x00000004ff0d7807 */ /* 0x000fc40005800000 */
[----:B------:R-:W-:Y:S02]  /*33160*/  ISETP.GE.AND P3, PT, R22, R12, PT ;  /* 0x0000000c1600720c */ /* 0x000fe40003f66270 */
[----:B----4-:R-:W-:Y:S01]  /*33170*/  IADD3 R18, P4, R18, R29, RZ ;  /* 0x0000001d12127210 */ /* 0x010fe20007f9e0ff */
[----:B------:R-:W-:Y:S01]  /*33180*/  IMAD.MOV.U32 R240, RZ, RZ, R49 ;  /* 0x000000fffff07224 */ /* 0x000fe200078e0031 */
[----:B--2---:R-:W-:Y:S03]  /*33190*/  HMMA.1688.F32.TF32 R44, R96, R54, R176 ;  /* 0x00000036602c723c */ /* 0x004fe600000810b0 */
[----:B---3--:R-:W-:Y:S01]  /*331a0*/  IMAD.X R19, R19, 0x1, R0, P4 ;  /* 0x0000000113137824 */ /* 0x008fe200020e0600 */
[----:B------:R-:W-:Y:S04]  /*331b0*/  STL [R1+0xb20], R18 ;  /* 0x000b201201007387 */ /* 0x000fe80000100800 */
[----:B------:R-:W-:Y:S04]  /*331c0*/  STL [R1+0xb14], R30 ;  /* 0x000b141e01007387 */ /* 0x000fe80000100800 */
[----:B------:R-:W-:Y:S01]  /*331d0*/  STL [R1+0xb1c], R19 ;  /* 0x000b1c1301007387 */ /* 0x000fe20000100800 */
[----:B------:R-:W-:Y:S01]  /*331e0*/  IMAD.MOV.U32 R179, RZ, RZ, R24 ;  /* 0x000000ffffb37224 */ /* 0x000fe200078e0018 */
[----:B------:R-:W-:-:S02]  /*331f0*/  MOV R241, R48 ;  /* 0x0000003000f17202 */ /* 0x000fc40000000f00 */
[----:B------:R-:W-:Y:S01]  /*33200*/  ISETP.GT.AND P5, PT, R12, 0x33, PT ;  /* 0x000000330c00780c */ /* 0x000fe20003fa4270 */
[----:B------:R1:W-:Y:S06]  /*33210*/  LDGSTS.E [R2+0x13c00], [R14.64], P6 ;  /* 0x13c000000e027fae */ /* 0x0003ec000b121844 */
[----:B------:R-:W-:Y:S04]  /*33220*/  STL.64 [R1+0x2e0], R44 ;  /* 0x0002e02c01007387 */ /* 0x000fe80000100a00 */
[----:B------:R-:W-:Y:S04]  /*33230*/  STL.64 [R1+0x2e8], R46 ;  /* 0x0002e82e01007387 */ /* 0x000fe80000100a00 */
[----:B------:R-:W2:Y:S04]  /*33240*/  LDL.LU R27, [R1+0xb54] ;  /* 0x000b5400011b7983 */ /* 0x000ea80000300800 */
[----:B------:R-:W3:Y:S04]  /*33250*/  LDL.LU R22, [R1+0xb58] ;  /* 0x000b580001167983 */ /* 0x000ee80000300800 */
[----:B------:R-:W4:Y:S04]  /*33260*/  LDL.LU R24, [R1+0xb5c] ;  /* 0x000b5c0001187983 */ /* 0x000f280000300800 */
[----:B------:R-:W4:Y:S01]  /*33270*/  LDL.LU R23, [R1+0xb60] ;  /* 0x000b600001177983 */ /* 0x000f220000300800 */
[----:B------:R-:W-:-:S02]  /*33280*/  IMAD.MOV.U32 R177, RZ, RZ, R37 ;  /* 0x000000ffffb17224 */ /* 0x000fc400078e0025 */
[----:B------:R-:W-:Y:S02]  /*33290*/  IMAD.MOV.U32 R178, RZ, RZ, R36 ;  /* 0x000000ffffb27224 */ /* 0x000fe400078e0024 */
[----:B------:R-:W-:Y:S01]  /*332a0*/  HMMA.1688.F32.TF32 R36, R96, R58, R240 ;  /* 0x0000003a6024723c */ /* 0x000fe200000810f0 */
[----:B-1----:R-:W-:Y:S02]  /*332b0*/  SEL R14, RZ, 0x4, !P5 ;  /* 0x00000004ff0e7807 */ /* 0x002fe40006800000 */
[C---:B------:R-:W-:Y:S02]  /*332c0*/  ISETP.GT.AND P2, PT, R12.reuse, 0x37, PT ;  /* 0x000000370c00780c */ /* 0x040fe40003f44270 */
[C---:B------:R-:W-:Y:S02]  /*332d0*/  ISETP.GT.AND P6, PT, R12.reuse, 0x3b, PT ;  /* 0x0000003b0c00780c */ /* 0x040fe40003fc4270 */
[----:B------:R-:W-:Y:S02]  /*332e0*/  ISETP.GT.AND P5, PT, R12, 0x3f, PT ;  /* 0x0000003f0c00780c */ /* 0x000fe40003fa4270 */
[----:B------:R-:W-:-:S02]  /*332f0*/  SEL R13, R13, RZ, !P1 ;  /* 0x000000ff0d0d7207 */ /* 0x000fc40004800000 */
[----:B------:R-:W-:Y:S02]  /*33300*/  SEL R12, R14, RZ, !P1 ;  /* 0x000000ff0e0c7207 */ /* 0x000fe40004800000 */
[----:B------:R-:W-:Y:S01]  /*33310*/  MOV R176, R40 ;  /* 0x0000002800b07202 */ /* 0x000fe20000000f00 */
[----:B------:R-:W-:Y:S01]  /*33320*/  IMAD.MOV.U32 R241, RZ, RZ, R25 ;  /* 0x000000fffff17224 */ /* 0x000fe200078e0019 */
[----:B------:R-:W-:Y:S02]  /*33330*/  SEL R14, RZ, 0x4, !P2 ;  /* 0x00000004ff0e7807 */ /* 0x000fe40005000000 */
[----:B------:R-:W-:Y:S02]  /*33340*/  ISETP.NE.U32.AND P4, PT, R13, RZ, PT ;  /* 0x000000ff0d00720c */ /* 0x000fe40003f85070 */
[----:B------:R-:W-:Y:S01]  /*33350*/  ISETP.NE.U32.AND P2, PT, R12, RZ, PT ;  /* 0x000000ff0c00720c */ /* 0x000fe20003f45070 */
[----:B------:R-:W-:Y:S01]  /*33360*/  IMAD.MOV.U32 R12, RZ, RZ, R26 ;  /* 0x000000ffff0c7224 */ /* 0x000fe200078e001a */
[----:B------:R-:W-:-:S02]  /*33370*/  MOV R13, R30 ;  /* 0x0000001e000d7202 */ /* 0x000fc40000000f00 */
[----:B------:R-:W-:Y:S04]  /*33380*/  STL.64 [R1+0x2d0], R36 ;  /* 0x0002d02401007387 */ /* 0x000fe80000100a00 */
[----:B------:R1:W-:Y:S04]  /*33390*/  STL.64 [R1+0x2d8], R38 ;  /* 0x0002d82601007387 */ /* 0x0003e80000100a00 */
[----:B------:R-:W4:Y:S04]  /*333a0*/  LDL.LU R25, [R1+0xb94] ;  /* 0x000b940001197983 */ /* 0x000f280000300800 */
[----:B------:R-:W4:Y:S01]  /*333b0*/  LDL.LU R15, [R1+0xb98] ;  /* 0x000b9800010f7983 */ /* 0x000f220000300800 */
[----:B-1----:R-:W-:Y:S03]  /*333c0*/  HMMA.1688.F32.TF32 R36, R96, R62, R176 ;  /* 0x0000003e6024723c */ /* 0x002fe600000810b0 */
[----:B------:R1:W-:Y:S01]  /*333d0*/  LDGSTS.E [R2+0x15800], [R12.64], P0 ;  /* 0x158000000c027fae */ /* 0x0003e20008121844 */
[----:B------:R-:W-:-:S03]  /*333e0*/  MOV R242, R21 ;  /* 0x0000001500f27202 */ /* 0x000fc60000000f00 */
[----:B------:R-:W4:Y:S04]  /*333f0*/  LDL.LU R31, [R1+0xb9c] ;  /* 0x000b9c00011f7983 */ /* 0x000f280000300800 */
[----:B------:R-:W4:Y:S01]  /*33400*/  LDL.LU R21, [R1+0xba0] ;  /* 0x000ba00001157983 */ /* 0x000f220000300800 */
[----:B-1----:R-:W-:-:S03]  /*33410*/  IMAD.MOV.U32 R12, RZ, RZ, R18 ;  /* 0x000000ffff0c7224 */ /* 0x002fc600078e0012 */
[----:B------:R-:W4:Y:S01]  /*33420*/  LDL.LU R30, [R1+0xbd4] ;  /* 0x000bd400011e7983 */ /* 0x000f220000300800 */
[----:B------:R-:W-:-:S05]  /*33430*/  IMAD.MOV.U32 R13, RZ, RZ, R19 ;  /* 0x000000ffff0d7224 */ /* 0x000fca00078e0013 */
[----:B------:R1:W-:Y:S01]  /*33440*/  LDGSTS.E [R2+0x15c00], [R12.64], P0 ;  /* 0x15c000000c027fae */ /* 0x0003e20008121844 */
[----:B------:R-:W-:-:S03]  /*33450*/  IMAD.MOV.U32 R243, RZ, RZ, R17 ;  /* 0x000000fffff37224 */ /* 0x000fc600078e0011 */
[----:B------:R-:W4:Y:S01]  /*33460*/  LDL.LU R17, [R1+0xbd8] ;  /* 0x000bd80001117983 */ /* 0x000f220000300800 */
[----:B-1----:R-:W-:Y:S02]  /*33470*/  SEL R13, RZ, 0x4, !P6 ;  /* 0x00000004ff0d7807 */ /* 0x002fe40007000000 */
[----:B------:R-:W-:Y:S02]  /*33480*/  SEL R12, RZ, 0x4, !P5 ;  /* 0x00000004ff0c7807 */ /* 0x000fe40006800000 */
[----:B---3--:R-:W-:-:S05]  /*33490*/  IADD3 R22, P6, R22, R29, RZ ;  /* 0x0000001d16167210 */ /* 0x008fca0007fde0ff */
[--C-:B--2---:R-:W-:Y:S01]  /*334a0*/  IMAD.X R27, R27, 0x1, R0.reuse, P6 ;  /* 0x000000011b1b7824 */ /* 0x104fe200030e0600 */
[----:B----4-:R-:W-:Y:S01]  /*334b0*/  IADD3 R23, P5, R23, R29, RZ ;  /* 0x0000001d17177210 */ /* 0x010fe20007fbe0ff */
[----:B------:R-:W-:Y:S04]  /*334c0*/  STL [R1+0xb58], R22 ;  /* 0x000b581601007387 */ /* 0x000fe80000100800 */
[----:B------:R-:W-:Y:S01]  /*334d0*/  IMAD.X R24, R24, 0x1, R0, P5 ;  /* 0x0000000118187824 */ /* 0x000fe200028e0600 */
[----:B------:R-:W-:Y:S04]  /*334e0*/  STL [R1+0xb60], R23 ;  /* 0x000b601701007387 */ /* 0x000fe80000100800 */
[----:B------:R-:W-:Y:S04]  /*334f0*/  STL [R1+0xb54], R27 ;  /* 0x000b541b01007387 */ /* 0x000fe80000100800 */
[----:B------:R-:W2:Y:S04]  /*33500*/  LDL.LU R26, [R1+0xbdc] ;  /* 0x000bdc00011a7983 */ /* 0x000ea80000300800 */
[----:B------:R-:W-:Y:S04]  /*33510*/  STL [R1+0xb5c], R24 ;  /* 0x000b5c1801007387 */ /* 0x000fe80000100800 */
[----:B------:R-:W-:Y:S04]  /*33520*/  STL.64 [R1+0x2c0], R36 ;  /* 0x0002c02401007387 */ /* 0x000fe80000100a00 */
[----:B------:R1:W-:Y:S04]  /*33530*/  STL.64 [R1+0x2c8], R38 ;  /* 0x0002c82601007387 */ /* 0x0003e80000100a00 */
[----:B------:R-:W3:Y:S01]  /*33540*/  LDL.LU R18, [R1+0xbe0] ;  /* 0x000be00001127983 */ /* 0x000ee20000300800 */
[----:B------:R-:W-:Y:S01]  /*33550*/  IMAD.MOV.U32 R240, RZ, RZ, R28 ;  /* 0x000000fffff07224 */ /* 0x000fe200078e001c */
[----:B------:R-:W-:-:S02]  /*33560*/  SEL R13, R13, RZ, !P1 ;  /* 0x000000ff0d0d7207 */ /* 0x000fc40004800000 */
[----:B------:R-:W-:Y:S01]  /*33570*/  SEL R12, R12, RZ, !P1 ;  /* 0x000000ff0c0c7207 */ /* 0x000fe20004800000 */
[----:B------:R-:W4:Y:S01]  /*33580*/  LDL.LU R19, [R1+0xc18] ;  /* 0x000c180001137983 */ /* 0x000f220000300800 */
[----:B------:R-:W-:Y:S02]  /*33590*/  SEL R14, R14, RZ, !P1 ;  /* 0x000000ff0e0e7207 */ /* 0x000fe40004800000 */
[----:B-1----:R-:W-:Y:S01]  /*335a0*/  HMMA.1688.F32.TF32 R36, R96, R66, R240 ;  /* 0x000000426024723c */ /* 0x002fe200000810f0 */
[----:B------:R-:W-:Y:S02]  /*335b0*/  ISETP.NE.U32.AND P6, PT, R13, RZ, PT ;  /* 0x000000ff0d00720c */ /* 0x000fe40003fc5070 */
[----:B------:R-:W-:Y:S01]  /*335c0*/  ISETP.NE.U32.AND P5, PT, R12, RZ, PT ;  /* 0x000000ff0c00720c */ /* 0x000fe20003fa5070 */
[----:B------:R-:W-:Y:S01]  /*335d0*/  IMAD.MOV.U32 R12, RZ, RZ, R22 ;  /* 0x000000ffff0c7224 */ /* 0x000fe200078e0016 */
[----:B------:R-:W-:Y:S01]  /*335e0*/  MOV R13, R27 ;  /* 0x0000001b000d7202 */ /* 0x000fe20000000f00 */
[----:B------:R-:W2:Y:S01]  /*335f0*/  LDL.LU R22, [R1+0xc20] ;  /* 0x000c200001167983 */ /* 0x000ea20000300800 */
[----:B------:R-:W-:-:S02]  /*33600*/  ISETP.NE.U32.AND P0, PT, R14, RZ, PT ;  /* 0x000000ff0e00720c */ /* 0x000fc40003f05070 */
[----:B------:R-:W-:Y:S01]  /*33610*/  SEL R14, RZ, 0x4, P3 ;  /* 0x00000004ff0e7807 */ /* 0x000fe20001800000 */
[----:B------:R1:W-:Y:S01]  /*33620*/  LDGSTS.E [R2+0x17800], [R12.64], P4 ;  /* 0x178000000c027fae */ /* 0x0003e2000a121844 */
[----:B------:R-:W-:Y:S02]  /*33630*/  IADD3 R15, P3, R15, R29, RZ ;  /* 0x0000001d0f0f7210 */ /* 0x000fe40007f7e0ff */
[----:B------:R-:W-:Y:S01]  /*33640*/  SEL R14, R14, RZ, !P1 ;  /* 0x000000ff0e0e7207 */ /* 0x000fe20004800000 */
[----:B-1----:R-:W-:Y:S02]  /*33650*/  IMAD.MOV.U32 R12, RZ, RZ, R23 ;  /* 0x000000ffff0c7224 */ /* 0x002fe400078e0017 */
[----:B------:R-:W4:Y:S01]  /*33660*/  LDL.LU R23, [R1+0xc14] ;  /* 0x000c140001177983 */ /* 0x000f220000300800 */
[----:B------:R-:W-:-:S03]  /*33670*/  IMAD.MOV.U32 R13, RZ, RZ, R24 ;  /* 0x000000ffff0d7224 */ /* 0x000fc600078e0018 */
[----:B------:R-:W4:Y:S04]  /*33680*/  LDL.LU R28, [R1+0xc1c] ;  /* 0x000c1c00011c7983 */ /* 0x000f280000300800 */
[----:B------:R-:W-:Y:S04]  /*33690*/  STL [R1+0xb98], R15 ;  /* 0x000b980f01007387 */ /* 0x000fe80000100800 */
[----:B------:R-:W4:Y:S01]  /*336a0*/  LDL.LU R24, [R1+0xc58] ;  /* 0x000c580001187983 */ /* 0x000f220000300800 */
[----:B------:R-:W-:Y:S01]  /*336b0*/  IADD3 R21, P1, R21, R29, RZ ;  /* 0x0000001d15157210 */ /* 0x000fe20007f3e0ff */
[----:B------:R-:W-:-:S02]  /*336c0*/  IMAD.X R25, R25, 0x1, R0, P3 ;  /* 0x0000000119197824 */ /* 0x000fc400018e0600 */
[----:B------:R-:W4:Y:S04]  /*336d0*/  LDL.LU R27, [R1+0xc60] ;  /* 0x000c6000011b7983 */ /* 0x000f280000300800 */
[----:B------:R-:W-:Y:S04]  /*336e0*/  STL [R1+0xba0], R21 ;  /* 0x000ba01501007387 */ /* 0x000fe80000100800 */
[----:B------:R1:W-:Y:S04]  /*336f0*/  STL [R1+0xb94], R25 ;  /* 0x000b941901007387 */ /* 0x0003e80000100800 */
[----:B------:R1:W-:Y:S04]  /*33700*/  LDGSTS.E [R2+0x17c00], [R12.64], P4 ;  /* 0x17c000000c027fae */ /* 0x0003e8000a121844 */
[----:B------:R-:W-:Y:S04]  /*33710*/  STL.64 [R1+0x290], R36 ;  /* 0x0002902401007387 */ /* 0x000fe80000100a00 */
[----:B------:R-:W-:Y:S01]  /*33720*/  STL.64 [R1+0x298], R38 ;  /* 0x0002982601007387 */ /* 0x000fe20000100a00 */
[----:B-1----:R-:W-:-:S03]  /*33730*/  IMAD.MOV.U32 R13, RZ, RZ, R25 ;  /* 0x000000ffff0d7224 */ /* 0x002fc600078e0019 */
[----:B------:R-:W4:Y:S01]  /*33740*/  LDL.LU R25, [R1+0xc54] ;  /* 0x000c540001197983 */ /* 0x000f220000300800 */
[----:B------:R-:W-:Y:S01]  /*33750*/  MOV R12, R15 ;  /* 0x0000000f000c7202 */ /* 0x000fe20000000f00 */
[----:B------:R-:W-:Y:S01]  /*33760*/  IMAD.X R31, R31, 0x1, R0, P1 ;  /* 0x000000011f1f7824 */ /* 0x000fe200008e0600 */
[----:B------:R-:W-:-:S03]  /*33770*/  IADD3 R17, P4, R17, R29, RZ ;  /* 0x0000001d11117210 */ /* 0x000fc60007f9e0ff */
[----:B------:R1:W-:Y:S02]  /*33780*/  LDGSTS.E [R2+0x19800], [R12.64], P2 ;  /* 0x198000000c027fae */ /* 0x0003e40009121844 */
[----:B------:R-:W-:Y:S02]  /*33790*/  IMAD.X R30, R30, 0x1, R0, P4 ;  /* 0x000000011e1e7824 */ /* 0x000fe400020e0600 */
[----:B------:R-:W-:Y:S01]  /*337a0*/  STL [R1+0xbd8], R17 ;  /* 0x000bd81101007387 */ /* 0x000fe20000100800 */
[----:B------:R-:W-:-:S03]  /*337b0*/  ISETP.NE.U32.AND P3, PT, R14, RZ, PT ;  /* 0x000000ff0e00720c */ /* 0x000fc60003f65070 */
[----:B------:R-:W-:Y:S01]  /*337c0*/  STL [R1+0xb9c], R31 ;  /* 0x000b9c1f01007387 */ /* 0x000fe20000100800 */
[----:B-1----:R-:W-:-:S03]  /*337d0*/  IMAD.MOV.U32 R12, RZ, RZ, R21 ;  /* 0x000000ffff0c7224 */ /* 0x002fc600078e0015 */
[----:B------:R-:W4:Y:S01]  /*337e0*/  LDL.LU R15, [R1+0xc68] ;  /* 0x000c6800010f7983 */ /* 0x000f220000300800 */
[----:B------:R-:W-:-:S03]  /*337f0*/  IMAD.MOV.U32 R13, RZ, RZ, R31 ;  /* 0x000000ffff0d7224 */ /* 0x000fc600078e001f */
[----:B------:R-:W4:Y:S04]  /*33800*/  LDL.LU R14, [R1+0xc5c] ;  /* 0x000c5c00010e7983 */ /* 0x000f280000300800 */
[----:B------:R1:W-:Y:S02]  /*33810*/  LDGSTS.E [R2+0x19c00], [R12.64], P2 ;  /* 0x19c000000c027fae */ /* 0x0003e40009121844 */
[----:B-1----:R-:W-:Y:S01]  /*33820*/  IMAD.MOV.U32 R13, RZ, RZ, R30 ;  /* 0x000000ffff0d7224 */ /* 0x002fe200078e001e */
[----:B---3--:R-:W-:-:S05]  /*33830*/  IADD3 R18, P1, R18, R29, RZ ;  /* 0x0000001d12127210 */ /* 0x008fca0007f3e0ff */
[----:B------:R-:W-:Y:S04]  /*33840*/  STL [R1+0xbe0], R18 ;  /* 0x000be01201007387 */ /* 0x000fe80000100800 */
[----:B------:R1:W-:Y:S04]  /*33850*/  STL [R1+0xbd4], R30 ;  /* 0x000bd41e01007387 */ /* 0x0003e80000100800 */
[----:B------:R-:W3:Y:S04]  /*33860*/  LDL.LU R21, [R1+0xc78] ;  /* 0x000c780001157983 */ /* 0x000ee80000300800 */
[----:B-1----:R-:W3:Y:S01]  /*33870*/  LDL.LU R30, [R1+0xc64] ;  /* 0x000c6400011e7983 */ /* 0x002ee20000300800 */
[----:B------:R-:W-:Y:S01]  /*33880*/  IMAD.MOV.U32 R12, RZ, RZ, R17 ;  /* 0x000000ffff0c7224 */ /* 0x000fe200078e0011 */
[----:B--2---:R-:W-:-:S02]  /*33890*/  IADD3.X R26, R26, R0, RZ, P1, !PT ;  /* 0x000000001a1a7210 */ /* 0x004fc40000ffe4ff */
[-C--:B----4-:R-:W-:Y:S02]  /*338a0*/  IADD3 R19, P2, R19, R29.reuse, RZ ;  /* 0x0000001d13137210 */ /* 0x090fe40007f5e0ff */
[----:B------:R1:W-:Y:S01]  /*338b0*/  LDGSTS.E [R2+0x1b800], [R12.64], P0 ;  /* 0x1b8000000c027fae */ /* 0x0003e20008121844 */
[----:B------:R-:W-:Y:S01]  /*338c0*/  IADD3 R22, P1, R22, R29, RZ ;  /* 0x0000001d16167210 */ /* 0x000fe20007f3e0ff */
[----:B------:R-:W-:Y:S02]  /*338d0*/  IMAD.MOV.U32 R37, RZ, RZ, c[0x0][0x18c] ;  /* 0x00006300ff257624 */ /* 0x000fe400078e00ff */
[----:B------:R-:W-:Y:S01]  /*338e0*/  STL [R1+0xc18], R19 ;  /* 0x000c181301007387 */ /* 0x000fe20000100800 */
[----:B------:R-:W-:Y:S02]  /*338f0*/  IMAD.X R23, R23, 0x1, R0, P2 ;  /* 0x0000000117177824 */ /* 0x000fe400010e0600 */
[----:B-1----:R-:W-:Y:S01]  /*33900*/  IMAD.MOV.U32 R12, RZ, RZ, R18 ;  /* 0x000000ffff0c7224 */ /* 0x002fe200078e0012 */
[----:B------:R-:W-:Y:S01]  /*33910*/  MOV R13, R26 ;  /* 0x0000001a000d7202 */ /* 0x000fe20000000f00 */
[----:B------:R1:W-:Y:S01]  /*33920*/  STL [R1+0xbdc], R26 ;  /* 0x000bdc1a01007387 */ /* 0x0003e20000100800 */
[----:B------:R-:W-:-:S03]  /*33930*/  IMAD.X R28, R28, 0x1, R0, P1 ;  /* 0x000000011c1c7824 */ /* 0x000fc600008e0600 */
[----:B------:R2:W-:Y:S01]  /*33940*/  LDGSTS.E [R2+0x1bc00], [R12.64], P0 ;  /* 0x1bc000000c027fae */ /* 0x0005e20008121844 */
[----:B------:R-:W-:-:S03]  /*33950*/  IADD3 R24, P0, R24, R29, RZ ;  /* 0x0000001d18187210 */ /* 0x000fc60007f1e0ff */
[----:B------:R-:W4:Y:S01]  /*33960*/  LDL.LU R17, [R1+0xc88] ;  /* 0x000c880001117983 */ /* 0x000f220000300800 */
[----:B------:R-:W-:-:S03]  /*33970*/  SHF.L.U32 R37, R37, 0x6, RZ ;  /* 0x0000000625257819 */ /* 0x000fc600000006ff */
[----:B-1----:R-:W4:Y:S04]  /*33980*/  LDL.LU R26, [R1+0xc74] ;  /* 0x000c7400011a7983 */ /* 0x002f280000300800 */
[----:B------:R-:W-:Y:S01]  /*33990*/  STL [R1+0xc20], R22 ;  /* 0x000c201601007387 */ /* 0x000fe20000100800 */
[----:B--2---:R-:W-:-:S03]  /*339a0*/  IMAD.MOV.U32 R12, RZ, RZ, R19 ;  /* 0x000000ffff0c7224 */ /* 0x004fc600078e0013 */
[----:B------:R1:W-:Y:S01]  /*339b0*/  STL [R1+0xc14], R23 ;  /* 0x000c141701007387 */ /* 0x0003e20000100800 */
[----:B------:R-:W-:Y:S01]  /*339c0*/  IMAD.MOV.U32 R13, RZ, RZ, R23 ;  /* 0x000000ffff0d7224 */ /* 0x000fe200078e0017 */
[----:B------:R-:W-:Y:S02]  /*339d0*/  IADD3 R27, P1, R27, R29, RZ ;  /* 0x0000001d1b1b7210 */ /* 0x000fe40007f3e0ff */
[----:B------:R-:W2:Y:S04]  /*339e0*/  LDL.LU R18, [R1+0xc98] ;  /* 0x000c980001127983 */ /* 0x000ea80000300800 */
[----:B------:R-:W-:Y:S01]  /*339f0*/  STL [R1+0xc58], R24 ;  /* 0x000c581801007387 */ /* 0x000fe20000100800 */
[----:B-1----:R-:W-:-:S03]  /*33a00*/  IMAD.SHL.U32 R23, R37, 0x4, RZ ;  /* 0x0000000425177824 */ /* 0x002fc600078e00ff */
[----:B------:R1:W-:Y:S04]  /*33a10*/  STL [R1+0xc1c], R28 ;  /* 0x000c1c1c01007387 */ /* 0x0003e80000100800 */
[----:B------:R-:W2:Y:S04]  /*33a20*/  LDL.LU R29, [R1+0xc84] ;  /* 0x000c8400011d7983 */ /* 0x000ea80000300800 */
[----:B------:R-:W1:Y:S01]  /*33a30*/  S2R R37, SR_TID.X ;  /* 0x0000000000257919 */ /* 0x000e620000002100 */
[----:B------:R-:W-:-:S03]  /*33a40*/  IMAD.X R25, R25, 0x1, R0, P0 ;  /* 0x0000000119197824 */ /* 0x000fc600000e0600 */
[----:B------:R1:W-:Y:S04]  /*33a50*/  LDGSTS.E [R2+0x1d800], [R12.64], P6 ;  /* 0x1d8000000c027fae */ /* 0x0003e8000b121844 */
[----:B------:R-:W2:Y:S04]  /*33a60*/  LDL.LU R19, [R1+0xca8] ;  /* 0x000ca80001137983 */ /* 0x000ea80000300800 */
[----:B------:R-:W-:Y:S01]  /*33a70*/  STL [R1+0xc60], R27 ;  /* 0x000c601b01007387 */ /* 0x000fe20000100800 */
[----:B-1----:R-:W-:Y:S02]  /*33a80*/  IMAD.MOV.U32 R12, RZ, RZ, R22 ;  /* 0x000000ffff0c7224 */ /* 0x002fe400078e0016 */
[----:B------:R-:W-:-:S02]  /*33a90*/  IMAD.MOV.U32 R13, RZ, RZ, R28 ;  /* 0x000000ffff0d7224 */ /* 0x000fc400078e001c */
[----:B------:R-:W2:Y:S04]  /*33aa0*/  LDL.LU R28, [R1+0xc94] ;  /* 0x000c9400011c7983 */ /* 0x000ea80000300800 */
[----:B------:R-:W2:Y:S04]  /*33ab0*/  LDL.LU R22, [R1+0xcb8] ;  /* 0x000cb80001167983 */ /* 0x000ea80000300800 */
[----:B------:R1:W-:Y:S04]  /*33ac0*/  LDGSTS.E [R2+0x1dc00], [R12.64], P6 ;  /* 0x1dc000000c027fae */ /* 0x0003e8000b121844 */
[----:B------:R1:W-:Y:S01]  /*33ad0*/  STL [R1+0xc54], R25 ;  /* 0x000c541901007387 */ /* 0x0003e20000100800 */
[----:B------:R-:W-:Y:S01]  /*33ae0*/  IADD3 R15, P0, R15, R23, RZ ;  /* 0x000000170f0f7210 */ /* 0x000fe20007f1e0ff */
[----:B-1----:R-:W-:-:S02]  /*33af0*/  IMAD.MOV.U32 R12, RZ, RZ, R24 ;  /* 0x000000ffff0c7224 */ /* 0x002fc400078e0018 */
[----:B------:R-:W2:Y:S01]  /*33b00*/  LDL.LU R24, [R1+0xca4] ;  /* 0x000ca40001187983 */ /* 0x000ea20000300800 */
[----:B------:R-:W-:Y:S01]  /*33b10*/  IMAD.MOV.U32 R13, RZ, RZ, R25 ;  /* 0x000000ffff0d7224 */ /* 0x000fe200078e0019 */
[----:B------:R-:W-:Y:S02]  /*33b20*/  IADD3.X R14, R14, R0, RZ, P1, !PT ;  /* 0x000000000e0e7210 */ /* 0x000fe40000ffe4ff */
[----:B------:R-:W-:Y:S04]  /*33b30*/  STL [R1+0xc68], R15 ;  /* 0x000c680f01007387 */ /* 0x000fe80000100800 */
[----:B------:R1:W-:Y:S04]  /*33b40*/  LDGSTS.E [R2+0x1f800], [R12.64], P5 ;  /* 0x1f8000000c027fae */ /* 0x0003e8000a921844 */
[----:B------:R1:W-:Y:S01]  /*33b50*/  STL [R1+0xc5c], R14 ;  /* 0x000c5c0e01007387 */ /* 0x0003e20000100800 */
[----:B------:R-:W-:-:S03]  /*33b60*/  IMAD.SHL.U32 R33, R33, 0x4, RZ ;  /* 0x0000000421217824 */ /* 0x000fc600078e00ff */
[----:B------:R-:W2:Y:S01]  /*33b70*/  LDL.LU R25, [R1+0xcc8] ;  /* 0x000cc80001197983 */ /* 0x000ea20000300800 */
[----:B-1----:R-:W-:Y:S01]  /*33b80*/  IMAD.MOV.U32 R13, RZ, RZ, R14 ;  /* 0x000000ffff0d7224 */ /* 0x002fe200078e000e */
[----:B------:R-:W-:Y:S02]  /*33b90*/  LOP3.LUT R14, R37, 0xc0, RZ, 0xc0, !PT ;  /* 0x000000c0250e7812 */ /* 0x000fe400078ec0ff */
[----:B------:R-:W-:Y:S02]  /*33ba0*/  MOV R12, R27 ;  /* 0x0000001b000c7202 */ /* 0x000fe40000000f00 */
[----:B------:R-:W-:-:S03]  /*33bb0*/  SHF.R.U32.HI R14, RZ, 0x2, R14 ;  /* 0x00000002ff0e7819 */ /* 0x000fc6000001160e */
[----:B------:R1:W-:Y:S01]  /*33bc0*/  LDGSTS.E [R2+0x1fc00], [R12.64], P5 ;  /* 0x1fc000000c027fae */ /* 0x0003e2000a921844 */
[----:B------:R-:W-:-:S03]  /*33bd0*/  LOP3.LUT R14, R33, R14, RZ, 0x3c, !PT ;  /* 0x0000000e210e7212 */ /* 0x000fc600078e3cff */
[----:B------:R-:W0:Y:S02]  /*33be0*/  LDGDEPBAR ;  /* 0x00000000000079af */ /* 0x000e240000000000 */
[----:B-1----:R-:W-:Y:S01]  /*33bf0*/  IMAD R2, R20, 0x10000, R14 ;  /* 0x0001000014027824 */ /* 0x002fe200078e020e */
[----:B---3--:R-:W-:Y:S01]  /*33c00*/  IADD3 R21, P1, R21, R23, RZ ;  /* 0x0000001715157210 */ /* 0x008fe20007f3e0ff */
[----:B------:R-:W-:-:S04]  /*33c10*/  IMAD.X R30, R30, 0x1, R3, P0 ;  /* 0x000000011e1e7824 */ /* 0x000fc800000e0603 */
[----:B------:R-:W-:Y:S04]  /*33c20*/  STL [R1+0xc78], R21 ;  /* 0x000c781501007387 */ /* 0x000fe80000100800 */
[----:B------:R1:W-:Y:S04]  /*33c30*/  STL [R1+0xc64], R30 ;  /* 0x000c641e01007387 */ /* 0x0003e80000100800 */
[----:B------:R-:W3:Y:S04]  /*33c40*/  LDL.LU R27, [R1+0xcb4] ;  /* 0x000cb400011b7983 */ /* 0x000ee80000300800 */
[----:B------:R-:W3:Y:S04]  /*33c50*/  LDL.LU R14, [R1+0xcd8] ;  /* 0x000cd800010e7983 */ /* 0x000ee80000300800 */
[----:B------:R-:W3:Y:S01]  /*33c60*/  LDL.LU R31, [R1+0xcc4] ;  /* 0x000cc400011f7983 */ /* 0x000ee20000300800 */
[----:B------:R-:W-:Y:S01]  /*33c70*/  IMAD.MOV.U32 R12, RZ, RZ, R15 ;  /* 0x000000ffff0c7224 */ /* 0x000fe200078e000f */
[----:B------:R-:W-:-:S05]  /*33c80*/  MOV R13, R30 ;  /* 0x0000001e000d7202 */ /* 0x000fca0000000f00 */
[----:B------:R1:W-:Y:S01]  /*33c90*/  LDGSTS.E [R2+0x40000], [R12.64], P3 ;  /* 0x400000000c027fae */ /* 0x0003e20009921844 */
[----:B----4-:R-:W-:Y:S01]  /*33ca0*/  IADD3 R17, P0, R17, R23, RZ ;  /* 0x0000001711117210 */ /* 0x010fe20007f1e0ff */
[----:B------:R-:W-:-:S04]  /*33cb0*/  IMAD.X R26, R26, 0x1, R3, P1 ;  /* 0x000000011a1a7824 */ /* 0x000fc800008e0603 */
[----:B------:R-:W-:Y:S01]  /*33cc0*/  STL [R1+0xc88], R17 ;  /* 0x000c881101007387 */ /* 0x000fe20000100800 */
[----:B-1----:R-:W-:-:S03]  /*33cd0*/  IMAD.MOV.U32 R12, RZ, RZ, R21 ;  /* 0x000000ffff0c7224 */ /* 0x002fc600078e0015 */
[----:B------:R1:W-:Y:S01]  /*33ce0*/  STL [R1+0xc74], R26 ;  /* 0x000c741a01007387 */ /* 0x0003e20000100800 */
[----:B------:R-:W-:-:S03]  /*33cf0*/  IMAD.MOV.U32 R13, RZ, RZ, R26 ;  /* 0x000000ffff0d7224 */ /* 0x000fc600078e001a */
[----:B------:R-:W4:Y:S01]  /*33d00*/  LDL.LU R15, [R1+0xce8] ;  /* 0x000ce800010f7983 */ /* 0x000f220000300800 */
[----:B--2---:R-:W-:-:S03]  /*33d10*/  IADD3 R18, P1, R18, R23, RZ ;  /* 0x0000001712127210 */ /* 0x004fc60007f3e0ff */
[----:B------:R-:W2:Y:S04]  /*33d20*/  LDL.LU R30, [R1+0xcd4] ;  /* 0x000cd400011e7983 */ /* 0x000ea80000300800 */
[----:B------:R-:W-:Y:S04]  /*33d30*/  STL [R1+0xc98], R18 ;  /* 0x000c981201007387 */ /* 0x000fe80000100800 */
[----:B------:R1:W-:Y:S01]  /*33d40*/  LDGSTS.E [R2+0x40800], [R12.64], P3 ;  /* 0x408000000c027fae */ /* 0x0003e20009921844 */
[----:B------:R-:W-:-:S05]  /*33d50*/  IMAD.X R29, R29, 0x1, R3, P0 ;  /* 0x000000011d1d7824 */ /* 0x000fca00000e0603 */
[----:B------:R1:W-:Y:S04]  /*33d60*/  STL [R1+0xc84], R29 ;  /* 0x000c841d01007387 */ /* 0x0003e80000100800 */
[----:B-1----:R-:W2:Y:S01]  /*33d70*/  LDL.LU R26, [R1+0xce4] ;  /* 0x000ce400011a7983 */ /* 0x002ea20000300800 */
[----:B------:R-:W-:Y:S01]  /*33d80*/  MOV R12, R17 ;  /* 0x00000011000c7202 */ /* 0x000fe20000000f00 */
[----:B------:R-:W-:Y:S01]  /*33d90*/  IMAD.MOV.U32 R13, RZ, RZ, R29 ;  /* 0x000000ffff0d7224 */ /* 0x000fe200078e001d */
[----:B------:R-:W-:Y:S01]  /*33da0*/  IADD3 R19, P0, R19, R23, RZ ;  /* 0x0000001713137210 */ /* 0x000fe20007f1e0ff */
[----:B------:R-:W2:Y:S04]  /*33db0*/  LDL.LU R21, [R1+0xcf8] ;  /* 0x000cf80001157983 */ /* 0x000ea80000300800 */
[----:B------:R-:W2:Y:S01]  /*33dc0*/  LDL.LU R29, [R1+0xcf4] ;  /* 0x000cf400011d7983 */ /* 0x000ea20000300800 */
[----:B------:R-:W-:-:S03]  /*33dd0*/  IMAD.X R28, R28, 0x1, R3, P1 ;  /* 0x000000011c1c7824 */ /* 0x000fc600008e0603 */
[----:B------:R-:W-:Y:S01]  /*33de0*/  STL [R1+0xca8], R19 ;  /* 0x000ca81301007387 */ /* 0x000fe20000100800 */
[----:B------:R-:W-:-:S03]  /*33df0*/  IADD3 R22, P1, R22, R23, RZ ;  /* 0x0000001716167210 */ /* 0x000fc60007f3e0ff */
[----:B------:R1:W-:Y:S04]  /*33e00*/  STL [R1+0xc94], R28 ;  /* 0x000c941c01007387 */ /* 0x0003e80000100800 */
[----:B------:R1:W-:Y:S04]  /*33e10*/  LDGSTS.E [R2+0x41000], [R12.64], P3 ;  /* 0x410000000c027fae */ /* 0x0003e80009921844 */
[----:B------:R-:W2:Y:S01]  /*33e20*/  LDL.LU R17, [R1+0xd08] ;  /* 0x000d080001117983 */ /* 0x000ea20000300800 */
[----:B------:R-:W-:Y:S02]  /*33e30*/  IMAD.X R24, R24, 0x1, R3, P0 ;  /* 0x0000000118187824 */ /* 0x000fe400000e0603 */
[----:B-1----:R-:W-:-:S02]  /*33e40*/  IMAD.MOV.U32 R13, RZ, RZ, R28 ;  /* 0x000000ffff0d7224 */ /* 0x002fc400078e001c */
[----:B------:R-:W2:Y:S01]  /*33e50*/  LDL.LU R28, [R1+0xd04] ;  /* 0x000d0400011c7983 */ /* 0x000ea20000300800 */
[----:B------:R-:W-:-:S03]  /*33e60*/  IMAD.MOV.U32 R12, RZ, RZ, R18 ;  /* 0x000000ffff0c7224 */ /* 0x000fc600078e0012 */
[----:B------:R-:W-:Y:S04]  /*33e70*/  STL [R1+0xcb8], R22 ;  /* 0x000cb81601007387 */ /* 0x000fe80000100800 */
[----:B------:R1:W-:Y:S04]  /*33e80*/  STL [R1+0xca4], R24 ;  /* 0x000ca41801007387 */ /* 0x0003e80000100800 */
[----:B------:R-:W2:Y:S01]  /*33e90*/  LDL.LU R18, [R1+0xd18] ;  /* 0x000d180001127983 */ /* 0x000ea20000300800 */
[----:B------:R-:W-:-:S03]  /*33ea0*/  IADD3 R25, P0, R25, R23, RZ ;  /* 0x0000001719197210 */ /* 0x000fc60007f1e0ff */
[----:B------:R1:W-:Y:S02]  /*33eb0*/  LDGSTS.E [R2+0x41800], [R12.64], P3 ;  /* 0x418000000c027fae */ /* 0x0003e40009921844 */
[----:B-1----:R-:W-:Y:S02]  /*33ec0*/  IMAD.MOV.U32 R13, RZ, RZ, R24 ;  /* 0x000000ffff0d7224 */ /* 0x002fe400078e0018 */
[----:B------:R-:W2:Y:S01]  /*33ed0*/  LDL.LU R24, [R1+0xd14] ;  /* 0x000d140001187983 */ /* 0x000ea20000300800 */
[----:B------:R-:W-:-:S03]  /*33ee0*/  IMAD.MOV.U32 R12, RZ, RZ, R19 ;  /* 0x000000ffff0c7224 */ /* 0x000fc600078e0013 */
[----:B------:R-:W-:Y:S04]  /*33ef0*/  STL [R1+0xcc8], R25 ;  /* 0x000cc81901007387 */ /* 0x000fe80000100800 */
[----:B------:R1:W-:Y:S02]  /*33f00*/  LDGSTS.E [R2+0x42000], [R12.64], P3 ;  /* 0x420000000c027fae */ /* 0x0003e40009921844 */
[----:B-1----:R-:W-:Y:S01]  /*33f10*/  IMAD.MOV.U32 R12, RZ, RZ, R22 ;  /* 0x000000ffff0c7224 */ /* 0x002fe200078e0016 */
[----:B---3--:R-:W-:-:S05]  /*33f20*/  IADD3.X R27, R27, R3, RZ, P1, !PT ;  /* 0x000000031b1b7210 */ /* 0x008fca0000ffe4ff */
[----:B------:R1:W-:Y:S04]  /*33f30*/  STL [R1+0xcb4], R27 ;  /* 0x000cb41b01007387 */ /* 0x0003e80000100800 */
[----:B------:R-:W3:Y:S01]  /*33f40*/  LDL.LU R19, [R1+0xd28] ;  /* 0x000d280001137983 */ /* 0x000ee20000300800 */
[----:B------:R-:W-:Y:S01]  /*33f50*/  IADD3 R14, P1, R14, R23, RZ ;  /* 0x000000170e0e7210 */ /* 0x000fe20007f3e0ff */
[--C-:B------:R-:W-:Y:S01]  /*33f60*/  IMAD.X R31, R31, 0x1, R3.reuse, P0 ;  /* 0x000000011f1f7824 */ /* 0x100fe200000e0603 */
[----:B------:R-:W-:Y:S02]  /*33f70*/  MOV R13, R27 ;  /* 0x0000001b000d7202 */ /* 0x000fe40000000f00 */
[----:B-1----:R-:W3:Y:S04]  /*33f80*/  LDL.LU R27, [R1+0xd24] ;  /* 0x000d2400011b7983 */ /* 0x002ee80000300800 */
[----:B------:R-:W-:Y:S04]  /*33f90*/  STL [R1+0xcd8], R14 ;  /* 0x000cd80e01007387 */ /* 0x000fe80000100800 */
[----:B------:R-:W-:Y:S04]  /*33fa0*/  STL [R1+0xcc4], R31 ;  /* 0x000cc41f01007387 */ /* 0x000fe80000100800 */
[----:B------:R-:W3:Y:S04]  /*33fb0*/  LDL.LU R22, [R1+0xd38] ;  /* 0x000d380001167983 */ /* 0x000ee80000300800 */
[----:B------:R1:W-:Y:S01]  /*33fc0*/  LDGSTS.E [R2+0x42800], [R12.64], P3 ;  /* 0x428000000c027fae */ /* 0x0003e20009921844 */
[----:B----4-:R-:W-:Y:S01]  /*33fd0*/  IADD3 R15, P0, R15, R23, RZ ;  /* 0x000000170f0f7210 */ /* 0x010fe20007f1e0ff */
[----:B--2---:R-:W-:-:S02]  /*33fe0*/  IMAD.X R30, R30, 0x1, R3, P1 ;  /* 0x000000011e1e7824 */ /* 0x004fc400008e0603 */
[----:B-1----:R-:W-:Y:S02]  /*33ff0*/  IMAD.MOV.U32 R12, RZ, RZ, R25 ;  /* 0x000000ffff0c7224 */ /* 0x002fe400078e0019 */
[----:B------:R-:W-:Y:S01]  /*34000*/  IMAD.MOV.U32 R13, RZ, RZ, R31 ;  /* 0x000000ffff0d7224 */ /* 0x000fe200078e001f */
[----:B------:R-:W2:Y:S04]  /*34010*/  LDL.LU R25, [R1+0xd48] ;  /* 0x000d480001197983 */ /* 0x000ea80000300800 */
[----:B------:R-:W-:Y:S04]  /*34020*/  STL [R1+0xce8], R15 ;  /* 0x000ce80f01007387 */ /* 0x000fe80000100800 */
[----:B------:R1:W-:Y:S01]  /*34030*/  LDGSTS.E [R2+0x43000], [R12.64], P3 ;  /* 0x430000000c027fae */ /* 0x0003e20009921844 */
[----:B------:R-:W-:-:S03]  /*34040*/  IMAD.X R26, R26, 0x1, R3, P0 ;  /* 0x000000011a1a7824 */ /* 0x000fc600000e0603 */
[----:B------:R4:W-:Y:S01]  /*34050*/  STL [R1+0xcd4], R30 ;  /* 0x000cd41e01007387 */ /* 0x0009e20000100800 */
[----:B------:R-:W-:Y:S02]  /*34060*/  IADD3 R21, P1, R21, R23, RZ ;  /* 0x0000001715157210 */ /* 0x000fe40007f3e0ff */
[----:B-1----:R-:W-:Y:S01]  /*34070*/  MOV R12, R14 ;  /* 0x0000000e000c7202 */ /* 0x002fe20000000f00 */
[----:B------:R-:W-:Y:S02]  /*34080*/  IMAD.MOV.U32 R13, RZ, RZ, R30 ;  /* 0x000000ffff0d7224 */ /* 0x000fe400078e001e */
[----:B----4-:R-:W2:Y:S01]  /*34090*/  LDL.LU R30, [R1+0xd34] ;  /* 0x000d3400011e7983 */ /* 0x010ea20000300800 */
[----:B------:R-:W-:-:S03]  /*340a0*/  IMAD.X R29, R29, 0x1, R3, P1 ;  /* 0x000000011d1d7824 */ /* 0x000fc600008e0603 */
[----:B------:R-:W-:Y:S04]  /*340b0*/  STL [R1+0xcf8], R21 ;  /* 0x000cf81501007387 */ /* 0x000fe80000100800 */
[----:B------:R1:W-:Y:S04]  /*340c0*/  STL [R1+0xce4], R26 ;  /* 0x000ce41a01007387 */ /* 0x0003e80000100800 */
[----:B------:R1:W-:Y:S01]  /*340d0*/  LDGSTS.E [R2+0x43800], [R12.64], P3 ;  /* 0x438000000c027fae */ /* 0x0003e20009921844 */
[----:B------:R-:W-:-:S03]  /*340e0*/  IADD3 R17, P0, R17, R23, RZ ;  /* 0x0000001711117210 */ /* 0x000fc60007f1e0ff */
[----:B------:R-:W2:Y:S01]  /*340f0*/  LDL.LU R14, [R1+0xd58] ;  /* 0x000d5800010e7983 */ /* 0x000ea20000300800 */
[----:B-1----:R-:W-:Y:S02]  /*34100*/  IMAD.MOV.U32 R13, RZ, RZ, R26 ;  /* 0x000000ffff0d7224 */ /* 0x002fe400078e001a */
[----:B------:R-:W-:Y:S01]  /*34110*/  IMAD.MOV.U32 R12, RZ, RZ, R15 ;  /* 0x000000ffff0c7224 */ /* 0x000fe200078e000f */
[----:B------:R-:W2:Y:S01]  /*34120*/  LDL.LU R26, [R1+0xd44] ;  /* 0x000d4400011a7983 */ /* 0x000ea20000300800 */
[----:B------:R-:W-:-:S03]  /*34130*/  IADD3.X R28, R28, R3, RZ, P0, !PT ;  /* 0x000000031c1c7210 */ /* 0x000fc600007fe4ff */
[----:B------:R-:W-:Y:S04]  /*34140*/  STL [R1+0xd08], R17 ;  /* 0x000d081101007387 */ /* 0x000fe80000100800 */
[----:B------:R1:W-:Y:S04]  /*34150*/  STL [R1+0xcf4], R29 ;  /* 0x000cf41d01007387 */ /* 0x0003e80000100800 */
[----:B------:R1:W-:Y:S01]  /*34160*/  LDGSTS.E [R2+0x44000], [R12.64], P3 ;  /* 0x440000000c027fae */ /* 0x0003e20009921844 */
[----:B------:R-:W-:-:S03]  /*34170*/  IADD3 R18, P1, R18, R23, RZ ;  /* 0x0000001712127210 */ /* 0x000fc60007f3e0ff */
[----:B------:R-:W2:Y:S01]  /*34180*/  LDL.LU R15, [R1+0xd68] ;  /* 0x000d6800010f7983 */ /* 0x000ea20000300800 */
[----:B-1----:R-:W-:-:S03]  /*34190*/  IMAD.MOV.U32 R13, RZ, RZ, R29 ;  /* 0x000000ffff0d7224 */ /* 0x002fc600078e001d */
[----:B------:R-:W2:Y:S01]  /*341a0*/  LDL.LU R29, [R1+0xd54] ;  /* 0x000d5400011d7983 */ /* 0x000ea20000300800 */
[----:B------:R-:W-:-:S03]  /*341b0*/  IMAD.MOV.U32 R12, RZ, RZ, R21 ;  /* 0x000000ffff0c7224 */ /* 0x000fc600078e0015 */
[----:B------:R-:W-:Y:S04]  /*341c0*/  STL [R1+0xd18], R18 ;  /* 0x000d181201007387 */ /* 0x000fe80000100800 */
[----:B------:R1:W-:Y:S04]  /*341d0*/  STL [R1+0xd04], R28 ;  /* 0x000d041c01007387 */ /* 0x0003e80000100800 */
[----:B------:R-:W2:Y:S04]  /*341e0*/  LDL.LU R21, [R1+0xd78] ;  /* 0x000d780001157983 */ /* 0x000ea80000300800 */
[----:B------:R-:W2:Y:S01]  /*341f0*/  LDL.LU R31, [R1+0xd64] ;  /* 0x000d6400011f7983 */ /* 0x000ea20000300800 */
[----:B------:R-:W-:-:S03]  /*34200*/  IMAD.X R24, R24, 0x1, R3, P1 ;  /* 0x0000000118187824 */ /* 0x000fc600008e0603 */
[----:B------:R1:W-:Y:S02]  /*34210*/  LDGSTS.E [R2+0x44800], [R12.64], P3 ;  /* 0x448000000c027fae */ /* 0x0003e40009921844 */
[----:B-1----:R-:W-:Y:S01]  /*34220*/  IMAD.MOV.U32 R12, RZ, RZ, R17 ;  /* 0x000000ffff0c7224 */ /* 0x002fe200078e0011 */
[----:B------:R-:W-:-:S05]  /*34230*/  MOV R13, R28 ;  /* 0x0000001c000d7202 */ /* 0x000fca0000000f00 */
[----:B------:R1:W-:Y:S02]  /*34240*/  LDGSTS.E [R2+0x45000], [R12.64], P3 ;  /* 0x450000000c027fae */ /* 0x0003e40009921844 */
[----:B-1----:R-:W-:Y:S02]  /*34250*/  IMAD.MOV.U32 R12, RZ, RZ, R18 ;  /* 0x000000ffff0c7224 */ /* 0x002fe400078e0012 */
[----:B------:R-:W-:-:S05]  /*34260*/  IMAD.MOV.U32 R13, RZ, RZ, R24 ;  /* 0x000000ffff0d7224 */ /* 0x000fca00078e0018 */
[----:B------:R1:W-:Y:S01]  /*34270*/  LDGSTS.E [R2+0x45800], [R12.64], P3 ;  /* 0x458000000c027fae */ /* 0x0003e20009921844 */
[----:B---3--:R-:W-:-:S05]  /*34280*/  IADD3 R19, P0, R19, R23, RZ ;  /* 0x0000001713137210 */ /* 0x008fca0007f1e0ff */
[----:B------:R-:W-:Y:S04]  /*34290*/  STL [R1+0xd28], R19 ;  /* 0x000d281301007387 */ /* 0x000fe80000100800 */
[----:B------:R3:W-:Y:S04]  /*342a0*/  STL [R1+0xd14], R24 ;  /* 0x000d141801007387 */ /* 0x0007e80000100800 */
[----:B------:R-:W4:Y:S04]  /*342b0*/  LDL.LU R17, [R1+0xd88] ;  /* 0x000d880001117983 */ /* 0x000f280000300800 */
[----:B------:R-:W4:Y:S01]  /*342c0*/  LDL.LU R28, [R1+0xd74] ;  /* 0x000d7400011c7983 */ /* 0x000f220000300800 */
[----:B------:R-:W-:Y:S01]  /*342d0*/  IADD3 R22, P1, R22, R23, RZ ;  /* 0x0000001716167210 */ /* 0x000fe20007f3e0ff */
[----:B------:R-:W-:-:S04]  /*342e0*/  IMAD.X R27, R27, 0x1, R3, P0 ;  /* 0x000000011b1b7824 */ /* 0x000fc800000e0603 */
[----:B------:R-:W-:Y:S04]  /*342f0*/  STL [R1+0xd38], R22 ;  /* 0x000d381601007387 */ /* 0x000fe80000100800 */
[----:B------:R1:W-:Y:S04]  /*34300*/  STL [R1+0xd24], R27 ;  /* 0x000d241b01007387 */ /* 0x0003e80000100800 */
[----:B------:R-:W4:Y:S04]  /*34310*/  LDL.LU R18, [R1+0xd84] ;  /* 0x000d840001127983 */ /* 0x000f280000300800 */
[----:B---3--:R-:W3:Y:S01]  /*34320*/  LDL.LU R24, [R1+0xd98] ;  /* 0x000d980001187983 */ /* 0x008ee20000300800 */
[----:B--2---:R-:W-:Y:S01]  /*34330*/  IADD3 R25, P0, R25, R23, RZ ;  /* 0x0000001719197210 */ /* 0x004fe20007f1e0ff */
[----:B-1----:R-:W-:Y:S01]  /*34340*/  IMAD.MOV.U32 R13, RZ, RZ, R27 ;  /* 0x000000ffff0d7224 */ /* 0x002fe200078e001b */
[----:B------:R-:W-:Y:S01]  /*34350*/  MOV R12, R19 ;  /* 0x00000013000c7202 */ /* 0x000fe20000000f00 */
[----:B------:R-:W4:Y:S04]  /*34360*/  LDL.LU R27, [R1+0xd94] ;  /* 0x000d9400011b7983 */ /* 0x000f280000300800 */
[----:B------:R-:W-:Y:S04]  /*34370*/  STL [R1+0xd48], R25 ;  /* 0x000d481901007387 */ /* 0x000fe80000100800 */
[----:B------:R1:W-:Y:S01]  /*34380*/  LDGSTS.E [R2+0x46000], [R12.64], P3 ;  /* 0x460000000c027fae */ /* 0x0003e20009921844 */
[----:B------:R-:W-:-:S02]  /*34390*/  IMAD.X R30, R30, 0x1, R3, P1 ;  /* 0x000000011e1e7824 */ /* 0x000fc400008e0603 */
[----:B-1----:R-:W-:-:S03]  /*343a0*/  IMAD.MOV.U32 R12, RZ, RZ, R22 ;  /* 0x000000ffff0c7224 */ /* 0x002fc600078e0016 */
[----:B------:R1:W-:Y:S01]  /*343b0*/  STL [R1+0xd34], R30 ;  /* 0x000d341e01007387 */ /* 0x0003e20000100800 */
[----:B------:R-:W-:-:S03]  /*343c0*/  IMAD.MOV.U32 R13, RZ, RZ, R30 ;  /* 0x000000ffff0d7224 */ /* 0x000fc600078e001e */
[----:B------:R-:W4:Y:S04]  /*343d0*/  LDL.LU R19, [R1+0xda8] ;  /* 0x000da80001137983 */ /* 0x000f280000300800 */
[----:B------:R1:W-:Y:S01]  /*343e0*/  LDGSTS.E [R2+0x46800], [R12.64], P3 ;  /* 0x468000000c027fae */ /* 0x0003e20009921844 */
[----:B------:R-:W-:-:S03]  /*343f0*/  IADD3 R14, P1, R14, R23, RZ ;  /* 0x000000170e0e7210 */ /* 0x000fc60007f3e0ff */
[----:B-1----:R-:W4:Y:S04]  /*34400*/  LDL.LU R30, [R1+0xda4] ;  /* 0x000da400011e7983 */ /* 0x002f280000300800 */
[----:B------:R-:W-:Y:S01]  /*34410*/  STL [R1+0xd58], R14 ;  /* 0x000d580e01007387 */ /* 0x000fe20000100800 */
[----:B------:R-:W-:Y:S02]  /*34420*/  IMAD.X R26, R26, 0x1, R3, P0 ;  /* 0x000000011a1a7824 */ /* 0x000fe400000e0603 */
[----:B------:R-:W-:-:S03]  /*34430*/  IMAD.MOV.U32 R12, RZ, RZ, R25 ;  /* 0x000000ffff0c7224 */ /* 0x000fc600078e0019 */
[----:B------:R1:W-:Y:S01]  /*34440*/  STL [R1+0xd44], R26 ;  /* 0x000d441a01007387 */ /* 0x0003e20000100800 */
[----:B------:R-:W-:-:S03]  /*34450*/  IMAD.MOV.U32 R13, RZ, RZ, R26 ;  /* 0x000000ffff0d7224 */ /* 0x000fc600078e001a */
[----:B------:R-:W4:Y:S04]  /*34460*/  LDL.LU R22, [R1+0xdb8] ;  /* 0x000db80001167983 */ /* 0x000f280000300800 */
[----:B------:R1:W-:Y:S01]  /*34470*/  LDGSTS.E [R2+0x47000], [R12.64], P3 ;  /* 0x470000000c027fae */ /* 0x0003e20009921844 */
[----:B------:R-:W-:-:S03]  /*34480*/  IADD3 R15, P0, R15, R23, RZ ;  /* 0x000000170f0f7210 */ /* 0x000fc60007f1e0ff */
[----:B-1----:R-:W4:Y:S04]  /*34490*/  LDL.LU R26, [R1+0xdb4] ;  /* 0x000db400011a7983 */ /* 0x002f280000300800 */
[----:B------:R-:W-:Y:S01]  /*344a0*/  STL [R1+0xd68], R15 ;  /* 0x000d680f01007387 */ /* 0x000fe20000100800 */
[----:B------:R-:W-:Y:S01]  /*344b0*/  IADD3.X R29, R29, R3, RZ, P1, !PT ;  /* 0x000000031d1d7210 */ /* 0x000fe20000ffe4ff */
[----:B------:R-:W-:-:S03]  /*344c0*/  IMAD.MOV.U32 R12, RZ, RZ, R14 ;  /* 0x000000ffff0c7224 */ /* 0x000fc600078e000e */
[----:B------:R-:W-:Y:S01]  /*344d0*/  MOV R13, R29 ;  /* 0x0000001d000d7202 */ /* 0x000fe20000000f00 */
[----:B------:R1:W-:Y:S04]  /*344e0*/  STL [R1+0xd54], R29 ;  /* 0x000d541d01007387 */ /* 0x0003e80000100800 */
[----:B------:R-:W4:Y:S01]  /*344f0*/  LDL.LU R25, [R1+0xdc8] ;  /* 0x000dc80001197983 */ /* 0x000f220000300800 */
[----:B------:R-:W-:-:S03]  /*34500*/  IADD3 R21, P1, R21, R23, RZ ;  /* 0x0000001715157210 */ /* 0x000fc60007f3e0ff */
[----:B------:R1:W-:Y:S01]  /*34510*/  LDGSTS.E [R2+0x47800], [R12.64], P3 ;  /* 0x478000000c027fae */ /* 0x0003e20009921844 */
[----:B------:R-:W-:-:S03]  /*34520*/  IMAD.X R31, R31, 0x1, R3, P0 ;  /* 0x000000011f1f7824 */ /* 0x000fc600000e0603 */
[----:B-1----:R-:W4:Y:S04]  /*34530*/  LDL.LU R29, [R1+0xdc4] ;  /* 0x000dc400011d7983 */ /* 0x002f280000300800 */
[----:B------:R-:W-:Y:S04]  /*34540*/  STL [R1+0xd78], R21 ;  /* 0x000d781501007387 */ /* 0x000fe80000100800 */
[----:B------:R-:W-:Y:S04]  /*34550*/  STL [R1+0xd64], R31 ;  /* 0x000d641f01007387 */ /* 0x000fe80000100800 */
[----:B------:R-:W4:Y:S01]  /*34560*/  LDL.LU R14, [R1+0xdd8] ;  /* 0x000dd800010e7983 */ /* 0x000f220000300800 */
[----:B------:R-:W-:-:S02]  /*34570*/  IMAD.MOV.U32 R12, RZ, RZ, R15 ;  /* 0x000000ffff0c7224 */ /* 0x000fc400078e000f */
[----:B------:R-:W-:Y:S01]  /*34580*/  IMAD.MOV.U32 R13, RZ, RZ, R31 ;  /* 0x000000ffff0d7224 */ /* 0x000fe200078e001f */
[----:B------:R-:W4:Y:S04]  /*34590*/  LDL.LU R15, [R1+0xde8] ;  /* 0x000de800010f7983 */ /* 0x000f280000300800 */
[----:B------:R1:W-:Y:S02]  /*345a0*/  LDGSTS.E [R2+0x48000], [R12.64], P3 ;  /* 0x480000000c027fae */ /* 0x0003e40009921844 */
[----:B-1----:R-:W-:Y:S02]  /*345b0*/  MOV R12, R21 ;  /* 0x00000015000c7202 */ /* 0x002fe40000000f00 */
[----:B----4-:R-:W-:Y:S01]  /*345c0*/  IADD3 R17, P0, R17, R23, RZ ;  /* 0x0000001711117210 */ /* 0x010fe20007f1e0ff */
[----:B------:R-:W-:-:S04]  /*345d0*/  IMAD.X R28, R28, 0x1, R3, P1 ;  /* 0x000000011c1c7824 */ /* 0x000fc800008e0603 */
[----:B------:R-:W-:Y:S01]  /*345e0*/  STL [R1+0xd88], R17 ;  /* 0x000d881101007387 */ /* 0x000fe20000100800 */
[----:B------:R-:W-:-:S03]  /*345f0*/  IMAD.MOV.U32 R13, RZ, RZ, R28 ;  /* 0x000000ffff0d7224 */ /* 0x000fc600078e001c */
[----:B------:R1:W-:Y:S04]  /*34600*/  STL [R1+0xd74], R28 ;  /* 0x000d741c01007387 */ /* 0x0003e80000100800 */
[----:B------:R4:W-:Y:S04]  /*34610*/  LDGSTS.E [R2+0x48800], [R12.64], P3 ;  /* 0x488000000c027fae */ /* 0x0009e80009921844 */
[----:B-1----:R-:W2:Y:S01]  /*34620*/  LDL.LU R28, [R1+0xdd4] ;  /* 0x000dd400011c7983 */ /* 0x002ea20000300800 */
[----:B------:R-:W-:Y:S01]  /*34630*/  IMAD.X R18, R18, 0x1, R3, P0 ;  /* 0x0000000112127824 */ /* 0x000fe200000e0603 */
[----:B---3--:R-:W-:-:S03]  /*34640*/  IADD3 R24, P1, R24, R23, RZ ;  /* 0x0000001718187210 */ /* 0x008fc60007f3e0ff */
[----:B----4-:R-:W-:Y:S02]  /*34650*/  IMAD.MOV.U32 R13, RZ, RZ, R18 ;  /* 0x000000ffff0d7224 */ /* 0x010fe400078e0012 */
[----:B------:R-:W-:Y:S04]  /*34660*/  STL [R1+0xd98], R24 ;  /* 0x000d981801007387 */ /* 0x000fe80000100800 */
[----:B------:R1:W-:Y:S04]  /*34670*/  STL [R1+0xd84], R18 ;  /* 0x000d841201007387 */ /* 0x0003e80000100800 */
[----:B------:R-:W3:Y:S04]  /*34680*/  LDL.LU R21, [R1+0xdf8] ;  /* 0x000df80001157983 */ /* 0x000ee80000300800 */
[----:B-1----:R-:W4:Y:S01]  /*34690*/  LDL.LU R18, [R1+0xde4] ;  /* 0x000de40001127983 */ /* 0x002f220000300800 */
[----:B------:R-:W-:-:S02]  /*346a0*/  IMAD.X R27, R27, 0x1, R3, P1 ;  /* 0x000000011b1b7824 */ /* 0x000fc400008e0603 */
[----:B------:R-:W-:-:S05]  /*346b0*/  IMAD.MOV.U32 R12, RZ, RZ, R17 ;  /* 0x000000ffff0c7224 */ /* 0x000fca00078e0011 */
[----:B------:R1:W-:Y:S01]  /*346c0*/  LDGSTS.E [R2+0x49000], [R12.64], P3 ;  /* 0x490000000c027fae */ /* 0x0003e20009921844 */
[----:B------:R-:W-:-:S05]  /*346d0*/  IADD3 R19, P0, R19, R23, RZ ;  /* 0x0000001713137210 */ /* 0x000fca0007f1e0ff */
[----:B------:R-:W-:Y:S01]  /*346e0*/  STL [R1+0xda8], R19 ;  /* 0x000da81301007387 */ /* 0x000fe20000100800 */
[----:B-1----:R-:W-:Y:S01]  /*346f0*/  IMAD.MOV.U32 R13, RZ, RZ, R27 ;  /* 0x000000ffff0d7224 */ /* 0x002fe200078e001b */
[----:B------:R-:W-:Y:S02]  /*34700*/  IADD3.X R30, R30, R3, RZ, P0, !PT ;  /* 0x000000031e1e7210 */ /* 0x000fe400007fe4ff */
[----:B------:R1:W-:Y:S04]  /*34710*/  STL [R1+0xd94], R27 ;  /* 0x000d941b01007387 */ /* 0x0003e80000100800 */
[----:B------:R-:W4:Y:S01]  /*34720*/  LDL.LU R17, [R1+0xe08] ;  /* 0x000e080001117983 */ /* 0x000f220000300800 */
[----:B------:R-:W-:-:S03]  /*34730*/  IMAD.MOV.U32 R12, RZ, RZ, R24 ;  /* 0x000000ffff0c7224 */ /* 0x000fc600078e0018 */
[----:B-1----:R-:W4:Y:S04]  /*34740*/  LDL.LU R27, [R1+0xdf4] ;  /* 0x000df400011b7983 */ /* 0x002f280000300800 */
[----:B------:R1:W-:Y:S01]  /*34750*/  LDGSTS.E [R2+0x49800], [R12.64], P3 ;  /* 0x498000000c027fae */ /* 0x0003e20009921844 */
[----:B------:R-:W-:-:S05]  /*34760*/  IADD3 R22, P1, R22, R23, RZ ;  /* 0x0000001716167210 */ /* 0x000fca0007f3e0ff */
[----:B------:R-:W-:Y:S04]  /*34770*/  STL [R1+0xdb8], R22 ;  /* 0x000db81601007387 */ /* 0x000fe80000100800 */
[----:B------:R1:W-:Y:S01]  /*34780*/  STL [R1+0xda4], R30 ;  /* 0x000da41e01007387 */ /* 0x0003e20000100800 */
[----:B------:R-:W-:-:S03]  /*34790*/  IMAD.X R26, R26, 0x1, R3, P1 ;  /* 0x000000011a1a7824 */ /* 0x000fc600008e0603 */
[----:B------:R-:W4:Y:S01]  /*347a0*/  LDL.LU R24, [R1+0xe18] ;  /* 0x000e180001187983 */ /* 0x000f220000300800 */
[----:B-1----:R-:W-:-:S03]  /*347b0*/  IMAD.MOV.U32 R12, RZ, RZ, R19 ;  /* 0x000000ffff0c7224 */ /* 0x002fc600078e0013 */
[----:B------:R-:W4:Y:S01]  /*347c0*/  LDL.LU R31, [R1+0xe04] ;  /* 0x000e0400011f7983 */ /* 0x000f220000300800 */
[----:B------:R-:W-:-:S05]  /*347d0*/  MOV R13, R30 ;  /* 0x0000001e000d7202 */ /* 0x000fca0000000f00 */
[----:B------:R1:W-:Y:S01]  /*347e0*/  LDGSTS.E [R2+0x4a000], [R12.64], P3 ;  /* 0x4a0000000c027fae */ /* 0x0003e20009921844 */
[----:B------:R-:W-:-:S05]  /*347f0*/  IADD3 R25, P0, R25, R23, RZ ;  /* 0x0000001719197210 */ /* 0x000fca0007f1e0ff */
[----:B------:R-:W-:Y:S01]  /*34800*/  STL [R1+0xdc8], R25 ;  /* 0x000dc81901007387 */ /* 0x000fe20000100800 */
[----:B------:R-:W-:-:S03]  /*34810*/  IMAD.X R29, R29, 0x1, R3, P0 ;  /* 0x000000011d1d7824 */ /* 0x000fc600000e0603 */
[----:B------:R1:W-:Y:S02]  /*34820*/  STL [R1+0xdb4], R26 ;  /* 0x000db41a01007387 */ /* 0x0003e40000100800 */
[----:B-1----:R-:W-:Y:S02]  /*34830*/  IMAD.MOV.U32 R13, RZ, RZ, R26 ;  /* 0x000000ffff0d7224 */ /* 0x002fe400078e001a */
[----:B------:R-:W4:Y:S01]  /*34840*/  LDL.LU R19, [R1+0xe28] ;  /* 0x000e280001137983 */ /* 0x000f220000300800 */
[----:B------:R-:W-:-:S03]  /*34850*/  IADD3 R14, P1, R14, R23, RZ ;  /* 0x000000170e0e7210 */ /* 0x000fc60007f3e0ff */
[----:B------:R-:W4:Y:S01]  /*34860*/  LDL.LU R30, [R1+0xe14] ;  /* 0x000e1400011e7983 */ /* 0x000f220000300800 */
[----:B------:R-:W-:-:S03]  /*34870*/  IMAD.MOV.U32 R12, RZ, RZ, R22 ;  /* 0x000000ffff0c7224 */ /* 0x000fc600078e0016 */
[----:B------:R-:W-:Y:S04]  /*34880*/  STL [R1+0xdd8], R14 ;  /* 0x000dd80e01007387 */ /* 0x000fe80000100800 */
[----:B------:R1:W-:Y:S04]  /*34890*/  STL [R1+0xdc4], R29 ;  /* 0x000dc41d01007387 */ /* 0x0003e80000100800 */
[----:B------:R-:W4:Y:S04]  /*348a0*/  LDL.LU R26, [R1+0xe24] ;  /* 0x000e2400011a7983 */ /* 0x000f280000300800 */
[----:B------:R-:W4:Y:S01]  /*348b0*/  LDL.LU R22, [R1+0xe38] ;  /* 0x000e380001167983 */ /* 0x000f220000300800 */
[----:B------:R-:W-:-:S03]  /*348c0*/  IADD3 R15, P0, R15, R23, RZ ;  /* 0x000000170f0f7210 */ /* 0x000fc60007f1e0ff */
[----:B------:R1:W-:Y:S02]  /*348d0*/  LDGSTS.E [R2+0x4a800], [R12.64], P3 ;  /* 0x4a8000000c027fae */ /* 0x0003e40009921844 */
[----:B-1----:R-:W-:Y:S02]  /*348e0*/  IMAD.MOV.U32 R13, RZ, RZ, R29 ;  /* 0x000000ffff0d7224 */ /* 0x002fe400078e001d */
[----:B------:R-:W4:Y:S01]  /*348f0*/  LDL.LU R29, [R1+0xe34] ;  /* 0x000e3400011d7983 */ /* 0x000f220000300800 */
[----:B------:R-:W-:-:S03]  /*34900*/  MOV R12, R25 ;  /* 0x00000019000c7202 */ /* 0x000fc60000000f00 */
[----:B------:R-:W-:Y:S04]  /*34910*/  STL [R1+0xde8], R15 ;  /* 0x000de80f01007387 */ /* 0x000fe80000100800 */
[----:B------:R1:W-:Y:S02]  /*34920*/  LDGSTS.E [R2+0x4b000], [R12.64], P3 ;  /* 0x4b0000000c027fae */ /* 0x0003e40009921844 */
[----:B-1----:R-:W-:Y:S02]  /*34930*/  IMAD.MOV.U32 R12, RZ, RZ, R14 ;  /* 0x000000ffff0c7224 */ /* 0x002fe400078e000e */
[----:B--2---:R-:W-:-:S05]  /*34940*/  IMAD.X R28, R28, 0x1, R3, P1 ;  /* 0x000000011c1c7824 */ /* 0x004fca00008e0603 */
[----:B------:R1:W-:Y:S04]  /*34950*/  STL [R1+0xdd4], R28 ;  /* 0x000dd41c01007387 */ /* 0x0003e80000100800 */
[----:B------:R-:W2:Y:S01]  /*34960*/  LDL.LU R25, [R1+0xe48] ;  /* 0x000e480001197983 */ /* 0x000ea20000300800 */
[----:B------:R-:W-:-:S03]  /*34970*/  IMAD.MOV.U32 R13, RZ, RZ, R28 ;  /* 0x000000ffff0d7224 */ /* 0x000fc600078e001c */
[----:B-1----:R-:W2:Y:S01]  /*34980*/  LDL.LU R28, [R1+0xe44] ;  /* 0x000e4400011c7983 */ /* 0x002ea20000300800 */
[----:B---3--:R-:W-:-:S03]  /*34990*/  IADD3 R21, P1, R21, R23, RZ ;  /* 0x0000001715157210 */ /* 0x008fc60007f3e0ff */
[----:B------:R1:W-:Y:S01]  /*349a0*/  LDGSTS.E [R2+0x4b800], [R12.64], P3 ;  /* 0x4b8000000c027fae */ /* 0x0003e20009921844 */
[----:B----4-:R-:W-:-:S03]  /*349b0*/  IMAD.X R18, R18, 0x1, R3, P0 ;  /* 0x0000000112127824 */ /* 0x010fc600000e0603 */
[----:B------:R-:W-:Y:S04]  /*349c0*/  STL [R1+0xdf8], R21 ;  /* 0x000df81501007387 */ /* 0x000fe80000100800 */
[----:B------:R3:W-:Y:S04]  /*349d0*/  STL [R1+0xde4], R18 ;  /* 0x000de41201007387 */ /* 0x0007e80000100800 */
[----:B------:R-:W4:Y:S01]  /*349e0*/  LDL.LU R14, [R1+0xe58] ;  /* 0x000e5800010e7983 */ /* 0x000f220000300800 */
[----:B-1----:R-:W-:Y:S02]  /*349f0*/  IMAD.MOV.U32 R12, RZ, RZ, R15 ;  /* 0x000000ffff0c7224 */ /* 0x002fe400078e000f */
[----:B------:R-:W-:Y:S01]  /*34a00*/  IMAD.MOV.U32 R13, RZ, RZ, R18 ;  /* 0x000000ffff0d7224 */ /* 0x000fe200078e0012 */
[----:B------:R-:W4:Y:S04]  /*34a10*/  LDL.LU R15, [R1+0xe54] ;  /* 0x000e5400010f7983 */ /* 0x000f280000300800 */
[----:B------:R1:W-:Y:S01]  /*34a20*/  LDGSTS.E [R2+0x4c000], [R12.64], P3 ;  /* 0x4c0000000c027fae */ /* 0x0003e20009921844 */
[----:B------:R-:W-:-:S02]  /*34a30*/  IADD3 R17, P0, R17, R23, RZ ;  /* 0x0000001711117210 */ /* 0x000fc40007f1e0ff */
[----:B------:R-:W-:-:S03]  /*34a40*/  IADD3.X R27, R27, R3, RZ, P1, !PT ;  /* 0x000000031b1b7210 */ /* 0x000fc60000ffe4ff */
[----:B------:R-:W-:Y:S01]  /*34a50*/  STL [R1+0xe08], R17 ;  /* 0x000e081101007387 */ /* 0x000fe20000100800 */
[----:B-1----:R-:W-:Y:S01]  /*34a60*/  IMAD.MOV.U32 R12, RZ, RZ, R21 ;  /* 0x000000ffff0c7224 */ /* 0x002fe200078e0015 */
[----:B------:R-:W-:Y:S02]  /*34a70*/  MOV R13, R27 ;  /* 0x0000001b000d7202 */ /* 0x000fe40000000f00 */
[----:B------:R1:W-:Y:S04]  /*34a80*/  STL [R1+0xdf4], R27 ;  /* 0x000df41b01007387 */ /* 0x0003e80000100800 */
[----:B---3--:R-:W2:Y:S04]  /*34a90*/  LDL.LU R18, [R1+0xc70] ;  /* 0x000c700001127983 */ /* 0x008ea80000300800 */
[----:B------:R1:W-:Y:S04]  /*34aa0*/  LDGSTS.E [R2+0x4c800], [R12.64], P3 ;  /* 0x4c8000000c027fae */ /* 0x0003e80009921844 */
[----:B-1----:R-:W2:Y:S01]  /*34ab0*/  LDL.LU R27, [R1+0xc6c] ;  /* 0x000c6c00011b7983 */ /* 0x002ea20000300800 */
[----:B------:R-:W-:Y:S01]  /*34ac0*/  IADD3 R24, P1, R24, R23, RZ ;  /* 0x0000001718187210 */ /* 0x000fe20007f3e0ff */
[----:B------:R-:W-:-:S04]  /*34ad0*/  IMAD.X R31, R31, 0x1, R3, P0 ;  /* 0x000000011f1f7824 */ /* 0x000fc800000e0603 */
[----:B------:R1:W-:Y:S01]  /*34ae0*/  STL [R1+0xe18], R24 ;  /* 0x000e181801007387 */ /* 0x0003e20000100800 */
[----:B------:R-:W-:Y:S02]  /*34af0*/  IMAD.MOV.U32 R12, RZ, RZ, R17 ;  /* 0x000000ffff0c7224 */ /* 0x000fe400078e0011 */
[----:B------:R-:W-:Y:S01]  /*34b00*/  IMAD.MOV.U32 R13, RZ, RZ, R31 ;  /* 0x000000ffff0d7224 */ /* 0x000fe200078e001f */
[----:B------:R-:W-:Y:S04]  /*34b10*/  STL [R1+0xe04], R31 ;  /* 0x000e041f01007387 */ /* 0x000fe80000100800 */
[----:B------:R-:W2:Y:S04]  /*34b20*/  LDL.LU R21, [R1+0xc80] ;  /* 0x000c800001157983 */ /* 0x000ea80000300800 */
[----:B------:R1:W-:Y:S04]  /*34b30*/  LDGSTS.E [R2+0x4d000], [R12.64], P3 ;  /* 0x4d0000000c027fae */ /* 0x0003e80009921844 */
[----:B------:R-:W2:Y:S01]  /*34b40*/  LDL.LU R17, [R1+0xc90] ;  /* 0x000c900001117983 */ /* 0x000ea20000300800 */
[----:B------:R-:W-:-:S02]  /*34b50*/  IADD3 R19, P0, R19, R23, RZ ;  /* 0x0000001713137210 */ /* 0x000fc40007f1e0ff */
[----:B-1----:R-:W-:Y:S01]  /*34b60*/  MOV R12, R24 ;  /* 0x00000018000c7202 */ /* 0x002fe20000000f00 */
[--C-:B------:R-:W-:Y:S02]  /*34b70*/  IMAD.X R30, R30, 0x1, R3.reuse, P1 ;  /* 0x000000011e1e7824 */ /* 0x100fe400008e0603 */
[----:B------:R-:W-:Y:S02]  /*34b80*/  STL [R1+0xe28], R19 ;  /* 0x000e281301007387 */ /* 0x000fe40000100800 */
[----:B------:R-:W-:Y:S02]  /*34b90*/  IMAD.MOV.U32 R13, RZ, RZ, R30 ;  /* 0x000000ffff0d7224 */ /* 0x000fe400078e001e */
[----:B------:R1:W-:Y:S04]  /*34ba0*/  STL [R1+0xe14], R30 ;  /* 0x000e141e01007387 */ /* 0x0003e80000100800 */
[----:B------:R-:W2:Y:S01]  /*34bb0*/  LDL.LU R24, [R1+0xc7c] ;  /* 0x000c7c0001187983 */ /* 0x000ea20000300800 */
[----:B------:R-:W-:-:S03]  /*34bc0*/  IMAD.X R26, R26, 0x1, R3, P0 ;  /* 0x000000011a1a7824 */ /* 0x000fc600000e0603 */
[----:B------:R1:W-:Y:S01]  /*34bd0*/  LDGSTS.E [R2+0x4d800], [R12.64], P3 ;  /* 0x4d8000000c027fae */ /* 0x0003e20009921844 */
[----:B------:R-:W-:-:S05]  /*34be0*/  IADD3 R22, P1, R22, R23, RZ ;  /* 0x0000001716167210 */ /* 0x000fca0007f3e0ff */
[----:B------:R-:W-:Y:S04]  /*34bf0*/  STL [R1+0xe38], R22 ;  /* 0x000e381601007387 */ /* 0x000fe80000100800 */
[----:B------:R1:W-:Y:S02]  /*34c00*/  STL [R1+0xe24], R26 ;  /* 0x000e241a01007387 */ /* 0x0003e40000100800 */
[----:B-1----:R-:W-:Y:S02]  /*34c10*/  IMAD.MOV.U32 R13, RZ, RZ, R26 ;  /* 0x000000ffff0d7224 */ /* 0x002fe400078e001a */
[----:B------:R-:W2:Y:S04]  /*34c20*/  LDL.LU R30, [R1+0xca0] ;  /* 0x000ca000011e7983 */ /* 0x000ea80000300800 */
[----:B------:R-:W2:Y:S01]  /*34c30*/  LDL.LU R26, [R1+0xc8c] ;  /* 0x000c8c00011a7983 */ /* 0x000ea20000300800 */
[----:B------:R-:W-:-:S02]  /*34c40*/  IMAD.X R29, R29, 0x1, R3, P1 ;  /* 0x000000011d1d7824 */ /* 0x000fc400008e0603 */
[----:B------:R-:W-:-:S05]  /*34c50*/  IMAD.MOV.U32 R12, RZ, RZ, R19 ;  /* 0x000000ffff0c7224 */ /* 0x000fca00078e0013 */
[----:B------:R1:W-:Y:S02]  /*34c60*/  LDGSTS.E [R2+0x4e000], [R12.64], P3 ;  /* 0x4e0000000c027fae */ /* 0x0003e40009921844 */
[----:B-1----:R-:W-:Y:S02]  /*34c70*/  IMAD.MOV.U32 R12, RZ, RZ, R22 ;  /* 0x000000ffff0c7224 */ /* 0x002fe400078e0016 */
[----:B------:R-:W-:-:S05]  /*34c80*/  IMAD.MOV.U32 R13, RZ, RZ, R29 ;  /* 0x000000ffff0d7224 */ /* 0x000fca00078e001d */
[----:B------:R1:W-:Y:S01]  /*34c90*/  LDGSTS.E [R2+0x4e800], [R12.64], P3 ;  /* 0x4e8000000c027fae */ /* 0x0003e20009921844 */
[----:B--2---:R-:W-:-:S05]  /*34ca0*/  IADD3 R25, P0, R25, R23, RZ ;  /* 0x0000001719197210 */ /* 0x004fca0007f1e0ff */
[----:B------:R2:W-:Y:S04]  /*34cb0*/  STL [R1+0xe48], R25 ;  /* 0x000e481901007387 */ /* 0x0005e80000100800 */
[----:B------:R1:W-:Y:S04]  /*34cc0*/  STL [R1+0xe34], R29 ;  /* 0x000e341d01007387 */ /* 0x0003e80000100800 */
[----:B------:R-:W3:Y:S04]  /*34cd0*/  LDL.LU R19, [R1+0xcb0] ;  /* 0x000cb00001137983 */ /* 0x000ee80000300800 */
[----:B------:R-:W3:Y:S01]  /*34ce0*/  LDL.LU R31, [R1+0xc9c] ;  /* 0x000c9c00011f7983 */ /* 0x000ee20000300800 */
[----:B------:R-:W-:-:S02]  /*34cf0*/  IADD3.X R28, R28, R3, RZ, P0, !PT ;  /* 0x000000031c1c7210 */ /* 0x000fc400007fe4ff */
[----:B----4-:R-:W-:Y:S01]  /*34d00*/  IADD3 R14, P1, R14, R23, RZ ;  /* 0x000000170e0e7210 */ /* 0x010fe20007f3e0ff */
[----:B-1----:R-:W-:-:S04]  /*34d10*/  IMAD.MOV.U32 R12, RZ, RZ, R25 ;  /* 0x000000ffff0c7224 */ /* 0x002fc800078e0019 */
[----:B------:R-:W-:Y:S04]  /*34d20*/  STL [R1+0xe58], R14 ;  /* 0x000e580e01007387 */ /* 0x000fe80000100800 */
[----:B------:R1:W-:Y:S04]  /*34d30*/  STL [R1+0xe44], R28 ;  /* 0x000e441c01007387 */ /* 0x0003e80000100800 */
[----:B------:R-:W4:Y:S04]  /*34d40*/  LDL.LU R22, [R1+0xcc0] ;  /* 0x000cc00001167983 */ /* 0x000f280000300800 */
[----:B--2---:R-:W2:Y:S04]  /*34d50*/  LDL.LU R25, [R1+0xcac] ;  /* 0x000cac0001197983 */ /* 0x004ea80000300800 */
[----:B------:R-:W1:Y:S01]  /*34d60*/  S2R R29, SR_TID.X ;  /* 0x00000000001d7919 */ /* 0x000e620000002100 */
[----:B------:R-:W-:Y:S01]  /*34d70*/  IMAD.X R15, R15, 0x1, R3, P1 ;  /* 0x000000010f0f7824 */ /* 0x000fe200008e0603 */
[----:B------:R-:W-:-:S05]  /*34d80*/  MOV R13, R28 ;  /* 0x0000001c000d7202 */ /* 0x000fca0000000f00 */
[----:B------:R1:W-:Y:S04]  /*34d90*/  LDGSTS.E [R2+0x4f000], [R12.64], P3 ;  /* 0x4f0000000c027fae */ /* 0x0003e80009921844 */
[----:B------:R1:W-:Y:S01]  /*34da0*/  LDGSTS.E [R2+0x4f800], [R14.64], P3 ;  /* 0x4f8000000e027fae */ /* 0x0003e20009921844 */
[----:B------:R-:W-:Y:S02]  /*34db0*/  IADD3 R18, P0, R18, R23, RZ ;  /* 0x0000001712127210 */ /* 0x000fe40007f1e0ff */
[----:B-1----:R-:W-:-:S04]  /*34dc0*/  LOP3.LUT R29, R29, 0xc0, RZ, 0xc0, !PT ;  /* 0x000000c01d1d7812 */ /* 0x002fc800078ec0ff */
[----:B------:R-:W-:Y:S01]  /*34dd0*/  SHF.R.U32.HI R29, RZ, 0x2, R29 ;  /* 0x00000002ff1d7819 */ /* 0x000fe2000001161d */
[----:B------:R-:W-:Y:S03]  /*34de0*/  STL [R1+0xc70], R18 ;  /* 0x000c701201007387 */ /* 0x000fe60000100800 */
[----:B------:R-:W-:Y:S01]  /*34df0*/  LOP3.LUT R29, R32, R29, RZ, 0x3c, !PT ;  /* 0x0000001d201d7212 */ /* 0x000fe200078e3cff */
[----:B------:R1:W-:Y:S01]  /*34e00*/  STL [R1+0xe54], R15 ;  /* 0x000e540f01007387 */ /* 0x0003e20000100800 */
[----:B------:R-:W-:Y:S02]  /*34e10*/  IMAD.X R27, R27, 0x1, R3, P0 ;  /* 0x000000011b1b7824 */ /* 0x000fe400000e0603 */
[----:B------:R-:W-:Y:S01]  /*34e20*/  LOP3.LUT R29, R29, 0x40, RZ, 0x3c, !PT ;  /* 0x000000401d1d7812 */ /* 0x000fe200078e3cff */
[----:B------:R-:W2:Y:S01]  /*34e30*/  LDL.LU R28, [R1+0xcd0] ;  /* 0x000cd000011c7983 */ /* 0x000ea20000300800 */
[----:B------:R-:W-:-:S03]  /*34e40*/  IADD3 R21, P1, R21, R23, RZ ;  /* 0x0000001715157210 */ /* 0x000fc60007f3e0ff */
[----:B------:R-:W2:Y:S01]  /*34e50*/  LDL.LU R13, [R1+0xcbc] ;  /* 0x000cbc00010d7983 */ /* 0x000ea20000300800 */
[----:B------:R-:W-:-:S03]  /*34e60*/  IMAD R12, R20, 0x10000, R29 ;  /* 0x00010000140c7824 */ /* 0x000fc600078e021d */
[----:B------:R-:W-:Y:S01]  /*34e70*/  STL [R1+0xc80], R21 ;  /* 0x000c801501007387 */ /* 0x000fe20000100800 */
[----:B------:R-:W-:-:S03]  /*34e80*/  IADD3 R17, P0, R17, R23, RZ ;  /* 0x0000001711117210 */ /* 0x000fc60007f1e0ff */
[----:B------:R1:W-:Y:S01]  /*34e90*/  STL [R1+0xc6c], R27 ;  /* 0x000c6c1b01007387 */ /* 0x0003e20000100800 */
[----:B------:R-:W-:Y:S01]  /*34ea0*/  IMAD.MOV.U32 R14, RZ, RZ, R18 ;  /* 0x000000ffff0e7224 */ /* 0x000fe200078e0012 */
[----:B-1----:R-:W-:Y:S02]  /*34eb0*/  MOV R15, R27 ;  /* 0x0000001b000f7202 */ /* 0x002fe40000000f00 */
[----:B------:R-:W2:Y:S04]  /*34ec0*/  LDL.LU R29, [R1+0xccc] ;  /* 0x000ccc00011d7983 */ /* 0x000ea80000300800 */
[----:B------:R-:W2:Y:S04]  /*34ed0*/  LDL.LU R20, [R1+0xce0] ;  /* 0x000ce00001147983 */ /* 0x000ea80000300800 */
[----:B------:R-:W2:Y:S01]  /*34ee0*/  LDL.LU R27, [R1+0xcdc] ;  /* 0x000cdc00011b7983 */ /* 0x000ea20000300800 */
[----:B------:R-:W-:-:S03]  /*34ef0*/  IMAD.X R24, R24, 0x1, R3, P1 ;  /* 0x0000000118187824 */ /* 0x000fc600008e0603 */
[----:B------:R-:W-:Y:S04]  /*34f00*/  STL [R1+0xc90], R17 ;  /* 0x000c901101007387 */ /* 0x000fe80000100800 */
[----:B------:R1:W-:Y:S04]  /*34f10*/  STL [R1+0xc7c], R24 ;  /* 0x000c7c1801007387 */ /* 0x0003e80000100800 */
[----:B------:R1:W-:Y:S04]  /*34f20*/  LDGSTS.E [R12+0x40400], [R14.64], P3 ;  /* 0x404000000e0c7fae */ /* 0x0003e80009921844 */
[----:B------:R-:W2:Y:S01]  /*34f30*/  LDL.LU R18, [R1+0xcf0] ;  /* 0x000cf00001127983 */ /* 0x000ea20000300800 */
[----:B------:R-:W-:Y:S01]  /*34f40*/  IADD3 R30, P1, R30, R23, RZ ;  /* 0x000000171e1e7210 */ /* 0x000fe20007f3e0ff */
[----:B-1----:R-:W-:-:S02]  /*34f50*/  IMAD.MOV.U32 R15, RZ, RZ, R24 ;  /* 0x000000ffff0f7224 */ /* 0x002fc400078e0018 */
[----:B------:R-:W2:Y:S01]  /*34f60*/  LDL.LU R24, [R1+0xcec] ;  /* 0x000cec0001187983 */ /* 0x000ea20000300800 */
[----:B------:R-:W-:-:S03]  /*34f70*/  IMAD.X R26, R26, 0x1, R3, P0 ;  /* 0x000000011a1a7824 */ /* 0x000fc600000e0603 */
[----:B------:R-:W-:Y:S01]  /*34f80*/  STL [R1+0xca0], R30 ;  /* 0x000ca01e01007387 */ /* 0x000fe20000100800 */
[----:B------:R-:W-:-:S03]  /*34f90*/  IMAD.MOV.U32 R14, RZ, RZ, R21 ;  /* 0x000000ffff0e7224 */ /* 0x000fc600078e0015 */
[----:B------:R1:W-:Y:S04]  /*34fa0*/  STL [R1+0xc8c], R26 ;  /* 0x000c8c1a01007387 */ /* 0x0003e80000100800 */
[----:B------:R-:W2:Y:S04]  /*34fb0*/  LDL.LU R21, [R1+0xd00] ;  /* 0x000d000001157983 */ /* 0x000ea80000300800 */
[----:B------:R1:W-:Y:S02]  /*34fc0*/  LDGSTS.E [R12+0x40c00], [R14.64], P3 ;  /* 0x40c000000e0c7fae */ /* 0x0003e40009921844 */
[----:B-1----:R-:W-:-:S02]  /*34fd0*/  IMAD.MOV.U32 R15, RZ, RZ, R26 ;  /* 0x000000ffff0f7224 */ /* 0x002fc400078e001a */
[----:B------:R-:W2:Y:S01]  /*34fe0*/  LDL.LU R26, [R1+0xcfc] ;  /* 0x000cfc00011a7983 */ /* 0x000ea20000300800 */
[----:B------:R-:W-:-:S05]  /*34ff0*/  MOV R14, R17 ;  /* 0x00000011000e7202 */ /* 0x000fca0000000f00 */
[----:B------:R1:W-:Y:S02]  /*35000*/  LDGSTS.E [R12+0x41400], [R14.64], P3 ;  /* 0x414000000e0c7fae */ /* 0x0003e40009921844 */
[----:B-1----:R-:W-:Y:S01]  /*35010*/  IMAD.MOV.U32 R14, RZ, RZ, R30 ;  /* 0x000000ffff0e7224 */ /* 0x002fe200078e001e */
[----:B---3--:R-:W-:Y:S01]  /*35020*/  IADD3 R19, P0, R19, R23, RZ ;  /* 0x0000001713137210 */ /* 0x008fe20007f1e0ff */
[----:B------:R-:W-:-:S04]  /*35030*/  IMAD.X R31, R31, 0x1, R3, P1 ;  /* 0x000000011f1f7824 */ /* 0x000fc800008e0603 */
[----:B------:R-:W-:Y:S04]  /*35040*/  STL [R1+0xcb0], R19 ;  /* 0x000cb01301007387 */ /* 0x000fe80000100800 */
[----:B------:R-:W-:Y:S04]  /*35050*/  STL [R1+0xc9c], R31 ;  /* 0x000c9c1f01007387 */ /* 0x000fe80000100800 */
[----:B------:R-:W3:Y:S01]  /*35060*/  LDL.LU R17, [R1+0xd10] ;  /* 0x000d100001117983 */ /* 0x000ee20000300800 */
[----:B------:R-:W-:-:S03]  /*35070*/  IMAD.MOV.U32 R15, RZ, RZ, R31 ;  /* 0x000000ffff0f7224 */ /* 0x000fc600078e001f */
[----:B------:R-:W3:Y:S04]  /*35080*/  LDL.LU R2, [R1+0xd20] ;  /* 0x000d200001027983 */ /* 0x000ee80000300800 */
[----:B------:R1:W-:Y:S01]  /*35090*/  LDGSTS.E [R12+0x41c00], [R14.64], P3 ;  /* 0x41c000000e0c7fae */ /* 0x0003e20009921844 */
[----:B----4-:R-:W-:Y:S01]  /*350a0*/  IADD3 R22, P1, R22, R23, RZ ;  /* 0x0000001716167210 */ /* 0x010fe20007f3e0ff */
[----:B--2---:R-:W-:-:S04]  /*350b0*/  IMAD.X R25, R25, 0x1, R3, P0 ;  /* 0x0000000119197824 */ /* 0x004fc800000e0603 */
[----:B------:R-:W-:Y:S04]  /*350c0*/  STL [R1+0xcc0], R22 ;  /* 0x000cc01601007387 */ /* 0x000fe80000100800 */
[----:B------:R2:W-:Y:S01]  /*350d0*/  STL [R1+0xcac], R25 ;  /* 0x000cac1901007387 */ /* 0x0005e20000100800 */
[----:B-1----:R-:W-:-:S03]  /*350e0*/  IMAD.MOV.U32 R15, RZ, RZ, R25 ;  /* 0x000000ffff0f7224 */ /* 0x002fc600078e0019 */
[----:B--2---:R-:W2:Y:S01]  /*350f0*/  LDL.LU R25, [R1+0xd0c] ;  /* 0x000d0c0001197983 */ /* 0x004ea20000300800 */
[----:B------:R-:W-:-:S05]  /*35100*/  IMAD.MOV.U32 R14, RZ, RZ, R19 ;  /* 0x000000ffff0e7224 */ /* 0x000fca00078e0013 */
[----:B------:R1:W-:Y:S02]  /*35110*/  LDGSTS.E [R12+0x42400], [R14.64], P3 ;  /* 0x424000000e0c7fae */ /* 0x0003e40009921844 */
[----:B-1----:R-:W-:Y:S01]  /*35120*/  IMAD.MOV.U32 R14, RZ, RZ, R22 ;  /* 0x000000ffff0e7224 */ /* 0x002fe200078e0016 */
[----:B------:R-:W-:Y:S02]  /*35130*/  IADD3 R28, P0, R28, R23, RZ ;  /* 0x000000171c1c7210 */ /* 0x000fe40007f1e0ff */
[----:B------:R-:W-:-:S03]  /*35140*/  IADD3.X R13, R13, R3, RZ, P1, !PT ;  /* 0x000000030d0d7210 */ /* 0x000fc60000ffe4ff */
[----:B------:R-:W-:Y:S04]  /*35150*/  STL [R1+0xcd0], R28 ;  /* 0x000cd01c01007387 */ /* 0x000fe80000100800 */
[----:B------:R1:W-:Y:S01]  /*35160*/  STL [R1+0xcbc], R13 ;  /* 0x000cbc0d01007387 */ /* 0x0003e20000100800 */
[----:B------:R-:W-:-:S03]  /*35170*/  MOV R15, R13 ;  /* 0x0000000d000f7202 */ /* 0x000fc60000000f00 */
[----:B------:R-:W2:Y:S01]  /*35180*/  LDL.LU R19, [R1+0xd30] ;  /* 0x000d300001137983 */ /* 0x000ea20000300800 */
[----:B------:R-:W-:-:S03]  /*35190*/  IMAD.X R29, R29, 0x1, R3, P0 ;  /* 0x000000011d1d7824 */ /* 0x000fc600000e0603 */
[----:B------:R-:W2:Y:S01]  /*351a0*/  LDL.LU R22, [R1+0xd1c] ;  /* 0x000d1c0001167983 */ /* 0x000ea20000300800 */
[----:B------:R-:W-:-:S03]  /*351b0*/  IADD3 R20, P1, R20, R23, RZ ;  /* 0x0000001714147210 */ /* 0x000fc60007f3e0ff */
[----:B------:R1:W-:Y:S04]  /*351c0*/  LDGSTS.E [R12+0x42c00], [R14.64], P3 ;  /* 0x42c000000e0c7fae */ /* 0x0003e80009921844 */
[----:B------:R-:W-:Y:S01]  /*351d0*/  STL [R1+0xce0], R20 ;  /* 0x000ce01401007387 */ /* 0x000fe20000100800 */
[----:B------:R-:W-:-:S03]  /*351e0*/  IMAD.X R27, R27, 0x1, R3, P1 ;  /* 0x000000011b1b7824 */ /* 0x000fc600008e0603 */
[----:B------:R1:W-:Y:S04]  /*351f0*/  STL [R1+0xccc], R29 ;  /* 0x000ccc1d01007387 */ /* 0x0003e80000100800 */
[----:B-1----:R-:W2:Y:S01]  /*35200*/  LDL.LU R13, [R1+0xd40] ;  /* 0x000d4000010d7983 */ /* 0x002ea20000300800 */
[----:B------:R-:W-:Y:S02]  /*35210*/  IMAD.MOV.U32 R14, RZ, RZ, R28 ;  /* 0x000000ffff0e7224 */ /* 0x000fe400078e001c */
[----:B------:R-:W-:Y:S01]  /*35220*/  IMAD.MOV.U32 R15, RZ, RZ, R29 ;  /* 0x000000ffff0f7224 */ /* 0x000fe200078e001d */
[----:B------:R-:W2:Y:S04]  /*35230*/  LDL.LU R31, [R1+0xd2c] ;  /* 0x000d2c00011f7983 */ /* 0x000ea80000300800 */
[----:B------:R1:W-:Y:S01]  /*35240*/  LDGSTS.E [R12+0x43400], [R14.64], P3 ;  /* 0x434000000e0c7fae */ /* 0x0003e20009921844 */
[----:B------:R-:W-:-:S05]  /*35250*/  IADD3 R18, P0, R18, R23, RZ ;  /* 0x0000001712127210 */ /* 0x000fca0007f1e0ff */
[----:B------:R-:W-:Y:S04]  /*35260*/  STL [R1+0xcf0], R18 ;  /* 0x000cf01201007387 */ /* 0x000fe80000100800 */
[----:B------:R1:W-:Y:S01]  /*35270*/  STL [R1+0xcdc], R27 ;  /* 0x000cdc1b01007387 */ /* 0x0003e20000100800 */
[----:B------:R-:W-:Y:S01]  /*35280*/  IMAD.X R24, R24, 0x1, R3, P0 ;  /* 0x0000000118187824 */ /* 0x000fe200000e0603 */
[----:B-1----:R-:W-:Y:S02]  /*35290*/  MOV R14, R20 ;  /* 0x00000014000e7202 */ /* 0x002fe40000000f00 */
[----:B------:R-:W2:Y:S01]  /*352a0*/  LDL.LU R29, [R1+0xd50] ;  /* 0x000d5000011d7983 */ /* 0x000ea20000300800 */
[----:B------:R-:W-:-:S03]  /*352b0*/  IMAD.MOV.U32 R15, RZ, RZ, R27 ;  /* 0x000000ffff0f7224 */ /* 0x000fc600078e001b */
[----:B------:R-:W2:Y:S04]  /*352c0*/  LDL.LU R20, [R1+0xd3c] ;  /* 0x000d3c0001147983 */ /* 0x000ea80000300800 */
[----:B------:R1:W-:Y:S01]  /*352d0*/  LDGSTS.E [R12+0x43c00], [R14.64], P3 ;  /* 0x43c000000e0c7fae */ /* 0x0003e20009921844 */
[----:B------:R-:W-:-:S05]  /*352e0*/  IADD3 R21, P1, R21, R23, RZ ;  /* 0x0000001715157210 */ /* 0x000fca0007f3e0ff */
[----:B------:R-:W-:Y:S04]  /*352f0*/  STL [R1+0xd00], R21 ;  /* 0x000d001501007387 */ /* 0x000fe80000100800 */
[----:B------:R1:W-:Y:S04]  /*35300*/  STL [R1+0xcec], R24 ;  /* 0x000cec1801007387 */ /* 0x0003e80000100800 */
[----:B------:R-:W2:Y:S04]  /*35310*/  LDL.LU R27, [R1+0xd60] ;  /* 0x000d6000011b7983 */ /* 0x000ea80000300800 */
[----:B------:R-:W2:Y:S01]  /*35320*/  LDL.LU R30, [R1+0xd4c] ;  /* 0x000d4c00011e7983 */ /* 0x000ea20000300800 */
[----:B------:R-:W-:-:S02]  /*35330*/  IMAD.X R26, R26, 0x1, R3, P1 ;  /* 0x000000011a1a7824 */ /* 0x000fc400008e0603 */
[----:B-1----:R-:W-:Y:S02]  /*35340*/  IMAD.MOV.U32 R14, RZ, RZ, R18 ;  /* 0x000000ffff0e7224 */ /* 0x002fe400078e0012 */
[----:B------:R-:W-:-:S05]  /*35350*/  IMAD.MOV.U32 R15, RZ, RZ, R24 ;  /* 0x000000ffff0f7224 */ /* 0x000fca00078e0018 */
        /* <DEDUP_REMOVED lines=9> */
[----:B------:R-:W-:-:S03]  /*353f0*/  IADD3 R2, P1, R2, R23, RZ ;  /* 0x0000001702027210 */ /* 0x000fc60007f3e0ff */
[----:B------:R-:W4:Y:S04]  /*35400*/  LDL.LU R24, [R1+0xd80] ;  /* 0x000d800001187983 */ /* 0x000f280000300800 */
[----:B---3--:R-:W3:Y:S01]  /*35410*/  LDL.LU R26, [R1+0xd6c] ;  /* 0x000d6c00011a7983 */ /* 0x008ee20000300800 */
[----:B--2---:R-:W-:-:S03]  /*35420*/  IADD3.X R25, R25, R3, RZ, P0, !PT ;  /* 0x0000000319197210 */ /* 0x004fc600007fe4ff */
[----:B------:R-:W-:Y:S01]  /*35430*/  STL [R1+0xd20], R2 ;  /* 0x000d200201007387 */ /* 0x000fe20000100800 */
[----:B-1----:R-:W-:-:S03]  /*35440*/  MOV R15, R25 ;  /* 0x00000019000f7202 */ /* 0x002fc60000000f00 */
[----:B------:R1:W-:Y:S04]  /*35450*/  STL [R1+0xd0c], R25 ;  /* 0x000d0c1901007387 */ /* 0x0003e80000100800 */
[----:B------:R-:W2:Y:S04]  /*35460*/  LDL.LU R21, [R1+0xd90] ;  /* 0x000d900001157983 */ /* 0x000ea80000300800 */
[----:B-1----:R-:W2:Y:S01]  /*35470*/  LDL.LU R25, [R1+0xd7c] ;  /* 0x000d7c0001197983 */ /* 0x002ea20000300800 */
[----:B------:R-:W-:-:S05]  /*35480*/  IMAD.MOV.U32 R14, RZ, RZ, R17 ;  /* 0x000000ffff0e7224 */ /* 0x000fca00078e0011 */
[----:B------:R1:W-:Y:S01]  /*35490*/  LDGSTS.E [R12+0x45400], [R14.64], P3 ;  /* 0x454000000e0c7fae */ /* 0x0003e20009921844 */
[----:B------:R-:W-:Y:S01]  /*354a0*/  IADD3 R19, P0, R19, R23, RZ ;  /* 0x0000001713137210 */ /* 0x000fe20007f1e0ff */
[----:B------:R-:W-:-:S04]  /*354b0*/  IMAD.X R22, R22, 0x1, R3, P1 ;  /* 0x0000000116167824 */ /* 0x000fc800008e0603 */
[----:B------:R-:W-:Y:S01]  /*354c0*/  STL [R1+0xd30], R19 ;  /* 0x000d301301007387 */ /* 0x000fe20000100800 */
[----:B-1----:R-:W-:Y:S02]  /*354d0*/  IMAD.MOV.U32 R14, RZ, RZ, R2 ;  /* 0x000000ffff0e7224 */ /* 0x002fe400078e0002 */
[----:B------:R-:W-:Y:S01]  /*354e0*/  IMAD.MOV.U32 R15, RZ, RZ, R22 ;  /* 0x000000ffff0f7224 */ /* 0x000fe200078e0016 */
[----:B------:R1:W-:Y:S04]  /*354f0*/  STL [R1+0xd1c], R22 ;  /* 0x000d1c1601007387 */ /* 0x0003e80000100800 */
[----:B------:R-:W2:Y:S04]  /*35500*/  LDL.LU R17, [R1+0xda0] ;  /* 0x000da00001117983 */ /* 0x000ea80000300800 */
[----:B------:R1:W-:Y:S01]  /*35510*/  LDGSTS.E [R12+0x45c00], [R14.64], P3 ;  /* 0x45c000000e0c7fae */ /* 0x0003e20009921844 */
[----:B------:R-:W-:-:S03]  /*35520*/  IADD3 R13, P1, R13, R23, RZ ;  /* 0x000000170d0d7210 */ /* 0x000fc60007f3e0ff */
[----:B-1----:R-:W2:Y:S01]  /*35530*/  LDL.LU R22, [R1+0xd8c] ;  /* 0x000d8c0001167983 */ /* 0x002ea20000300800 */
[----:B------:R-:W-:-:S03]  /*35540*/  IMAD.X R31, R31, 0x1, R3, P0 ;  /* 0x000000011f1f7824 */ /* 0x000fc600000e0603 */
[----:B------:R-:W-:Y:S04]  /*35550*/  STL [R1+0xd40], R13 ;  /* 0x000d400d01007387 */ /* 0x000fe80000100800 */
[----:B------:R-:W-:Y:S01]  /*35560*/  STL [R1+0xd2c], R31 ;  /* 0x000d2c1f01007387 */ /* 0x000fe20000100800 */
[----:B------:R-:W-:Y:S01]  /*35570*/  MOV R14, R19 ;  /* 0x00000013000e7202 */ /* 0x000fe20000000f00 */
[----:B------:R-:W-:Y:S02]  /*35580*/  IMAD.MOV.U32 R15, RZ, RZ, R31 ;  /* 0x000000ffff0f7224 */ /* 0x000fe400078e001f */
[----:B------:R-:W2:Y:S04]  /*35590*/  LDL.LU R2, [R1+0xdb0] ;  /* 0x000db00001027983 */ /* 0x000ea80000300800 */
[----:B------:R-:W2:Y:S04]  /*355a0*/  LDL.LU R19, [R1+0xd9c] ;  /* 0x000d9c0001137983 */ /* 0x000ea80000300800 */
[----:B------:R1:W-:Y:S01]  /*355b0*/  LDGSTS.E [R12+0x46400], [R14.64], P3 ;  /* 0x464000000e0c7fae */ /* 0x0003e20009921844 */
[----:B------:R-:W-:Y:S01]  /*355c0*/  IADD3 R29, P0, R29, R23, RZ ;  /* 0x000000171d1d7210 */ /* 0x000fe20007f1e0ff */
[----:B------:R-:W-:-:S04]  /*355d0*/  IMAD.X R20, R20, 0x1, R3, P1 ;  /* 0x0000000114147824 */ /* 0x000fc800008e0603 */
[----:B------:R-:W-:Y:S04]  /*355e0*/  STL [R1+0xd50], R29 ;  /* 0x000d501d01007387 */ /* 0x000fe80000100800 */
[----:B------:R1:W-:Y:S02]  /*355f0*/  STL [R1+0xd3c], R20 ;  /* 0x000d3c1401007387 */ /* 0x0003e40000100800 */
[----:B-1----:R-:W-:Y:S02]  /*35600*/  IMAD.MOV.U32 R15, RZ, RZ, R20 ;  /* 0x000000ffff0f7224 */ /* 0x002fe400078e0014 */
[----:B------:R-:W-:-:S05]  /*35610*/  IMAD.MOV.U32 R14, RZ, RZ, R13 ;  /* 0x000000ffff0e7224 */ /* 0x000fca00078e000d */
[----:B------:R1:W-:Y:S04]  /*35620*/  LDGSTS.E [R12+0x46c00], [R14.64], P3 ;  /* 0x46c000000e0c7fae */ /* 0x0003e80009921844 */
[----:B------:R-:W2:Y:S01]  /*35630*/  LDL.LU R20, [R1+0xdac] ;  /* 0x000dac0001147983 */ /* 0x000ea20000300800 */
[----:B------:R-:W-:Y:S01]  /*35640*/  IADD3 R27, P1, R27, R23, RZ ;  /* 0x000000171b1b7210 */ /* 0x000fe20007f3e0ff */
[----:B------:R-:W-:-:S04]  /*35650*/  IMAD.X R30, R30, 0x1, R3, P0 ;  /* 0x000000011e1e7824 */ /* 0x000fc800000e0603 */
[----:B------:R-:W-:Y:S04]  /*35660*/  STL [R1+0xd60], R27 ;  /* 0x000d601b01007387 */ /* 0x000fe80000100800 */
[----:B------:R-:W-:Y:S04]  /*35670*/  STL [R1+0xd4c], R30 ;  /* 0x000d4c1e01007387 */ /* 0x000fe80000100800 */
[----:B------:R-:W2:Y:S01]  /*35680*/  LDL.LU R13, [R1+0xdc0] ;  /* 0x000dc000010d7983 */ /* 0x000ea20000300800 */
[----:B-1----:R-:W-:Y:S02]  /*35690*/  IMAD.MOV.U32 R14, RZ, RZ, R29 ;  /* 0x000000ffff0e7224 */ /* 0x002fe400078e001d */
[----:B------:R-:W-:-:S05]  /*356a0*/  IMAD.MOV.U32 R15, RZ, RZ, R30 ;  /* 0x000000ffff0f7224 */ /* 0x000fca00078e001e */
[----:B------:R1:W-:Y:S02]  /*356b0*/  LDGSTS.E [R12+0x47400], [R14.64], P3 ;  /* 0x474000000e0c7fae */ /* 0x0003e40009921844 */
[----:B-1----:R-:W-:Y:S01]  /*356c0*/  IMAD.MOV.U32 R14, RZ, RZ, R27 ;  /* 0x000000ffff0e7224 */ /* 0x002fe200078e001b */
[----:B----4-:R-:W-:Y:S02]  /*356d0*/  IADD3.X R28, R28, R3, RZ, P1, !PT ;  /* 0x000000031c1c7210 */ /* 0x010fe40000ffe4ff */
[-C--:B------:R-:W-:Y:S02]  /*356e0*/  IADD3 R18, P0, R18, R23.reuse, RZ ;  /* 0x0000001712127210 */ /* 0x080fe40007f1e0ff */
[----:B------:R-:W-:Y:S02]  /*356f0*/  MOV R15, R28 ;  /* 0x0000001c000f7202 */ /* 0x000fe40000000f00 */
[----:B------:R-:W-:Y:S01]  /*35700*/  IADD3 R24, P1, R24, R23, RZ ;  /* 0x0000001718187210 */ /* 0x000fe20007f3e0ff */
[----:B------:R1:W-:Y:S01]  /*35710*/  STL [R1+0xd70], R18 ;  /* 0x000d701201007387 */ /* 0x0003e20000100800 */
[----:B---3--:R-:W-:-:S03]  /*35720*/  IMAD.X R26, R26, 0x1, R3, P0 ;  /* 0x000000011a1a7824 */ /* 0x008fc600000e0603 */
[----:B------:R3:W-:Y:S04]  /*35730*/  STL [R1+0xd5c], R28 ;  /* 0x000d5c1c01007387 */ /* 0x0007e80000100800 */
[----:B------:R-:W4:Y:S04]  /*35740*/  LDL.LU R34, [R1+0xdd0] ;  /* 0x000dd00001227983 */ /* 0x000f280000300800 */
[----:B------:R-:W-:Y:S04]  /*35750*/  STL [R1+0xd80], R24 ;  /* 0x000d801801007387 */ /* 0x000fe80000100800 */
[----:B------:R1:W-:Y:S01]  /*35760*/  LDGSTS.E [R12+0x47c00], [R14.64], P3 ;  /* 0x47c000000e0c7fae */ /* 0x0003e20009921844 */
[----:B--2---:R-:W-:-:S03]  /*35770*/  IADD3 R21, P0, R21, R23, RZ ;  /* 0x0000001715157210 */ /* 0x004fc60007f1e0ff */
[----:B------:R2:W-:Y:S01]  /*35780*/  STL [R1+0xd6c], R26 ;  /* 0x000d6c1a01007387 */ /* 0x0005e20000100800 */
[--C-:B------:R-:W-:Y:S02]  /*35790*/  IMAD.X R25, R25, 0x1, R3.reuse, P1 ;  /* 0x0000000119197824 */ /* 0x100fe400008e0603 */
[----:B-1----:R-:W-:Y:S02]  /*357a0*/  IMAD.MOV.U32 R14, RZ, RZ, R18 ;  /* 0x000000ffff0e7224 */ /* 0x002fe400078e0012 */
[----:B------:R-:W4:Y:S04]  /*357b0*/  LDL.LU R18, [R1+0xdbc] ;  /* 0x000dbc0001127983 */ /* 0x000f280000300800 */
[----:B------:R-:W-:Y:S04]  /*357c0*/  STL [R1+0xd90], R21 ;  /* 0x000d901501007387 */ /* 0x000fe80000100800 */
[----:B------:R1:W-:Y:S04]  /*357d0*/  STL [R1+0xd7c], R25 ;  /* 0x000d7c1901007387 */ /* 0x0003e80000100800 */
[----:B------:R-:W4:Y:S04]  /*357e0*/  LDL.LU R32, [R1+0xde0] ;  /* 0x000de00001207983 */ /* 0x000f280000300800 */
[----:B------:R-:W4:Y:S01]  /*357f0*/  LDL.LU R35, [R1+0xdcc] ;  /* 0x000dcc0001237983 */ /* 0x000f220000300800 */
[----:B------:R-:W-:Y:S01]  /*35800*/  IADD3 R17, P1, R17, R23, RZ ;  /* 0x0000001711117210 */ /* 0x000fe20007f3e0ff */
[----:B------:R-:W-:-:S04]  /*35810*/  IMAD.X R22, R22, 0x1, R3, P0 ;  /* 0x0000000116167824 */ /* 0x000fc800000e0603 */
[----:B------:R-:W-:Y:S04]  /*35820*/  STL [R1+0xda0], R17 ;  /* 0x000da01101007387 */ /* 0x000fe80000100800 */
[----:B------:R-:W-:Y:S04]  /*35830*/  STL [R1+0xd8c], R22 ;  /* 0x000d8c1601007387 */ /* 0x000fe80000100800 */
[----:B------:R-:W4:Y:S01]  /*35840*/  LDL.LU R30, [R1+0xdf0] ;  /* 0x000df000011e7983 */ /* 0x000f220000300800 */
[----:B------:R-:W-:-:S03]  /*35850*/  IADD3 R2, P0, R2, R23, RZ ;  /* 0x0000001702027210 */ /* 0x000fc60007f1e0ff */
[----:B------:R-:W4:Y:S01]  /*35860*/  LDL.LU R33, [R1+0xddc] ;  /* 0x000ddc0001217983 */ /* 0x000f220000300800 */
[----:B------:R-:W-:-:S03]  /*35870*/  IMAD.X R19, R19, 0x1, R3, P1 ;  /* 0x0000000113137824 */ /* 0x000fc600008e0603 */
[----:B------:R-:W-:Y:S01]  /*35880*/  STL [R1+0xdb0], R2 ;  /* 0x000db00201007387 */ /* 0x000fe20000100800 */
[----:B------:R-:W-:-:S03]  /*35890*/  IMAD.MOV.U32 R15, RZ, RZ, R26 ;  /* 0x000000ffff0f7224 */ /* 0x000fc600078e001a */
[----:B------:R1:W-:Y:S04]  /*358a0*/  STL [R1+0xd9c], R19 ;  /* 0x000d9c1301007387 */ /* 0x0003e80000100800 */
[----:B------:R-:W4:Y:S04]  /*358b0*/  LDL.LU R31, [R1+0xdec] ;  /* 0x000dec00011f7983 */ /* 0x000f280000300800 */
[----:B---3--:R-:W3:Y:S04]  /*358c0*/  LDL.LU R28, [R1+0xe00] ;  /* 0x000e0000011c7983 */ /* 0x008ee80000300800 */
[----:B--2---:R-:W2:Y:S04]  /*358d0*/  LDL.LU R26, [R1+0xe10] ;  /* 0x000e1000011a7983 */ /* 0x004ea80000300800 */
[----:B------:R-:W2:Y:S04]  /*358e0*/  LDL.LU R29, [R1+0xdfc] ;  /* 0x000dfc00011d7983 */ /* 0x000ea80000300800 */
[----:B------:R1:W-:Y:S01]  /*358f0*/  LDGSTS.E [R12+0x48400], [R14.64], P3 ;  /* 0x484000000e0c7fae */ /* 0x0003e20009921844 */
[----:B------:R-:W-:-:S02]  /*35900*/  IADD3.X R20, R20, R3, RZ, P0, !PT ;  /* 0x0000000314147210 */ /* 0x000fc400007fe4ff */
[----:B-1----:R-:W-:Y:S01]  /*35910*/  MOV R14, R24 ;  /* 0x00000018000e7202 */ /* 0x002fe20000000f00 */
[----:B------:R-:W-:Y:S01]  /*35920*/  IMAD.MOV.U32 R15, RZ, RZ, R25 ;  /* 0x000000ffff0f7224 */ /* 0x000fe200078e0019 */
[----:B------:R-:W-:-:S04]  /*35930*/  IADD3 R13, P1, R13, R23, RZ ;  /* 0x000000170d0d7210 */ /* 0x000fc80007f3e0ff */
[----:B------:R1:W-:Y:S04]  /*35940*/  LDGSTS.E [R12+0x48c00], [R14.64], P3 ;  /* 0x48c000000e0c7fae */ /* 0x0003e80009921844 */
[----:B------:R-:W-:Y:S04]  /*35950*/  STL [R1+0xdc0], R13 ;  /* 0x000dc00d01007387 */ /* 0x000fe80000100800 */
[----:B------:R4:W-:Y:S04]  /*35960*/  STL [R1+0xdac], R20 ;  /* 0x000dac1401007387 */ /* 0x0009e80000100800 */
[----:B------:R-:W2:Y:S01]  /*35970*/  LDL.LU R27, [R1+0xe0c] ;  /* 0x000e0c00011b7983 */ /* 0x000ea20000300800 */
[----:B-1----:R-:W-:-:S03]  /*35980*/  IMAD.MOV.U32 R14, RZ, RZ, R21 ;  /* 0x000000ffff0e7224 */ /* 0x002fc600078e0015 */
[----:B------:R-:W2:Y:S01]  /*35990*/  LDL.LU R25, [R1+0xe1c] ;  /* 0x000e1c0001197983 */ /* 0x000ea20000300800 */
[----:B------:R-:W-:-:S03]  /*359a0*/  IMAD.MOV.U32 R15, RZ, RZ, R22 ;  /* 0x000000ffff0f7224 */ /* 0x000fc600078e0016 */
[----:B------:R-:W2:Y:S04]  /*359b0*/  LDL.LU R24, [R1+0xe20] ;  /* 0x000e200001187983 */ /* 0x000ea80000300800 */
[----:B------:R-:W2:Y:S04]  /*359c0*/  LDL.LU R21, [R1+0xe30] ;  /* 0x000e300001157983 */ /* 0x000ea80000300800 */
[----:B------:R1:W-:Y:S02]  /*359d0*/  LDGSTS.E [R12+0x49400], [R14.64], P3 ;  /* 0x494000000e0c7fae */ /* 0x0003e40009921844 */
[----:B-1----:R-:W-:-:S02]  /*359e0*/  IMAD.MOV.U32 R15, RZ, RZ, R19 ;  /* 0x000000ffff0f7224 */ /* 0x002fc400078e0013 */
[----:B------:R-:W-:Y:S01]  /*359f0*/  IMAD.MOV.U32 R14, RZ, RZ, R17 ;  /* 0x000000ffff0e7224 */ /* 0x000fe200078e0011 */
[----:B------:R-:W2:Y:S04]  /*35a00*/  LDL.LU R19, [R1+0xe40] ;  /* 0x000e400001137983 */ /* 0x000ea80000300800 */
[----:B------:R-:W2:Y:S04]  /*35a10*/  LDL.LU R17, [R1+0xe50] ;  /* 0x000e500001117983 */ /* 0x000ea80000300800 */
[----:B------:R-:W2:Y:S04]  /*35a20*/  LDL.LU R22, [R1+0xe2c] ;  /* 0x000e2c0001167983 */ /* 0x000ea80000300800 */
[----:B------:R1:W-:Y:S02]  /*35a30*/  LDGSTS.E [R12+0x49c00], [R14.64], P3 ;  /* 0x49c000000e0c7fae */ /* 0x0003e40009921844 */
[----:B-1----:R-:W-:Y:S01]  /*35a40*/  IMAD.MOV.U32 R14, RZ, RZ, R2 ;  /* 0x000000ffff0e7224 */ /* 0x002fe200078e0002 */
[----:B------:R-:W-:-:S05]  /*35a50*/  MOV R15, R20 ;  /* 0x00000014000f7202 */ /* 0x000fca0000000f00 */
[----:B------:R1:W-:Y:S02]  /*35a60*/  LDGSTS.E [R12+0x4a400], [R14.64], P3 ;  /* 0x4a4000000e0c7fae */ /* 0x0003e40009921844 */
[----:B-1----:R-:W-:Y:S01]  /*35a70*/  IMAD.MOV.U32 R14, RZ, RZ, R13 ;  /* 0x000000ffff0e7224 */ /* 0x002fe200078e000d */
[----:B----4-:R-:W-:-:S05]  /*35a80*/  IADD3 R34, P0, R34, R23, RZ ;  /* 0x0000001722227210 */ /* 0x010fca0007f1e0ff */
[----:B------:R-:W-:Y:S01]  /*35a90*/  STL [R1+0xdd0], R34 ;  /* 0x000dd02201007387 */ /* 0x000fe20000100800 */
[----:B------:R-:W-:-:S05]  /*35aa0*/  IMAD.X R18, R18, 0x1, R3, P1 ;  /* 0x0000000112127824 */ /* 0x000fca00008e0603 */
[----:B------:R1:W-:Y:S04]  /*35ab0*/  STL [R1+0xdbc], R18 ;  /* 0x000dbc1201007387 */ /* 0x0003e80000100800 */
[----:B------:R-:W4:Y:S01]  /*35ac0*/  LDL.LU R2, [R1+0xe60] ;  /* 0x000e600001027983 */ /* 0x000f220000300800 */
[----:B------:R-:W-:-:S03]  /*35ad0*/  IADD3 R32, P1, R32, R23, RZ ;  /* 0x0000001720207210 */ /* 0x000fc60007f3e0ff */
[----:B------:R-:W4:Y:S01]  /*35ae0*/  LDL.LU R20, [R1+0xe3c] ;  /* 0x000e3c0001147983 */ /* 0x000f220000300800 */
[----:B------:R-:W-:-:S03]  /*35af0*/  IMAD.X R35, R35, 0x1, R3, P0 ;  /* 0x0000000123237824 */ /* 0x000fc600000e0603 */
[----:B------:R-:W-:Y:S01]  /*35b00*/  STL [R1+0xde0], R32 ;  /* 0x000de02001007387 */ /* 0x000fe20000100800 */
[----:B------:R-:W-:-:S03]  /*35b10*/  IMAD.MOV.U32 R15, RZ, RZ, R18 ;  /* 0x000000ffff0f7224 */ /* 0x000fc600078e0012 */
[----:B------:R-:W-:Y:S04]  /*35b20*/  STL [R1+0xdcc], R35 ;  /* 0x000dcc2301007387 */ /* 0x000fe80000100800 */
[----:B-1----:R-:W4:Y:S04]  /*35b30*/  LDL.LU R18, [R1+0xe4c] ;  /* 0x000e4c0001127983 */ /* 0x002f280000300800 */
[----:B------:R-:W4:Y:S04]  /*35b40*/  LDL.LU R13, [R1+0xe5c] ;  /* 0x000e5c00010d7983 */ /* 0x000f280000300800 */
[----:B------:R1:W-:Y:S02]  /*35b50*/  LDGSTS.E [R12+0x4ac00], [R14.64], P3 ;  /* 0x4ac000000e0c7fae */ /* 0x0003e40009921844 */
[----:B-1----:R-:W-:Y:S01]  /*35b60*/  MOV R14, R34 ;  /* 0x00000022000e7202 */ /* 0x002fe20000000f00 */
[----:B------:R-:W-:Y:S01]  /*35b70*/  IMAD.MOV.U32 R15, RZ, RZ, R35 ;  /* 0x000000ffff0f7224 */ /* 0x000fe200078e0023 */
[----:B------:R-:W-:Y:S01]  /*35b80*/  IADD3 R30, P0, R30, R23, RZ ;  /* 0x000000171e1e7210 */ /* 0x000fe20007f1e0ff */
[----:B------:R-:W-:-:S03]  /*35b90*/  IMAD.X R33, R33, 0x1, R3, P1 ;  /* 0x0000000121217824 */ /* 0x000fc600008e0603 */
[----:B------:R1:W-:Y:S01]  /*35ba0*/  LDGSTS.E [R12+0x4b400], [R14.64], P3 ;  /* 0x4b4000000e0c7fae */ /* 0x0003e20009921844 */
[----:B------:R-:W-:Y:S02]  /*35bb0*/  IMAD.X R31, R31, 0x1, R3, P0 ;  /* 0x000000011f1f7824 */ /* 0x000fe400000e0603 */
[----:B-1----:R-:W-:Y:S02]  /*35bc0*/  IMAD.MOV.U32 R14, RZ, RZ, R32 ;  /* 0x000000ffff0e7224 */ /* 0x002fe400078e0020 */
[----:B------:R-:W-:Y:S01]  /*35bd0*/  IMAD.MOV.U32 R15, RZ, RZ, R33 ;  /* 0x000000ffff0f7224 */ /* 0x000fe200078e0021 */
[----:B---3--:R-:W-:-:S04]  /*35be0*/  IADD3 R28, P1, R28, R23, RZ ;  /* 0x000000171c1c7210 */ /* 0x008fc80007f3e0ff */
[----:B------:R1:W-:Y:S01]  /*35bf0*/  LDGSTS.E [R12+0x4bc00], [R14.64], P3 ;  /* 0x4bc000000e0c7fae */ /* 0x0003e20009921844 */
[----:B--2---:R-:W-:Y:S02]  /*35c00*/  IADD3 R26, P0, R26, R23, RZ ;  /* 0x000000171a1a7210 */ /* 0x004fe40007f1e0ff */
[----:B------:R-:W-:Y:S01]  /*35c10*/  IADD3.X R29, R29, R3, RZ, P1, !PT ;  /* 0x000000031d1d7210 */ /* 0x000fe20000ffe4ff */
[----:B-1----:R-:W-:Y:S02]  /*35c20*/  IMAD.MOV.U32 R14, RZ, RZ, R30 ;  /* 0x000000ffff0e7224 */ /* 0x002fe400078e001e */
[----:B------:R-:W-:-:S05]  /*35c30*/  IMAD.MOV.U32 R15, RZ, RZ, R31 ;  /* 0x000000ffff0f7224 */ /* 0x000fca00078e001f */
[----:B------:R1:W-:Y:S02]  /*35c40*/  LDGSTS.E [R12+0x4c400], [R14.64], P3 ;  /* 0x4c4000000e0c7fae */ /* 0x0003e40009921844 */
[----:B-1----:R-:W-:Y:S01]  /*35c50*/  IMAD.MOV.U32 R14, RZ, RZ, R28 ;  /* 0x000000ffff0e7224 */ /* 0x002fe200078e001c */
[----:B------:R-:W-:Y:S01]  /*35c60*/  MOV R15, R29 ;  /* 0x0000001d000f7202 */ /* 0x000fe20000000f00 */
[----:B------:R-:W-:-:S04]  /*35c70*/  IMAD.X R27, R27, 0x1, R3, P0 ;  /* 0x000000011b1b7824 */ /* 0x000fc800000e0603 */
[----:B------:R1:W-:Y:S01]  /*35c80*/  LDGSTS.E [R12+0x4cc00], [R14.64], P3 ;  /* 0x4cc000000e0c7fae */ /* 0x0003e20009921844 */
[-C--:B------:R-:W-:Y:S01]  /*35c90*/  IADD3 R24, P1, R24, R23.reuse, RZ ;  /* 0x0000001718187210 */ /* 0x080fe20007f3e0ff */
[----:B-1----:R-:W-:Y:S02]  /*35ca0*/  IMAD.MOV.U32 R14, RZ, RZ, R26 ;  /* 0x000000ffff0e7224 */ /* 0x002fe400078e001a */
[----:B------:R-:W-:Y:S01]  /*35cb0*/  IMAD.MOV.U32 R15, RZ, RZ, R27 ;  /* 0x000000ffff0f7224 */ /* 0x000fe200078e001b */
[----:B------:R-:W-:Y:S01]  /*35cc0*/  IADD3 R21, P0, R21, R23, RZ ;  /* 0x0000001715157210 */ /* 0x000fe20007f1e0ff */
[----:B------:R-:W-:-:S03]  /*35cd0*/  IMAD.X R25, R25, 0x1, R3, P1 ;  /* 0x0000000119197824 */ /* 0x000fc600008e0603 */
[----:B------:R1:W-:Y:S04]  /*35ce0*/  LDGSTS.E [R12+0x4d400], [R14.64], P3 ;  /* 0x4d4000000e0c7fae */ /* 0x0003e80009921844 */
[----:B------:R-:W-:Y:S01]  /*35cf0*/  STL [R1+0xdf0], R30 ;  /* 0x000df01e01007387 */ /* 0x000fe20000100800 */
[----:B-1----:R-:W-:Y:S01]  /*35d00*/  MOV R14, R24 ;  /* 0x00000018000e7202 */ /* 0x002fe20000000f00 */
[----:B------:R-:W-:Y:S01]  /*35d10*/  IMAD.MOV.U32 R15, RZ, RZ, R25 ;  /* 0x000000ffff0f7224 */ /* 0x000fe200078e0019 */
[----:B------:R-:W-:Y:S01]  /*35d20*/  IADD3 R19, P1, R19, R23, RZ ;  /* 0x0000001713137210 */ /* 0x000fe20007f3e0ff */
[----:B------:R-:W-:-:S03]  /*35d30*/  IMAD.X R22, R22, 0x1, R3, P0 ;  /* 0x0000000116167824 */ /* 0x000fc600000e0603 */
[----:B------:R1:W-:Y:S04]  /*35d40*/  LDGSTS.E [R12+0x4dc00], [R14.64], P3 ;  /* 0x4dc000000e0c7fae */ /* 0x0003e80009921844 */
[----:B------:R-:W-:Y:S01]  /*35d50*/  STL [R1+0xddc], R33 ;  /* 0x000ddc2101007387 */ /* 0x000fe20000100800 */
[----:B------:R-:W-:-:S03]  /*35d60*/  IADD3 R17, P2, R17, R23, RZ ;  /* 0x0000001711117210 */ /* 0x000fc60007f5e0ff */
[----:B------:R-:W-:Y:S01]  /*35d70*/  STL [R1+0xe00], R28 ;  /* 0x000e001c01007387 */ /* 0x000fe20000100800 */
[----:B-1----:R-:W-:Y:S01]  /*35d80*/  IMAD.MOV.U32 R14, RZ, RZ, R21 ;  /* 0x000000ffff0e7224 */ /* 0x002fe200078e0015 */
[----:B------:R-:W-:Y:S02]  /*35d90*/  MOV R15, R22 ;  /* 0x00000016000f7202 */ /* 0x000fe40000000f00 */
[----:B------:R-:W-:Y:S04]  /*35da0*/  STL [R1+0xdec], R31 ;  /* 0x000dec1f01007387 */ /* 0x000fe80000100800 */
[----:B------:R-:W-:Y:S04]  /*35db0*/  STL [R1+0xe10], R26 ;  /* 0x000e101a01007387 */ /* 0x000fe80000100800 */
[----:B------:R-:W-:Y:S04]  /*35dc0*/  STL [R1+0xdfc], R29 ;  /* 0x000dfc1d01007387 */ /* 0x000fe80000100800 */
[----:B------:R1:W-:Y:S04]  /*35dd0*/  LDGSTS.E [R12+0x4e400], [R14.64], P3 ;  /* 0x4e4000000e0c7fae */ /* 0x0003e80009921844 */
[----:B------:R-:W-:Y:S04]  /*35de0*/  STL [R1+0xe20], R24 ;  /* 0x000e201801007387 */ /* 0x000fe80000100800 */
[----:B------:R-:W-:Y:S01]  /*35df0*/  STL [R1+0xe0c], R27 ;  /* 0x000e0c1b01007387 */ /* 0x000fe20000100800 */
[----:B-1----:R-:W-:-:S03]  /*35e00*/  IMAD.MOV.U32 R14, RZ, RZ, R19 ;  /* 0x000000ffff0e7224 */ /* 0x002fc600078e0013 */
[----:B------:R-:W-:Y:S04]  /*35e10*/  STL [R1+0xe30], R21 ;  /* 0x000e301501007387 */ /* 0x000fe80000100800 */
[----:B------:R-:W-:Y:S04]  /*35e20*/  STL [R1+0xe1c], R25 ;  /* 0x000e1c1901007387 */ /* 0x000fe80000100800 */
[----:B------:R-:W-:Y:S04]  /*35e30*/  STL [R1+0xe40], R19 ;  /* 0x000e401301007387 */ /* 0x000fe80000100800 */
[----:B------:R-:W-:Y:S04]  /*35e40*/  STL [R1+0xe2c], R22 ;  /* 0x000e2c1601007387 */ /* 0x000fe80000100800 */
[----:B------:R1:W-:Y:S01]  /*35e50*/  STL [R1+0xe50], R17 ;  /* 0x000e501101007387 */ /* 0x0003e20000100800 */
[----:B------:R-:W-:Y:S01]  /*35e60*/  IADD3 R16, R16, 0x1, RZ ;  /* 0x0000000110107810 */ /* 0x000fe20007ffe0ff */
[----:B----4-:R-:W-:-:S04]  /*35e70*/  IMAD.X R20, R20, 0x1, R3, P1 ;  /* 0x0000000114147824 */ /* 0x010fc800008e0603 */
[----:B------:R-:W-:-:S05]  /*35e80*/  IMAD.MOV.U32 R15, RZ, RZ, R20 ;  /* 0x000000ffff0f7224 */ /* 0x000fca00078e0014 */
[----:B------:R2:W-:Y:S01]  /*35e90*/  LDGSTS.E [R12+0x4ec00], [R14.64], P3 ;  /* 0x4ec000000e0c7fae */ /* 0x0005e20009921844 */
[----:B------:R-:W-:Y:S01]  /*35ea0*/  IMAD.X R18, R18, 0x1, R3, P2 ;  /* 0x0000000112127824 */ /* 0x000fe200010e0603 */
[----:B------:R-:W-:Y:S01]  /*35eb0*/  IADD3 R2, P0, R2, R23, RZ ;  /* 0x0000001702027210 */ /* 0x000fe20007f1e0ff */
[----:B--2---:R-:W-:Y:S02]  /*35ec0*/  IMAD.MOV.U32 R14, RZ, RZ, R17 ;  /* 0x000000ffff0e7224 */ /* 0x004fe400078e0011 */
[----:B-1----:R-:W-:Y:S01]  /*35ed0*/  IMAD.MOV.U32 R17, RZ, RZ, 0x3f ;  /* 0x0000003fff117424 */ /* 0x002fe200078e00ff */
[----:B------:R-:W-:Y:S01]  /*35ee0*/  MOV R15, R18 ;  /* 0x00000012000f7202 */ /* 0x000fe20000000f00 */
[----:B------:R1:W-:Y:S03]  /*35ef0*/  STL [R1+0xe60], R2 ;  /* 0x000e600201007387 */ /* 0x0003e60000100800 */
[----:B------:R-:W-:Y:S01]  /*35f00*/  IADD3 R17, R17, c[0x0][0x180], RZ ;  /* 0x0000600011117a10 */ /* 0x000fe20007ffe0ff */
[----:B------:R2:W-:Y:S01]  /*35f10*/  LDGSTS.E [R12+0x4f400], [R14.64], P3 ;  /* 0x4f4000000e0c7fae */ /* 0x0005e20009921844 */
[----:B------:R-:W-:-:S03]  /*35f20*/  IMAD.X R13, R13, 0x1, R3, P0 ;  /* 0x000000010d0d7824 */ /* 0x000fc600000e0603 */
[----:B------:R3:W-:Y:S01]  /*35f30*/  STL [R1+0xe3c], R20 ;  /* 0x000e3c1401007387 */ /* 0x0007e20000100800 */
[----:B--2---:R-:W-:Y:S01]  /*35f40*/  IMAD.MOV.U32 R14, RZ, RZ, R2 ;  /* 0x000000ffff0e7224 */ /* 0x004fe200078e0002 */
[----:B-1----:R-:W-:Y:S02]  /*35f50*/  SHF.R.S32.HI R2, RZ, 0x1f, R17 ;  /* 0x0000001fff027819 */ /* 0x002fe40000011411 */
[----:B------:R3:W-:Y:S02]  /*35f60*/  STL [R1+0xe4c], R18 ;  /* 0x000e4c1201007387 */ /* 0x0007e40000100800 */
[----:B------:R-:W-:Y:S02]  /*35f70*/  LEA.HI R2, R2, R17, RZ, 0x6 ;  /* 0x0000001102027211 */ /* 0x000fe400078f30ff */
[----:B------:R3:W-:Y:S02]  /*35f80*/  STL [R1+0xe5c], R13 ;  /* 0x000e5c0d01007387 */ /* 0x0007e40000100800 */
[----:B------:R-:W-:-:S02]  /*35f90*/  SHF.R.S32.HI R2, RZ, 0x6, R2 ;  /* 0x00000006ff027819 */ /* 0x000fc40000011402 */
[----:B------:R3:W-:Y:S02]  /*35fa0*/  STL [R1+0x9d4], R16 ;  /* 0x0009d41001007387 */ /* 0x0007e40000100800 */
[----:B------:R-:W-:Y:S01]  /*35fb0*/  ISETP.NE.U32.AND P0, PT, R16, R2, PT ;  /* 0x000000021000720c */ /* 0x000fe20003f05070 */
[----:B------:R-:W-:-:S05]  /*35fc0*/  IMAD.MOV.U32 R15, RZ, RZ, R13 ;  /* 0x000000ffff0f7224 */ /* 0x000fca00078e000d */
[----:B------:R3:W-:Y:S04]  /*35fd0*/  LDGSTS.E [R12+0x4fc00], [R14.64], P3 ;  /* 0x4fc000000e0c7fae */ /* 0x0007e80009921844 */
[----:B------:R-:W0:Y:S03]  /*35fe0*/  LDGDEPBAR ;  /* 0x00000000000079af */ /* 0x000e260000000000 */
[----:B------:R-:W-:Y:S01]  /*35ff0*/  @!P0 CALL.REL.NOINC `(.L_x_0) ;  /* 0x0000001000008944 */ /* 0x000fe20003c00000 */
[----:B------:R-:W-:Y:S05]  /*36000*/  BRA `(.L_x_1) ;  /* 0xfffdb6b000007947 */ /* 0x000fea000383ffff */
.L_x_0:
[----:B---3--:R-:W2:Y:S04]  /*36010*/  LDL R14, [R1+0x9b4] ;  /* 0x0009b400010e7983 */ /* 0x008ea80000100800 */
[----:B------:R-:W1:Y:S01]  /*36020*/  S2R R13, SR_TID.X ;  /* 0x00000000000d7919 */ /* 0x000e620000002100 */
[----:B-----5:R-:W-:Y:S01]  /*36030*/  IMAD.MOV.U32 R15, RZ, RZ, R105 ;  /* 0x000000ffff0f7224 */ /* 0x020fe200078e0069 */
[----:B------:R-:W-:-:S04]  /*36040*/  DEPBAR.LE SB0, 0x0 ;  /* 0x000080000000791a */ /* 0x000fc80000000000 */
[----:B------:R-:W3:Y:S04]  /*36050*/  LDL.LU R20, [R1+0x80] ;  /* 0x0000800001147983 */ /* 0x000ee80000300800 */
[----:B------:R-:W3:Y:S04]  /*36060*/  LDL.LU R21, [R1+0x84] ;  /* 0x0000840001157983 */ /* 0x000ee80000300800 */
[----:B------:R-:W3:Y:S04]  /*36070*/  LDL.LU R22, [R1+0x70] ;  /* 0x0000700001167983 */ /* 0x000ee80000300800 */
[----:B------:R-:W3:Y:S04]  /*36080*/  LDL.LU R23, [R1+0x74] ;  /* 0x0000740001177983 */ /* 0x000ee80000300800 */
[----:B------:R-:W4:Y:S01]  /*36090*/  LDL.LU R16, [R1+0x88] ;  /* 0x0000880001107983 */ /* 0x000f220000300800 */
[C---:B-1----:R-:W-:Y:S01]  /*360a0*/  IMAD.SHL.U32 R0, R13.reuse, 0x400, RZ ;  /* 0x000004000d007824 */ /* 0x042fe200078e00ff */
[C---:B------:R-:W-:Y:S01]  /*360b0*/  SHF.L.U32 R2, R13.reuse, 0x5, RZ ;  /* 0x000000050d027819 */ /* 0x040fe200000006ff */
[C---:B------:R-:W-:Y:S01]  /*360c0*/  IMAD.SHL.U32 R3, R13.reuse, 0x4, RZ ;  /* 0x000000040d037824 */ /* 0x040fe200078e00ff */
[----:B------:R-:W4:Y:S02]  /*360d0*/  LDL.LU R17, [R1+0x8c] ;  /* 0x00008c0001117983 */ /* 0x000f240000300800 */
[----:B------:R-:W-:Y:S01]  /*360e0*/  LOP3.LUT R0, R0, 0x6000, RZ, 0xc0, !PT ;  /* 0x0000600000007812 */ /* 0x000fe200078ec0ff */
[C---:B------:R-:W-:Y:S01]  /*360f0*/  IMAD.SHL.U32 R12, R13.reuse, 0x80, RZ ;  /* 0x000000800d0c7824 */ /* 0x040fe200078e00ff */
[----:B------:R-:W4:Y:S02]  /*36100*/  LDL.LU R18, [R1+0x78] ;  /* 0x0000780001127983 */ /* 0x000f240000300800 */
[----:B------:R-:W-:Y:S01]  /*36110*/  LOP3.LUT R0, R0, 0x60, R2, 0xf8, !PT ;  /* 0x0000006000007812 */ /* 0x000fe200078ef802 */
[C---:B------:R-:W-:Y:S01]  /*36120*/  IMAD.SHL.U32 R2, R13.reuse, 0x1000, RZ ;  /* 0x000010000d027824 */ /* 0x040fe200078e00ff */
[----:B------:R-:W-:Y:S01]  /*36130*/  LOP3.LUT R13, R13, 0xff, RZ, 0xc0, !PT ;  /* 0x000000ff0d0d7812 */ /* 0x000fe200078ec0ff */
[----:B------:R-:W4:Y:S03]  /*36140*/  LDL.LU R19, [R1+0x7c] ;  /* 0x00007c0001137983 */ /* 0x000f260000300800 */
[----:B------:R-:W-:-:S02]  /*36150*/  LOP3.LUT R2, R2, 0x6000, RZ, 0xc0, !PT ;  /* 0x0000600002027812 */ /* 0x000fc400078ec0ff */
[----:B------:R-:W-:Y:S02]  /*36160*/  LOP3.LUT R0, R0, 0x370, R3, 0x78, !PT ;  /* 0x0000037000007812 */ /* 0x000fe400078e7803 */
[----:B------:R-:W-:Y:S01]  /*36170*/  LOP3.LUT R3, R12, 0x1000, RZ, 0xc0, !PT ;  /* 0x000010000c037812 */ /* 0x000fe200078ec0ff */
[----:B------:R-:W-:Y:S01]  /*36180*/  IMAD R2, R13, 0x10, R2 ;  /* 0x000000100d027824 */ /* 0x000fe200078e0202 */
[----:B------:R-:W-:Y:S02]  /*36190*/  BAR.SYNC.DEFER_BLOCKING 0x0 ;  /* 0x0000000000007b1d */ /* 0x000fe40000010000 */
[----:B------:R-:W-:Y:S02]  /*361a0*/  IADD3 R0, R3, R0, RZ ;  /* 0x0000000003007210 */ /* 0x000fe40007ffe0ff */
[C---:B--2---:R-:W-:Y:S02]  /*361b0*/  IADD3 R12, R14.reuse, 0x2, RZ ;  /* 0x000000020e0c7810 */ /* 0x044fe40007ffe0ff */
[----:B------:R-:W-:-:S02]  /*361c0*/  IADD3 R13, R14, 0x3, RZ ;  /* 0x000000030e0d7810 */ /* 0x000fc40007ffe0ff */
[----:B------:R-:W-:Y:S02]  /*361d0*/  ISETP.GE.AND P3, PT, R12, c[0x0][0x17c], PT ;  /* 0x00005f000c007a0c */ /* 0x000fe40003f66270 */
[C---:B------:R-:W-:Y:S01]  /*361e0*/  IADD3 R3, R14.reuse, 0x1, RZ ;  /* 0x000000010e037810 */ /* 0x040fe20007ffe0ff */
[----:B------:R-:W2:Y:S01]  /*361f0*/  LDL.LU R12, [R1] ;  /* 0x00000000010c7983 */ /* 0x000ea20000300800 */
[----:B------:R-:W-:Y:S02]  /*36200*/  ISETP.GE.AND P1, PT, R13, c[0x0][0x17c], PT ;  /* 0x00005f000d007a0c */ /* 0x000fe40003f26270 */
[----:B------:R-:W-:Y:S01]  /*36210*/  IADD3 R14, R14, 0x4, RZ ;  /* 0x000000040e0e7810 */ /* 0x000fe20007ffe0ff */
[----:B------:R-:W2:Y:S03]  /*36220*/  LDL.LU R13, [R1+0x4] ;  /* 0x00000400010d7983 */ /* 0x000ea60000300800 */
[----:B------:R-:W-:Y:S01]  /*36230*/  ISETP.GE.AND P2, PT, R14, c[0x0][0x17c], PT ;  /* 0x00005f000e007a0c */ /* 0x000fe20003f46270 */
[----:B------:R-:W-:-:S02]  /*36240*/  IMAD.MOV.U32 R14, RZ, RZ, R104 ;  /* 0x000000ffff0e7224 */ /* 0x000fc400078e0068 */
[----:B------:R-:W2:Y:S04]  /*36250*/  LDL.LU R104, [R1+0x8] ;  /* 0x0000080001687983 */ /* 0x000ea80000300800 */
[----:B------:R-:W2:Y:S04]  /*36260*/  LDL.LU R105, [R1+0xc] ;  /* 0x00000c0001697983 */ /* 0x000ea80000300800 */
[----:B---3--:R-:W-:Y:S04]  /*36270*/  STS.128 [R0], R20 ;  /* 0x0000001400007388 */ /* 0x008fe80000000c00 */
[----:B----4-:R1:W-:Y:S02]  /*36280*/  STS.128 [R0+0x80], R16 ;  /* 0x0000801000007388 */ /* 0x0103e40000000c00 */
[----:B-1----:R-:W-:Y:S01]  /*36290*/  MOV R18, R168 ;  /* 0x000000a800127202 */ /* 0x002fe20000000f00 */
[----:B------:R-:W-:-:S02]  /*362a0*/  IMAD.MOV.U32 R19, RZ, RZ, R169 ;  /* 0x000000ffff137224 */ /* 0x000fc400078e00a9 */
[----:B------:R-:W-:Y:S02]  /*362b0*/  IMAD.MOV.U32 R16, RZ, RZ, R164 ;  /* 0x000000ffff107224 */ /* 0x000fe400078e00a4 */
[----:B------:R-:W-:Y:S02]  /*362c0*/  IMAD.MOV.U32 R17, RZ, RZ, R165 ;  /* 0x000000ffff117224 */ /* 0x000fe400078e00a5 */
[----:B------:R-:W-:Y:S02]  /*362d0*/  IMAD.MOV.U32 R168, RZ, RZ, R166 ;  /* 0x000000ffffa87224 */ /* 0x000fe400078e00a6 */
[----:B------:R-:W-:Y:S01]  /*362e0*/  IMAD.MOV.U32 R169, RZ, RZ, R167 ;  /* 0x000000ffffa97224 */ /* 0x000fe200078e00a7 */
[----:B------:R-:W-:Y:S04]  /*362f0*/  STS.128 [R0+0x800], R16 ;  /* 0x0008001000007388 */ /* 0x000fe80000000c00 */
[----:B------:R-:W-:Y:S01]  /*36300*/  STS.128 [R0+0x880], R168 ;  /* 0x000880a800007388 */ /* 0x000fe20000000c00 */
[----:B------:R-:W-:-:S02]  /*36310*/  LOP3.LUT R204, R2, 0x20, RZ, 0x3c, !PT ;  /* 0x0000002002cc7812 */ /* 0x000fc400078e3cff */
[----:B------:R-:W-:Y:S02]  /*36320*/  ISETP.GE.AND P0, PT, R3, c[0x0][0x17c], PT ;  /* 0x00005f0003007a0c */ /* 0x000fe40003f06270 */
[C---:B------:R-:W-:Y:S02]  /*36330*/  LOP3.LUT R3, R2.reuse, 0x40, RZ, 0x3c, !PT ;  /* 0x0000004002037812 */ /* 0x040fe400078e3cff */
[----:B------:R-:W-:Y:S01]  /*36340*/  LOP3.LUT R252, R2, 0x60, RZ, 0x3c, !PT ;  /* 0x0000006002fc7812 */ /* 0x000fe200078e3cff */
[----:B--2---:R1:W-:Y:S04]  /*36350*/  STS.128 [R0+0x400], R12 ;  /* 0x0004000c00007388 */ /* 0x0043e80000000c00 */
[----:B------:R-:W-:Y:S01]  /*36360*/  STS.128 [R0+0x480], R104 ;  /* 0x0004806800007388 */ /* 0x000fe20000000c00 */
[----:B-1----:R-:W-:Y:S01]  /*36370*/  IMAD.MOV.U32 R14, RZ, RZ, R232 ;  /* 0x000000ffff0e7224 */ /* 0x002fe200078e00e8 */
[----:B------:R-:W-:Y:S01]  /*36380*/  MOV R13, R229 ;  /* 0x000000e5000d7202 */ /* 0x000fe20000000f00 */
[----:B------:R-:W-:-:S02]  /*36390*/  IMAD.MOV.U32 R15, RZ, RZ, R233 ;  /* 0x000000ffff0f7224 */ /* 0x000fc400078e00e9 */
[----:B------:R-:W-:Y:S02]  /*363a0*/  IMAD.MOV.U32 R12, RZ, RZ, R228 ;  /* 0x000000ffff0c7224 */ /* 0x000fe400078e00e4 */
[----:B------:R-:W-:Y:S02]  /*363b0*/  IMAD.MOV.U32 R232, RZ, RZ, R230 ;  /* 0x000000ffffe87224 */ /* 0x000fe400078e00e6 */
[----:B------:R-:W-:Y:S01]  /*363c0*/  IMAD.MOV.U32 R233, RZ, RZ, R231 ;  /* 0x000000ffffe97224 */ /* 0x000fe200078e00e7 */
[----:B------:R-:W-:Y:S04]  /*363d0*/  STS.128 [R0+0xc00], R12 ;  /* 0x000c000c00007388 */ /* 0x000fe80000000c00 */
[----:B------:R-:W-:Y:S04]  /*363e0*/  STS.128 [R0+0xc80], R232 ;  /* 0x000c80e800007388 */ /* 0x000fe80000000c00 */
[----:B------:R-:W-:Y:S06]  /*363f0*/  BAR.SYNC.DEFER_BLOCKING 0x0 ;  /* 0x0000000000007b1d */ /* 0x000fec0000010000 */
[----:B------:R-:W1:Y:S04]  /*36400*/  LDS.128 R24, [R2] ;  /* 0x0000000002187984 */ /* 0x000e680000000c00 */
[----:B------:R-:W2:Y:S04]  /*36410*/  LDS.128 R20, [R2+0x1000] ;  /* 0x0010000002147984 */ /* 0x000ea80000000c00 */
[----:B------:R-:W3:Y:S04]  /*36420*/  LDS.128 R28, [R204] ;  /* 0x00000000cc1c7984 */ /* 0x000ee80000000c00 */
[----:B-1----:R-:W-:Y:S04]  /*36430*/  STL.64 [R1+0xe0], R24 ;  /* 0x0000e01801007387 */ /* 0x002fe80000100a00 */
[----:B------:R-:W-:Y:S04]  /*36440*/  STL.64 [R1+0xe8], R26 ;  /* 0x0000e81a01007387 */ /* 0x000fe80000100a00 */
[----:B------:R-:W1:Y:S04]  /*36450*/  LDS.128 R24, [R204+0x1000] ;  /* 0x00100000cc187984 */ /* 0x000e680000000c00 */
[----:B--2---:R-:W-:Y:S04]  /*36460*/  STL.64 [R1+0x1a0], R20 ;  /* 0x0001a01401007387 */ /* 0x004fe80000100a00 */
[----:B------:R-:W-:Y:S04]  /*36470*/  STL.64 [R1+0x1a8], R22 ;  /* 0x0001a81601007387 */ /* 0x000fe80000100a00 */
[----:B------:R-:W2:Y:S04]  /*36480*/  LDS.128 R20, [R3] ;  /* 0x0000000003147984 */ /* 0x000ea80000000c00 */
[----:B---3--:R-:W-:Y:S04]  /*36490*/  STL.64 [R1+0x100], R28 ;  /* 0x0001001c01007387 */ /* 0x008fe80000100a00 */
[----:B------:R-:W-:Y:S04]  /*364a0*/  STL.64 [R1+0x108], R30 ;  /* 0x0001081e01007387 */ /* 0x000fe80000100a00 */
[----:B------:R-:W3:Y:S04]  /*364b0*/  LDS.128 R28, [R3+0x1000] ;  /* 0x00100000031c7984 */ /* 0x000ee80000000c00 */
[----:B-1----:R-:W-:Y:S04]  /*364c0*/  STL.64 [R1+0x1c0], R24 ;  /* 0x0001c01801007387 */ /* 0x002fe80000100a00 */
[----:B------:R-:W-:Y:S04]  /*364d0*/  STL.64 [R1+0x1c8], R26 ;  /* 0x0001c81a01007387 */ /* 0x000fe80000100a00 */
[----:B------:R-:W1:Y:S04]  /*364e0*/  LDS.128 R24, [R252] ;  /* 0x00000000fc187984 */ /* 0x000e680000000c00 */
[----:B--2---:R-:W-:Y:S04]  /*364f0*/  STL.64 [R1+0x120], R20 ;  /* 0x0001201401007387 */ /* 0x004fe80000100a00 */
[----:B------:R-:W-:Y:S04]  /*36500*/  STL.64 [R1+0x128], R22 ;  /* 0x0001281601007387 */ /* 0x000fe80000100a00 */
[----:B------:R-:W2:Y:S01]  /*36510*/  LDS.128 R20, [R252+0x1000] ;  /* 0x00100000fc147984 */ /* 0x000ea20000000c00 */
[----:B------:R-:W-:-:S02]  /*36520*/  IMAD.MOV.U32 R12, RZ, RZ, R188 ;  /* 0x000000ffff0c7224 */ /* 0x000fc400078e00bc */
[----:B------:R-:W-:Y:S02]  /*36530*/  IMAD.MOV.U32 R13, RZ, RZ, R189 ;  /* 0x000000ffff0d7224 */ /* 0x000fe400078e00bd */
[----:B------:R-:W-:Y:S02]  /*36540*/  IMAD.MOV.U32 R14, RZ, RZ, R160 ;  /* 0x000000ffff0e7224 */ /* 0x000fe400078e00a0 */
[----:B------:R-:W-:Y:S01]  /*36550*/  IMAD.MOV.U32 R15, RZ, RZ, R161 ;  /* 0x000000ffff0f7224 */ /* 0x000fe200078e00a1 */
[----:B------:R-:W-:Y:S06]  /*36560*/  BAR.SYNC.DEFER_BLOCKING 0x0 ;  /* 0x0000000000007b1d */ /* 0x000fec0000010000 */
[----:B---3--:R-:W-:Y:S04]  /*36570*/  STL.64 [R1+0x260], R28 ;  /* 0x0002601c01007387 */ /* 0x008fe80000100a00 */
[----:B------:R-:W-:Y:S04]  /*36580*/  STL.64 [R1+0x268], R30 ;  /* 0x0002681e01007387 */ /* 0x000fe80000100a00 */
[----:B-1----:R-:W-:Y:S04]  /*36590*/  STL.64 [R1+0x190], R24 ;  /* 0x0001901801007387 */ /* 0x002fe80000100a00 */
[----:B------:R1:W-:Y:S04]  /*365a0*/  STS.128 [R0+0x400], R12 ;  /* 0x0004000c00007388 */ /* 0x0003e80000000c00 */
[----:B------:R-:W-:Y:S04]  /*365b0*/  STL.64 [R1+0x198], R26 ;  /* 0x0001981a01007387 */ /* 0x000fe80000100a00 */
[----:B--2---:R-:W-:Y:S01]  /*365c0*/  STL.64 [R1+0x270], R20 ;  /* 0x0002701401007387 */ /* 0x004fe20000100a00 */
[----:B-1----:R-:W-:Y:S01]  /*365d0*/  IMAD.MOV.U32 R12, RZ, RZ, R4 ;  /* 0x000000ffff0c7224 */ /* 0x002fe200078e0004 */
[----:B------:R-:W-:Y:S01]  /*365e0*/  MOV R14, R8 ;  /* 0x00000008000e7202 */ /* 0x000fe20000000f00 */
[----:B------:R-:W-:-:S02]  /*365f0*/  IMAD.MOV.U32 R13, RZ, RZ, R5 ;  /* 0x000000ffff0d7224 */ /* 0x000fc400078e0005 */
[----:B------:R-:W-:Y:S01]  /*36600*/  IMAD.MOV.U32 R15, RZ, RZ, R9 ;  /* 0x000000ffff0f7224 */ /* 0x000fe200078e0009 */
[----:B------:R-:W-:Y:S04]  /*36610*/  STL.64 [R1+0x278], R22 ;  /* 0x0002781601007387 */ /* 0x000fe80000100a00 */
[----:B------:R1:W-:Y:S04]  /*36620*/  STS.128 [R0+0xc00], R12 ;  /* 0x000c000c00007388 */ /* 0x0003e80000000c00 */
[----:B-1----:R-:W2:Y:S04]  /*36630*/  LDL.LU R12, [R1+0x60] ;  /* 0x00006000010c7983 */ /* 0x002ea80000300800 */
[----:B------:R-:W2:Y:S04]  /*36640*/  LDL.LU R13, [R1+0x64] ;  /* 0x00006400010d7983 */ /* 0x000ea80000300800 */
[----:B------:R-:W2:Y:S04]  /*36650*/  LDL.LU R14, [R1+0x660] ;  /* 0x00066000010e7983 */ /* 0x000ea80000300800 */
[----:B------:R-:W2:Y:S01]  /*36660*/  LDL.LU R15, [R1+0x664] ;  /* 0x00066400010f7983 */ /* 0x000ea20000300800 */
[----:B------:R-:W-:Y:S01]  /*36670*/  MOV R16, R196 ;  /* 0x000000c400107202 */ /* 0x000fe20000000f00 */
[----:B------:R-:W-:-:S02]  /*36680*/  IMAD.MOV.U32 R17, RZ, RZ, R197 ;  /* 0x000000ffff117224 */ /* 0x000fc400078e00c5 */
[----:B------:R-:W-:Y:S02]  /*36690*/  IMAD.MOV.U32 R18, RZ, RZ, R192 ;  /* 0x000000ffff127224 */ /* 0x000fe400078e00c0 */
[----:B------:R-:W-:Y:S01]  /*366a0*/  IMAD.MOV.U32 R19, RZ, RZ, R193 ;  /* 0x000000ffff137224 */ /* 0x000fe200078e00c1 */
[----:B------:R-:W-:Y:S01]  /*366b0*/  MOV R193, R199 ;  /* 0x000000c700c17202 */ /* 0x000fe20000000f00 */
[----:B------:R-:W-:Y:S01]  /*366c0*/  IMAD.MOV.U32 R192, RZ, RZ, R198 ;  /* 0x000000ffffc07224 */ /* 0x000fe200078e00c6 */
[----:B------:R-:W-:Y:S02]  /*366d0*/  MOV R160, R190 ;  /* 0x000000be00a07202 */ /* 0x000fe40000000f00 */
[----:B------:R1:W-:Y:S01]  /*366e0*/  STS.128 [R0], R16 ;  /* 0x0000001000007388 */ /* 0x0003e20000000c00 */
[----:B------:R-:W-:Y:S02]  /*366f0*/  IMAD.MOV.U32 R161, RZ, RZ, R191 ;  /* 0x000000ffffa17224 */ /* 0x000fe400078e00bf */
[----:B------:R-:W-:-:S02]  /*36700*/  IMAD.MOV.U32 R8, RZ, RZ, R6 ;  /* 0x000000ffff087224 */ /* 0x000fc400078e0006 */
[----:B------:R-:W-:Y:S01]  /*36710*/  IMAD.MOV.U32 R9, RZ, RZ, R7 ;  /* 0x000000ffff097224 */ /* 0x000fe200078e0007 */
[----:B------:R-:W-:Y:S04]  /*36720*/  STS.128 [R0+0x80], R192 ;  /* 0x000080c000007388 */ /* 0x000fe80000000c00 */
[----:B------:R-:W-:Y:S01]  /*36730*/  STS.128 [R0+0x480], R160 ;  /* 0x000480a000007388 */ /* 0x000fe20000000c00 */
[----:B-1----:R-:W-:Y:S01]  /*36740*/  IMAD.MOV.U32 R18, RZ, RZ, R152 ;  /* 0x000000ffff127224 */ /* 0x002fe200078e0098 */
[----:B------:R-:W-:Y:S01]  /*36750*/  MOV R19, R153 ;  /* 0x0000009900137202 */ /* 0x000fe20000000f00 */
[----:B------:R-:W-:Y:S02]  /*36760*/  IMAD.MOV.U32 R16, RZ, RZ, R156 ;  /* 0x000000ffff107224 */ /* 0x000fe400078e009c */
[----:B------:R-:W-:-:S02]  /*36770*/  IMAD.MOV.U32 R17, RZ, RZ, R157 ;  /* 0x000000ffff117224 */ /* 0x000fc400078e009d */
[----:B------:R-:W-:Y:S02]  /*36780*/  IMAD.MOV.U32 R152, RZ, RZ, R158 ;  /* 0x000000ffff987224 */ /* 0x000fe400078e009e */
[----:B------:R-:W-:Y:S01]  /*36790*/  IMAD.MOV.U32 R153, RZ, RZ, R159 ;  /* 0x000000ffff997224 */ /* 0x000fe200078e009f */
[----:B------:R-:W-:Y:S04]  /*367a0*/  STS.128 [R0+0x800], R16 ;  /* 0x0008001000007388 */ /* 0x000fe80000000c00 */
[----:B------:R-:W-:Y:S04]  /*367b0*/  STS.128 [R0+0x880], R152 ;  /* 0x0008809800007388 */ /* 0x000fe80000000c00 */
[----:B------:R1:W-:Y:S04]  /*367c0*/  STS.128 [R0+0xc80], R8 ;  /* 0x000c800800007388 */ /* 0x0003e80000000c00 */
[----:B------:R-:W-:Y:S06]  /*367d0*/  BAR.SYNC.DEFER_BLOCKING 0x0 ;  /* 0x0000000000007b1d */ /* 0x000fec0000010000 */
[----:B-1----:R-:W3:Y:S04]  /*367e0*/  LDL.LU R8, [R1+0x68] ;  /* 0x0000680001087983 */ /* 0x002ee80000300800 */
[----:B------:R-:W3:Y:S04]  /*367f0*/  LDL.LU R9, [R1+0x6c] ;  /* 0x00006c0001097983 */ /* 0x000ee80000300800 */
[----:B------:R-:W3:Y:S04]  /*36800*/  LDL.LU R10, [R1+0x668] ;  /* 0x00066800010a7983 */ /* 0x000ee80000300800 */
[----:B------:R-:W1:Y:S04]  /*36810*/  LDS.128 R20, [R2] ;  /* 0x0000000002147984 */ /* 0x000e680000000c00 */
[----:B------:R-:W4:Y:S04]  /*36820*/  LDS.128 R16, [R2+0x1000] ;  /* 0x0010000002107984 */ /* 0x000f280000000c00 */
[----:B------:R-:W3:Y:S04]  /*36830*/  LDL.LU R11, [R1+0x66c] ;  /* 0x00066c00010b7983 */ /* 0x000ee80000300800 */
[----:B------:R-:W3:Y:S04]  /*36840*/  LDL.LU R4, [R1+0x20] ;  /* 0x0000200001047983 */ /* 0x000ee80000300800 */
[----:B------:R-:W3:Y:S04]  /*36850*/  LDL.LU R5, [R1+0x24] ;  /* 0x0000240001057983 */ /* 0x000ee80000300800 */
[----:B------:R-:W3:Y:S04]  /*36860*/  LDL.LU R6, [R1+0x10] ;  /* 0x0000100001067983 */ /* 0x000ee80000300800 */
[----:B------:R-:W3:Y:S04]  /*36870*/  LDL.LU R7, [R1+0x14] ;  /* 0x0000140001077983 */ /* 0x000ee80000300800 */
[----:B------:R-:W4:Y:S04]  /*36880*/  LDS.128 R24, [R204] ;  /* 0x00000000cc187984 */ /* 0x000f280000000c00 */
[----:B-1----:R-:W-:Y:S04]  /*36890*/  STL.64 [R1+0x60], R20 ;  /* 0x0000601401007387 */ /* 0x002fe80000100a00 */
[----:B------:R-:W-:Y:S04]  /*368a0*/  STL.64 [R1+0x68], R22 ;  /* 0x0000681601007387 */ /* 0x000fe80000100a00 */
[----:B------:R-:W1:Y:S04]  /*368b0*/  LDS.128 R20, [R204+0x1000] ;  /* 0x00100000cc147984 */ /* 0x000e680000000c00 */
[----:B----4-:R-:W-:Y:S04]  /*368c0*/  STL.64 [R1+0xf0], R16 ;  /* 0x0000f01001007387 */ /* 0x010fe80000100a00 */
[----:B------:R-:W-:Y:S04]  /*368d0*/  STL.64 [R1+0xf8], R18 ;  /* 0x0000f81201007387 */ /* 0x000fe80000100a00 */
[----:B------:R-:W4:Y:S04]  /*368e0*/  LDS.128 R16, [R3] ;  /* 0x0000000003107984 */ /* 0x000f280000000c00 */
[----:B------:R-:W-:Y:S04]  /*368f0*/  STL.64 [R1+0x70], R24 ;  /* 0x0000701801007387 */ /* 0x000fe80000100a00 */
[----:B------:R-:W-:Y:S04]  /*36900*/  STL.64 [R1+0x78], R26 ;  /* 0x0000781a01007387 */ /* 0x000fe80000100a00 */
[----:B------:R-:W4:Y:S04]  /*36910*/  LDS.128 R24, [R3+0x1000] ;  /* 0x0010000003187984 */ /* 0x000f280000000c00 */
[----:B-1----:R-:W-:Y:S04]  /*36920*/  STL.64 [R1+0x110], R20 ;  /* 0x0001101401007387 */ /* 0x002fe80000100a00 */
[----:B------:R-:W-:Y:S04]  /*36930*/  STL.64 [R1+0x118], R22 ;  /* 0x0001181601007387 */ /* 0x000fe80000100a00 */
[----:B------:R-:W1:Y:S04]  /*36940*/  LDS.128 R20, [R252] ;  /* 0x00000000fc147984 */ /* 0x000e680000000c00 */
[----:B----4-:R-:W-:Y:S04]  /*36950*/  STL.64 [R1+0x80], R16 ;  /* 0x0000801001007387 */ /* 0x010fe80000100a00 */
[----:B------:R-:W-:Y:S04]  /*36960*/  STL.64 [R1+0x88], R18 ;  /* 0x0000881201007387 */ /* 0x000fe80000100a00 */
[----:B------:R-:W4:Y:S04]  /*36970*/  LDS.128 R16, [R252+0x1000] ;  /* 0x00100000fc107984 */ /* 0x000f280000000c00 */
[----:B------:R-:W-:Y:S06]  /*36980*/  BAR.SYNC.DEFER_BLOCKING 0x0 ;  /* 0x0000000000007b1d */ /* 0x000fec0000010000 */
[----:B------:R-:W-:Y:S04]  /*36990*/  STL.64 [R1+0x180], R24 ;  /* 0x0001801801007387 */ /* 0x000fe80000100a00 */
[----:B------:R-:W-:Y:S04]  /*369a0*/  STL.64 [R1+0x188], R26 ;  /* 0x0001881a01007387 */ /* 0x000fe80000100a00 */
[----:B-1----:R-:W-:Y:S04]  /*369b0*/  STL.64 [R1+0x90], R20 ;  /* 0x0000901401007387 */ /* 0x002fe80000100a00 */
[----:B------:R-:W-:Y:S04]  /*369c0*/  STL.64 [R1+0x98], R22 ;  /* 0x0000981601007387 */ /* 0x000fe80000100a00 */
[----:B----4-:R-:W-:Y:S04]  /*369d0*/  STL.64 [R1+0x1b0], R16 ;  /* 0x0001b01001007387 */ /* 0x010fe80000100a00 */
[----:B------:R-:W-:Y:S04]  /*369e0*/  STL.64 [R1+0x1b8], R18 ;  /* 0x0001b81201007387 */ /* 0x000fe80000100a00 */
[----:B--2---:R1:W-:Y:S04]  /*369f0*/  STS.128 [R0], R12 ;  /* 0x0000000c00007388 */ /* 0x0043e80000000c00 */
[----:B-1----:R-:W2:Y:S04]  /*36a00*/  LDL.LU R12, [R1+0x28] ;  /* 0x00002800010c7983 */ /* 0x002ea80000300800 */
[----:B------:R-:W2:Y:S04]  /*36a10*/  LDL.LU R13, [R1+0x2c] ;  /* 0x00002c00010d7983 */ /* 0x000ea80000300800 */
[----:B------:R-:W2:Y:S04]  /*36a20*/  LDL.LU R14, [R1+0x18] ;  /* 0x00001800010e7983 */ /* 0x000ea80000300800 */
[----:B------:R-:W2:Y:S04]  /*36a30*/  LDL.LU R15, [R1+0x1c] ;  /* 0x00001c00010f7983 */ /* 0x000ea80000300800 */
[----:B---3--:R1:W-:Y:S04]  /*36a40*/  STS.128 [R0+0x80], R8 ;  /* 0x0000800800007388 */ /* 0x0083e80000000c00 */
[----:B------:R3:W-:Y:S01]  /*36a50*/  STS.128 [R0+0x400], R4 ;  /* 0x0004000400007388 */ /* 0x0007e20000000c00 */
[----:B-1----:R-:W-:Y:S01]  /*36a60*/  IMAD.MOV.U32 R10, RZ, RZ, R68 ;  /* 0x000000ffff0a7224 */ /* 0x002fe200078e0044 */
[----:B------:R-:W-:Y:S01]  /*36a70*/  MOV R9, R173 ;  /* 0x000000ad00097202 */ /* 0x000fe20000000f00 */
[----:B------:R-:W-:-:S02]  /*36a80*/  IMAD.MOV.U32 R11, RZ, RZ, R69 ;  /* 0x000000ffff0b7224 */ /* 0x000fc400078e0045 */
[----:B------:R-:W-:Y:S02]  /*36a90*/  IMAD.MOV.U32 R8, RZ, RZ, R172 ;  /* 0x000000ffff087224 */ /* 0x000fe400078e00ac */
[----:B------:R-:W-:Y:S02]  /*36aa0*/  IMAD.MOV.U32 R68, RZ, RZ, R174 ;  /* 0x000000ffff447224 */ /* 0x000fe400078e00ae */
[----:B------:R-:W-:Y:S01]  /*36ab0*/  IMAD.MOV.U32 R69, RZ, RZ, R175 ;  /* 0x000000ffff457224 */ /* 0x000fe200078e00af */
[----:B------:R-:W-:Y:S01]  /*36ac0*/  STS.128 [R0+0x800], R8 ;  /* 0x0008000800007388 */ /* 0x000fe20000000c00 */
[----:B---3--:R-:W-:Y:S01]  /*36ad0*/  IMAD.MOV.U32 R6, RZ, RZ, R92 ;  /* 0x000000ffff067224 */ /* 0x008fe200078e005c */
[----:B------:R-:W-:Y:S01]  /*36ae0*/  MOV R4, R236 ;  /* 0x000000ec00047202 */ /* 0x000fe20000000f00 */
[----:B------:R-:W-:Y:S01]  /*36af0*/  IMAD.MOV.U32 R7, RZ, RZ, R93 ;  /* 0x000000ffff077224 */ /* 0x000fe200078e005d */
[----:B------:R-:W-:Y:S01]  /*36b00*/  MOV R93, R239 ;  /* 0x000000ef005d7202 */ /* 0x000fe20000000f00 */
[----:B------:R-:W-:-:S02]  /*36b10*/  IMAD.MOV.U32 R5, RZ, RZ, R237 ;  /* 0x000000ffff057224 */ /* 0x000fc400078e00ed */
[----:B------:R-:W-:Y:S01]  /*36b20*/  IMAD.MOV.U32 R92, RZ, RZ, R238 ;  /* 0x000000ffff5c7224 */ /* 0x000fe200078e00ee */
[----:B------:R-:W-:Y:S04]  /*36b30*/  STS.128 [R0+0x880], R68 ;  /* 0x0008804400007388 */ /* 0x000fe80000000c00 */
[----:B------:R-:W-:Y:S04]  /*36b40*/  STS.128 [R0+0xc00], R4 ;  /* 0x000c000400007388 */ /* 0x000fe80000000c00 */
[----:B------:R-:W-:Y:S04]  /*36b50*/  STS.128 [R0+0xc80], R92 ;  /* 0x000c805c00007388 */ /* 0x000fe80000000c00 */
[----:B--2---:R-:W-:Y:S04]  /*36b60*/  STS.128 [R0+0x480], R12 ;  /* 0x0004800c00007388 */ /* 0x004fe80000000c00 */
        /* <DEDUP_REMOVED lines=18> */
[----:B------:R-:W2:Y:S04]  /*36c90*/  LDS.128 R12, [R252+0x1000] ;  /* 0x00100000fc0c7984 */ /* 0x000ea80000000c00 */
[----:B---3--:R-:W-:Y:S04]  /*36ca0*/  STL.64 [R1+0x3c0], R20 ;  /* 0x0003c01401007387 */ /* 0x008fe80000100a00 */
[----:B------:R-:W-:Y:S04]  /*36cb0*/  STL.64 [R1+0x3c8], R22 ;  /* 0x0003c81601007387 */ /* 0x000fe80000100a00 */
[----:B------:R-:W-:Y:S06]  /*36cc0*/  BAR.SYNC.DEFER_BLOCKING 0x0 ;  /* 0x0000000000007b1d */ /* 0x000fec0000010000 */
[----:B-1----:R-:W-:Y:S04]  /*36cd0*/  STL.64 [R1+0x380], R16 ;  /* 0x0003801001007387 */ /* 0x002fe80000100a00 */
[----:B------:R-:W-:Y:S04]  /*36ce0*/  STL.64 [R1+0x388], R18 ;  /* 0x0003881201007387 */ /* 0x000fe80000100a00 */
[----:B--2---:R1:W-:Y:S04]  /*36cf0*/  STL.64 [R1+0x3f0], R12 ;  /* 0x0003f00c01007387 */ /* 0x0043e80000100a00 */
[----:B------:R2:W-:Y:S04]  /*36d00*/  STL.64 [R1+0x3f8], R14 ;  /* 0x0003f80e01007387 */ /* 0x0005e80000100a00 */
[----:B-1----:R-:W3:Y:S04]  /*36d10*/  LDL.LU R12, [R1+0x40] ;  /* 0x00004000010c7983 */ /* 0x002ee80000300800 */
[----:B------:R-:W3:Y:S04]  /*36d20*/  LDL.LU R13, [R1+0x44] ;  /* 0x00004400010d7983 */ /* 0x000ee80000300800 */
[----:B--2---:R-:W3:Y:S04]  /*36d30*/  LDL.LU R14, [R1+0x720] ;  /* 0x00072000010e7983 */ /* 0x004ee80000300800 */
[----:B------:R-:W3:Y:S01]  /*36d40*/  LDL.LU R15, [R1+0x724] ;  /* 0x00072400010f7983 */ /* 0x000ee20000300800 */
[----:B------:R-:W-:Y:S01]  /*36d50*/  IMAD.MOV.U32 R8, RZ, RZ, R100 ;  /* 0x000000ffff087224 */ /* 0x000fe200078e0064 */
[----:B------:R-:W-:Y:S01]  /*36d60*/  MOV R7, R121 ;  /* 0x0000007900077202 */ /* 0x000fe20000000f00 */
[----:B------:R-:W-:-:S02]  /*36d70*/  IMAD.MOV.U32 R9, RZ, RZ, R101 ;  /* 0x000000ffff097224 */ /* 0x000fc400078e0065 */
[----:B------:R-:W-:Y:S02]  /*36d80*/  IMAD.MOV.U32 R10, RZ, RZ, R108 ;  /* 0x000000ffff0a7224 */ /* 0x000fe400078e006c */
[----:B------:R-:W-:Y:S02]  /*36d90*/  IMAD.MOV.U32 R11, RZ, RZ, R109 ;  /* 0x000000ffff0b7224 */ /* 0x000fe400078e006d */
[----:B------:R-:W-:Y:S02]  /*36da0*/  IMAD.MOV.U32 R4, RZ, RZ, R116 ;  /* 0x000000ffff047224 */ /* 0x000fe400078e0074 */
[----:B------:R-:W-:Y:S02]  /*36db0*/  IMAD.MOV.U32 R5, RZ, RZ, R117 ;  /* 0x000000ffff057224 */ /* 0x000fe400078e0075 */
[----:B------:R-:W-:Y:S01]  /*36dc0*/  IMAD.MOV.U32 R6, RZ, RZ, R120 ;  /* 0x000000ffff067224 */ /* 0x000fe200078e0078 */
[----:B------:R1:W-:Y:S01]  /*36dd0*/  STS.128 [R0], R8 ;  /* 0x0000000800007388 */ /* 0x0003e20000000c00 */
[----:B------:R-:W-:Y:S01]  /*36de0*/  MOV R108, R102 ;  /* 0x00000066006c7202 */ /* 0x000fe20000000f00 */
[----:B------:R-:W-:-:S02]  /*36df0*/  IMAD.MOV.U32 R109, RZ, RZ, R103 ;  /* 0x000000ffff6d7224 */ /* 0x000fc400078e0067 */
[----:B------:R2:W-:Y:S01]  /*36e00*/  STS.128 [R0+0x400], R4 ;  /* 0x0004000400007388 */ /* 0x0005e20000000c00 */
[----:B------:R-:W-:Y:S02]  /*36e10*/  IMAD.MOV.U32 R120, RZ, RZ, R118 ;  /* 0x000000ffff787224 */ /* 0x000fe400078e0076 */
[----:B------:R-:W-:Y:S01]  /*36e20*/  IMAD.MOV.U32 R121, RZ, RZ, R119 ;  /* 0x000000ffff797224 */ /* 0x000fe200078e0077 */
[----:B------:R-:W-:Y:S01]  /*36e30*/  STS.128 [R0+0x80], R108 ;  /* 0x0000806c00007388 */ /* 0x000fe20000000c00 */
[----:B-1----:R-:W-:Y:S01]  /*36e40*/  MOV R10, R132 ;  /* 0x00000084000a7202 */ /* 0x002fe20000000f00 */
[----:B------:R-:W-:Y:S02]  /*36e50*/  IMAD.MOV.U32 R11, RZ, RZ, R133 ;  /* 0x000000ffff0b7224 */ /* 0x000fe400078e0085 */
[----:B------:R-:W-:Y:S01]  /*36e60*/  IMAD.MOV.U32 R8, RZ, RZ, R128 ;  /* 0x000000ffff087224 */ /* 0x000fe200078e0080 */
[----:B--2---:R-:W-:Y:S01]  /*36e70*/  MOV R5, R145 ;  /* 0x0000009100057202 */ /* 0x004fe20000000f00 */
[----:B------:R-:W-:-:S02]  /*36e80*/  IMAD.MOV.U32 R6, RZ, RZ, R148 ;  /* 0x000000ffff067224 */ /* 0x000fc400078e0094 */
[----:B------:R-:W-:Y:S02]  /*36e90*/  IMAD.MOV.U32 R7, RZ, RZ, R149 ;  /* 0x000000ffff077224 */ /* 0x000fe400078e0095 */
[----:B------:R-:W-:Y:S02]  /*36ea0*/  IMAD.MOV.U32 R9, RZ, RZ, R129 ;  /* 0x000000ffff097224 */ /* 0x000fe400078e0081 */
[----:B------:R-:W-:Y:S02]  /*36eb0*/  IMAD.MOV.U32 R132, RZ, RZ, R130 ;  /* 0x000000ffff847224 */ /* 0x000fe400078e0082 */
[----:B------:R-:W-:Y:S02]  /*36ec0*/  IMAD.MOV.U32 R133, RZ, RZ, R131 ;  /* 0x000000ffff857224 */ /* 0x000fe400078e0083 */
[----:B------:R-:W-:Y:S02]  /*36ed0*/  IMAD.MOV.U32 R4, RZ, RZ, R144 ;  /* 0x000000ffff047224 */ /* 0x000fe400078e0090 */
[----:B------:R-:W-:-:S02]  /*36ee0*/  IMAD.MOV.U32 R148, RZ, RZ, R146 ;  /* 0x000000ffff947224 */ /* 0x000fc400078e0092 */
[----:B------:R-:W-:Y:S01]  /*36ef0*/  IMAD.MOV.U32 R149, RZ, RZ, R147 ;  /* 0x000000ffff957224 */ /* 0x000fe200078e0093 */
[----:B------:R-:W-:Y:S04]  /*36f00*/  STS.128 [R0+0x480], R120 ;  /* 0x0004807800007388 */ /* 0x000fe80000000c00 */
[----:B------:R1:W-:Y:S04]  /*36f10*/  STS.128 [R0+0x800], R8 ;  /* 0x0008000800007388 */ /* 0x0003e80000000c00 */
[----:B------:R-:W-:Y:S04]  /*36f20*/  STS.128 [R0+0x880], R132 ;  /* 0x0008808400007388 */ /* 0x000fe80000000c00 */
[----:B------:R2:W-:Y:S04]  /*36f30*/  STS.128 [R0+0xc00], R4 ;  /* 0x000c000400007388 */ /* 0x0005e80000000c00 */
[----:B------:R-:W-:Y:S04]  /*36f40*/  STS.128 [R0+0xc80], R148 ;  /* 0x000c809400007388 */ /* 0x000fe80000000c00 */
[----:B------:R-:W-:Y:S06]  /*36f50*/  BAR.SYNC.DEFER_BLOCKING 0x0 ;  /* 0x0000000000007b1d */ /* 0x000fec0000010000 */
[----:B-1----:R-:W4:Y:S04]  /*36f60*/  LDL.LU R8, [R1+0x48] ;  /* 0x0000480001087983 */ /* 0x002f280000300800 */
[----:B------:R-:W4:Y:S04]  /*36f70*/  LDL.LU R9, [R1+0x4c] ;  /* 0x00004c0001097983 */ /* 0x000f280000300800 */
[----:B------:R-:W4:Y:S04]  /*36f80*/  LDL.LU R10, [R1+0x728] ;  /* 0x00072800010a7983 */ /* 0x000f280000300800 */
[----:B------:R-:W4:Y:S04]  /*36f90*/  LDL.LU R11, [R1+0x72c] ;  /* 0x00072c00010b7983 */ /* 0x000f280000300800 */
[----:B--2---:R-:W2:Y:S04]  /*36fa0*/  LDL.LU R6, [R1+0x30] ;  /* 0x0000300001067983 */ /* 0x004ea80000300800 */
[----:B------:R-:W1:Y:S04]  /*36fb0*/  LDS.128 R20, [R2] ;  /* 0x0000000002147984 */ /* 0x000e680000000c00 */
[----:B------:R-:W1:Y:S04]  /*36fc0*/  LDS.128 R16, [R2+0x1000] ;  /* 0x0010000002107984 */ /* 0x000e680000000c00 */
[----:B------:R-:W2:Y:S04]  /*36fd0*/  LDL.LU R7, [R1+0x34] ;  /* 0x0000340001077983 */ /* 0x000ea80000300800 */
[----:B------:R-:W1:Y:S04]  /*36fe0*/  LDS.128 R24, [R204] ;  /* 0x00000000cc187984 */ /* 0x000e680000000c00 */
[----:B-1----:R-:W-:Y:S04]  /*36ff0*/  STL.64 [R1+0x10], R20 ;  /* 0x0000101401007387 */ /* 0x002fe80000100a00 */
[----:B------:R-:W-:Y:S04]  /*37000*/  STL.64 [R1+0x18], R22 ;  /* 0x0000181601007387 */ /* 0x000fe80000100a00 */
[----:B------:R-:W1:Y:S04]  /*37010*/  LDS.128 R20, [R204+0x1000] ;  /* 0x00100000cc147984 */ /* 0x000e680000000c00 */
[----:B------:R-:W-:Y:S04]  /*37020*/  STL.64 [R1+0x2b0], R16 ;  /* 0x0002b01001007387 */ /* 0x000fe80000100a00 */
[----:B------:R-:W-:Y:S04]  /*37030*/  STL.64 [R1+0x2b8], R18 ;  /* 0x0002b81201007387 */ /* 0x000fe80000100a00 */
[----:B------:R-:W1:Y:S04]  /*37040*/  LDS.128 R16, [R3] ;  /* 0x0000000003107984 */ /* 0x000e680000000c00 */
[----:B------:R-:W-:Y:S04]  /*37050*/  STL.64 [R1+0x20], R24 ;  /* 0x0000201801007387 */ /* 0x000fe80000100a00 */
[----:B------:R-:W-:Y:S04]  /*37060*/  STL.64 [R1+0x28], R26 ;  /* 0x0000281a01007387 */ /* 0x000fe80000100a00 */
[----:B------:R-:W1:Y:S04]  /*37070*/  LDS.128 R24, [R3+0x1000] ;  /* 0x0010000003187984 */ /* 0x000e680000000c00 */
[----:B-1----:R-:W-:Y:S04]  /*37080*/  STL.64 [R1+0x340], R20 ;  /* 0x0003401401007387 */ /* 0x002fe80000100a00 */
[----:B------:R-:W-:Y:S04]  /*37090*/  STL.64 [R1+0x348], R22 ;  /* 0x0003481601007387 */ /* 0x000fe80000100a00 */
[----:B------:R-:W1:Y:S04]  /*370a0*/  LDS.128 R20, [R252] ;  /* 0x00000000fc147984 */ /* 0x000e680000000c00 */
[----:B------:R-:W-:Y:S04]  /*370b0*/  STL.64 [R1+0x40], R16 ;  /* 0x0000401001007387 */ /* 0x000fe80000100a00 */
[----:B------:R-:W-:Y:S04]  /*370c0*/  STL.64 [R1+0x48], R18 ;  /* 0x0000481201007387 */ /* 0x000fe80000100a00 */
[----:B------:R-:W1:Y:S04]  /*370d0*/  LDS.128 R16, [R252+0x1000] ;  /* 0x00100000fc107984 */ /* 0x000e680000000c00 */
[----:B------:R-:W-:Y:S06]  /*370e0*/  BAR.SYNC.DEFER_BLOCKING 0x0 ;  /* 0x0000000000007b1d */ /* 0x000fec0000010000 */
[----:B------:R-:W-:Y:S04]  /*370f0*/  STL.64 [R1+0x360], R24 ;  /* 0x0003601801007387 */ /* 0x000fe80000100a00 */
[----:B------:R-:W-:Y:S04]  /*37100*/  STL.64 [R1+0x368], R26 ;  /* 0x0003681a01007387 */ /* 0x000fe80000100a00 */
[----:B-1----:R-:W-:Y:S04]  /*37110*/  STL.64 [R1+0x280], R20 ;  /* 0x0002801401007387 */ /* 0x002fe80000100a00 */
[----:B------:R-:W-:Y:S04]  /*37120*/  STL.64 [R1+0x288], R22 ;  /* 0x0002881601007387 */ /* 0x000fe80000100a00 */
[----:B------:R-:W-:Y:S04]  /*37130*/  STL.64 [R1+0x3a0], R16 ;  /* 0x0003a01001007387 */ /* 0x000fe80000100a00 */
[----:B------:R-:W-:Y:S04]  /*37140*/  STL.64 [R1+0x3a8], R18 ;  /* 0x0003a81201007387 */ /* 0x000fe80000100a00 */
[----:B---3--:R1:W-:Y:S04]  /*37150*/  STS.128 [R0], R12 ;  /* 0x0000000c00007388 */ /* 0x0083e80000000c00 */
[----:B-1----:R-:W3:Y:S04]  /*37160*/  LDL.LU R14, [R1+0x38] ;  /* 0x00003800010e7983 */ /* 0x002ee80000300800 */
[----:B------:R-:W3:Y:S01]  /*37170*/  LDL.LU R15, [R1+0x3c] ;  /* 0x00003c00010f7983 */ /* 0x000ee20000300800 */
[----:B------:R-:W-:Y:S01]  /*37180*/  MOV R4, R248 ;  /* 0x000000f800047202 */ /* 0x000fe20000000f00 */
[----:B------:R-:W-:-:S02]  /*37190*/  IMAD.MOV.U32 R5, RZ, RZ, R249 ;  /* 0x000000ffff057224 */ /* 0x000fc400078e00f9 */
[----:B------:R-:W-:Y:S02]  /*371a0*/  IMAD.MOV.U32 R12, RZ, RZ, R250 ;  /* 0x000000ffff0c7224 */ /* 0x000fe400078e00fa */
[----:B------:R-:W-:Y:S01]  /*371b0*/  IMAD.MOV.U32 R13, RZ, RZ, R251 ;  /* 0x000000ffff0d7224 */ /* 0x000fe200078e00fb */
[----:B----4-:R1:W-:Y:S04]  /*371c0*/  STS.128 [R0+0x80], R8 ;  /* 0x0000800800007388 */ /* 0x0103e80000000c00 */
[----:B--2---:R2:W-:Y:S01]  /*371d0*/  STS.128 [R0+0x400], R4 ;  /* 0x0004000400007388 */ /* 0x0045e20000000c00 */
[----:B-1----:R-:W-:Y:S01]  /*371e0*/  IMAD.MOV.U32 R10, RZ, RZ, R184 ;  /* 0x000000ffff0a7224 */ /* 0x002fe200078e00b8 */
[----:B------:R-:W-:Y:S01]  /*371f0*/  MOV R9, R181 ;  /* 0x000000b500097202 */ /* 0x000fe20000000f00 */
[----:B------:R-:W-:-:S02]  /*37200*/  IMAD.MOV.U32 R11, RZ, RZ, R185 ;  /* 0x000000ffff0b7224 */ /* 0x000fc400078e00b9 */
[----:B------:R-:W-:Y:S02]  /*37210*/  IMAD.MOV.U32 R8, RZ, RZ, R180 ;  /* 0x000000ffff087224 */ /* 0x000fe400078e00b4 */
[----:B------:R-:W-:Y:S02]  /*37220*/  IMAD.MOV.U32 R184, RZ, RZ, R182 ;  /* 0x000000ffffb87224 */ /* 0x000fe400078e00b6 */
[----:B------:R-:W-:Y:S01]  /*37230*/  IMAD.MOV.U32 R185, RZ, RZ, R183 ;  /* 0x000000ffffb97224 */ /* 0x000fe200078e00b7 */
[----:B------:R1:W-:Y:S01]  /*37240*/  STS.128 [R0+0x800], R8 ;  /* 0x0008000800007388 */ /* 0x0003e20000000c00 */
[----:B--2---:R-:W-:Y:S01]  /*37250*/  IMAD.MOV.U32 R6, RZ, RZ, R76 ;  /* 0x000000ffff067224 */ /* 0x004fe200078e004c */
[----:B------:R-:W-:Y:S01]  /*37260*/  MOV R4, R88 ;  /* 0x0000005800047202 */ /* 0x000fe20000000f00 */
[----:B------:R-:W-:Y:S01]  /*37270*/  IMAD.MOV.U32 R7, RZ, RZ, R77 ;  /* 0x000000ffff077224 */ /* 0x000fe200078e004d */
[----:B------:R-:W-:Y:S01]  /*37280*/  MOV R77, R91 ;  /* 0x0000005b004d7202 */ /* 0x000fe20000000f00 */
[----:B------:R-:W-:-:S02]  /*37290*/  IMAD.MOV.U32 R5, RZ, RZ, R89 ;  /* 0x000000ffff057224 */ /* 0x000fc400078e0059 */
[----:B------:R-:W-:Y:S01]  /*372a0*/  IMAD.MOV.U32 R76, RZ, RZ, R90 ;  /* 0x000000ffff4c7224 */ /* 0x000fe200078e005a */
[----:B------:R-:W-:Y:S04]  /*372b0*/  STS.128 [R0+0x880], R184 ;  /* 0x000880b800007388 */ /* 0x000fe80000000c00 */
[----:B------:R-:W-:Y:S04]  /*372c0*/  STS.128 [R0+0xc00], R4 ;  /* 0x000c000400007388 */ /* 0x000fe80000000c00 */
[----:B------:R-:W-:Y:S01]  /*372d0*/  STS.128 [R0+0xc80], R76 ;  /* 0x000c804c00007388 */ /* 0x000fe20000000c00 */
[----:B-1----:R-:W-:-:S02]  /*372e0*/  IMAD.MOV.U32 R8, RZ, RZ, R112 ;  /* 0x000000ffff087224 */ /* 0x002fc400078e0070 */
[----:B------:R-:W-:Y:S02]  /*372f0*/  IMAD.MOV.U32 R9, RZ, RZ, R113 ;  /* 0x000000ffff097224 */ /* 0x000fe400078e0071 */
[----:B------:R-:W-:Y:S02]  /*37300*/  IMAD.MOV.U32 R10, RZ, RZ, R72 ;  /* 0x000000ffff0a7224 */ /* 0x000fe400078e0048 */
[----:B------:R-:W-:Y:S01]  /*37310*/  IMAD.MOV.U32 R11, RZ, RZ, R73 ;  /* 0x000000ffff0b7224 */ /* 0x000fe200078e0049 */
[----:B---3--:R-:W-:Y:S04]  /*37320*/  STS.128 [R0+0x480], R12 ;  /* 0x0004800c00007388 */ /* 0x008fe80000000c00 */
        /* <DEDUP_REMOVED lines=19> */
[----:B------:R-:W-:Y:S06]  /*37460*/  BAR.SYNC.DEFER_BLOCKING 0x0 ;  /* 0x0000000000007b1d */ /* 0x000fec0000010000 */
[----:B---3--:R-:W-:Y:S04]  /*37470*/  STL.64 [R1+0x540], R20 ;  /* 0x0005401401007387 */ /* 0x008fe80000100a00 */
[----:B------:R-:W-:Y:S04]  /*37480*/  STL.64 [R1+0x548], R22 ;  /* 0x0005481601007387 */ /* 0x000fe80000100a00 */
[----:B-1----:R-:W-:Y:S04]  /*37490*/  STL.64 [R1+0x4e0], R16 ;  /* 0x0004e01001007387 */ /* 0x002fe80000100a00 */
[----:B------:R-:W-:Y:S04]  /*374a0*/  STL.64 [R1+0x4e8], R18 ;  /* 0x0004e81201007387 */ /* 0x000fe80000100a00 */
[----:B------:R1:W-:Y:S04]  /*374b0*/  STS.128 [R0], R8 ;  /* 0x0000000800007388 */ /* 0x0003e80000000c00 */
[----:B--2---:R2:W-:Y:S04]  /*374c0*/  STL.64 [R1+0x550], R12 ;  /* 0x0005500c01007387 */ /* 0x0045e80000100a00 */
[----:B------:R3:W-:Y:S01]  /*374d0*/  STL.64 [R1+0x558], R14 ;  /* 0x0005580e01007387 */ /* 0x0007e20000100a00 */
[----:B-1----:R-:W-:Y:S01]  /*374e0*/  IMAD.MOV.U32 R8, RZ, RZ, R140 ;  /* 0x000000ffff087224 */ /* 0x002fe200078e008c */
[----:B------:R-:W-:Y:S01]  /*374f0*/  MOV R10, R84 ;  /* 0x00000054000a7202 */ /* 0x000fe20000000f00 */
[----:B------:R-:W-:Y:S01]  /*37500*/  IMAD.MOV.U32 R9, RZ, RZ, R141 ;  /* 0x000000ffff097224 */ /* 0x000fe200078e008d */
[----:B--2---:R-:W2:Y:S01]  /*37510*/  LDL.LU R12, [R1+0x860] ;  /* 0x00086000010c7983 */ /* 0x004ea20000300800 */
[----:B------:R-:W-:-:S03]  /*37520*/  IMAD.MOV.U32 R11, RZ, RZ, R85 ;  /* 0x000000ffff0b7224 */ /* 0x000fc600078e0055 */
[----:B------:R-:W2:Y:S04]  /*37530*/  LDL.LU R13, [R1+0x864] ;  /* 0x00086400010d7983 */ /* 0x000ea80000300800 */
[----:B---3--:R-:W2:Y:S04]  /*37540*/  LDL.LU R14, [R1+0x850] ;  /* 0x00085000010e7983 */ /* 0x008ea80000300800 */
[----:B------:R1:W-:Y:S04]  /*37550*/  STS.128 [R0+0x800], R8 ;  /* 0x0008000800007388 */ /* 0x0003e80000000c00 */
[----:B------:R-:W2:Y:S04]  /*37560*/  LDL.LU R15, [R1+0x854] ;  /* 0x00085400010f7983 */ /* 0x000ea80000300800 */
[----:B-1----:R-:W3:Y:S04]  /*37570*/  LDL.LU R8, [R1+0x868] ;  /* 0x0008680001087983 */ /* 0x002ee80000300800 */
[----:B------:R-:W3:Y:S04]  /*37580*/  LDL.LU R9, [R1+0x86c] ;  /* 0x00086c0001097983 */ /* 0x000ee80000300800 */
[----:B------:R-:W3:Y:S04]  /*37590*/  LDL.LU R10, [R1+0x858] ;  /* 0x00085800010a7983 */ /* 0x000ee80000300800 */
[----:B------:R-:W3:Y:S01]  /*375a0*/  LDL.LU R11, [R1+0x85c] ;  /* 0x00085c00010b7983 */ /* 0x000ee20000300800 */
[----:B------:R-:W-:Y:S01]  /*375b0*/  IMAD.MOV.U32 R4, RZ, RZ, R124 ;  /* 0x000000ffff047224 */ /* 0x000fe200078e007c */
[----:B------:R-:W-:Y:S01]  /*375c0*/  MOV R7, R81 ;  /* 0x0000005100077202 */ /* 0x000fe20000000f00 */
[----:B------:R-:W-:-:S02]  /*375d0*/  IMAD.MOV.U32 R5, RZ, RZ, R125 ;  /* 0x000000ffff057224 */ /* 0x000fc400078e007d */
[----:B------:R-:W-:Y:S01]  /*375e0*/  IMAD.MOV.U32 R6, RZ, RZ, R80 ;  /* 0x000000ffff067224 */ /* 0x000fe200078e0050 */
[----:B------:R-:W-:Y:S01]  /*375f0*/  MOV R72, R114 ;  /* 0x0000007200487202 */ /* 0x000fe20000000f00 */
[----:B------:R-:W-:-:S03]  /*37600*/  IMAD.MOV.U32 R73, RZ, RZ, R115 ;  /* 0x000000ffff497224 */ /* 0x000fc600078e0073 */
[----:B------:R1:W-:Y:S01]  /*37610*/  STS.128 [R0+0x400], R4 ;  /* 0x0004000400007388 */ /* 0x0003e20000000c00 */
[----:B------:R-:W-:Y:S02]  /*37620*/  IMAD.MOV.U32 R80, RZ, RZ, R126 ;  /* 0x000000ffff507224 */ /* 0x000fe400078e007e */
[----:B------:R-:W-:Y:S02]  /*37630*/  IMAD.MOV.U32 R81, RZ, RZ, R127 ;  /* 0x000000ffff517224 */ /* 0x000fe400078e007f */
[----:B------:R-:W-:Y:S02]  /*37640*/  IMAD.MOV.U32 R84, RZ, RZ, R142 ;  /* 0x000000ffff547224 */ /* 0x000fe400078e008e */
[----:B------:R-:W-:Y:S01]  /*37650*/  IMAD.MOV.U32 R85, RZ, RZ, R143 ;  /* 0x000000ffff557224 */ /* 0x000fe200078e008f */
        /* <DEDUP_REMOVED lines=9> */
[----:B------:R1:W-:Y:S04]  /*376f0*/  STS.128 [R0+0xc00], R4 ;  /* 0x000c000400007388 */ /* 0x0003e80000000c00 */
[----:B------:R-:W-:Y:S04]  /*37700*/  STS.128 [R0+0xc80], R200 ;  /* 0x000c80c800007388 */ /* 0x000fe80000000c00 */
[----:B------:R-:W-:Y:S06]  /*37710*/  BAR.SYNC.DEFER_BLOCKING 0x0 ;  /* 0x0000000000007b1d */ /* 0x000fec0000010000 */
[----:B-1----:R-:W3:Y:S04]  /*37720*/  LDL.LU R4, [R1+0x7c0] ;  /* 0x0007c00001047983 */ /* 0x002ee80000300800 */
[----:B------:R-:W3:Y:S04]  /*37730*/  LDL.LU R5, [R1+0x7c4] ;  /* 0x0007c40001057983 */ /* 0x000ee80000300800 */
[----:B------:R-:W3:Y:S04]  /*37740*/  LDL.LU R6, [R1+0x7b0] ;  /* 0x0007b00001067983 */ /* 0x000ee80000300800 */
[----:B------:R-:W3:Y:S04]  /*37750*/  LDL.LU R7, [R1+0x7b4] ;  /* 0x0007b40001077983 */ /* 0x000ee80000300800 */
[----:B------:R-:W1:Y:S04]  /*37760*/  LDS.128 R20, [R2] ;  /* 0x0000000002147984 */ /* 0x000e680000000c00 */
[----:B------:R-:W1:Y:S04]  /*37770*/  LDS.128 R16, [R2+0x1000] ;  /* 0x0010000002107984 */ /* 0x000e680000000c00 */
        /* <DEDUP_REMOVED lines=19> */
[----:B-1----:R1:W-:Y:S04]  /*378b0*/  STL.64 [R1+0x490], R20 ;  /* 0x0004901401007387 */ /* 0x0023e80000100a00 */
[----:B------:R1:W-:Y:S04]  /*378c0*/  STL.64 [R1+0x498], R22 ;  /* 0x0004981601007387 */ /* 0x0003e80000100a00 */
[----:B------:R1:W-:Y:S04]  /*378d0*/  STL.64 [R1+0x520], R16 ;  /* 0x0005201001007387 */ /* 0x0003e80000100a00 */
[----:B------:R1:W-:Y:S04]  /*378e0*/  STL.64 [R1+0x528], R18 ;  /* 0x0005281201007387 */ /* 0x0003e80000100a00 */
        /* <DEDUP_REMOVED lines=8> */
[----:B--2---:R1:W-:Y:S04]  /*37970*/  STS.128 [R0], R12 ;  /* 0x0000000c00007388 */ /* 0x0043e80000000c00 */
[----:B-1----:R-:W2:Y:S04]  /*37980*/  LDL.LU R12, [R1+0x718] ;  /* 0x00071800010c7983 */ /* 0x002ea80000300800 */
[----:B------:R-:W2:Y:S04]  /*37990*/  LDL.LU R13, [R1+0x71c] ;  /* 0x00071c00010d7983 */ /* 0x000ea80000300800 */
[----:B------:R-:W2:Y:S04]  /*379a0*/  LDL.LU R14, [R1+0x708] ;  /* 0x00070800010e7983 */ /* 0x000ea80000300800 */
[----:B---3--:R1:W-:Y:S04]  /*379b0*/  STS.128 [R0+0x80], R8 ;  /* 0x0000800800007388 */ /* 0x0083e80000000c00 */
[----:B------:R-:W2:Y:S04]  /*379c0*/  LDL.LU R15, [R1+0x70c] ;  /* 0x00070c00010f7983 */ /* 0x000ea80000300800 */
[----:B-1----:R-:W3:Y:S04]  /*379d0*/  LDL.LU R8, [R1+0x650] ;  /* 0x0006500001087983 */ /* 0x002ee80000300800 */
[----:B------:R-:W3:Y:S04]  /*379e0*/  LDL.LU R9, [R1+0x654] ;  /* 0x0006540001097983 */ /* 0x000ee80000300800 */
[----:B------:R-:W3:Y:S04]  /*379f0*/  LDL.LU R10, [R1+0x640] ;  /* 0x00064000010a7983 */ /* 0x000ee80000300800 */
[----:B------:R-:W3:Y:S04]  /*37a00*/  LDL.LU R11, [R1+0x644] ;  /* 0x00064400010b7983 */ /* 0x000ee80000300800 */
[----:B------:R1:W-:Y:S04]  /*37a10*/  STS.128 [R0+0x400], R4 ;  /* 0x0004000400007388 */ /* 0x0003e80000000c00 */
[----:B-1----:R-:W4:Y:S04]  /*37a20*/  LDL.LU R4, [R1+0x658] ;  /* 0x0006580001047983 */ /* 0x002f280000300800 */
[----:B------:R-:W4:Y:S04]  /*37a30*/  LDL.LU R5, [R1+0x65c] ;  /* 0x00065c0001057983 */ /* 0x000f280000300800 */
[----:B------:R-:W4:Y:S04]  /*37a40*/  LDL.LU R6, [R1+0x648] ;  /* 0x0006480001067983 */ /* 0x000f280000300800 */
[----:B------:R-:W4:Y:S04]  /*37a50*/  LDL.LU R7, [R1+0x64c] ;  /* 0x00064c0001077983 */ /* 0x000f280000300800 */
[----:B--2---:R1:W-:Y:S04]  /*37a60*/  STS.128 [R0+0x880], R12 ;  /* 0x0008800c00007388 */ /* 0x0043e80000000c00 */
[----:B-1----:R-:W2:Y:S04]  /*37a70*/  LDL.LU R12, [R1+0xd0] ;  /* 0x0000d000010c7983 */ /* 0x002ea80000300800 */
[----:B------:R-:W2:Y:S04]  /*37a80*/  LDL.LU R13, [R1+0xd4] ;  /* 0x0000d400010d7983 */ /* 0x000ea80000300800 */
[----:B------:R-:W2:Y:S04]  /*37a90*/  LDL.LU R14, [R1+0xc0] ;  /* 0x0000c000010e7983 */ /* 0x000ea80000300800 */
[----:B---3--:R1:W-:Y:S04]  /*37aa0*/  STS.128 [R0+0xc00], R8 ;  /* 0x000c000800007388 */ /* 0x0083e80000000c00 */
[----:B------:R-:W2:Y:S04]  /*37ab0*/  LDL.LU R15, [R1+0xc4] ;  /* 0x0000c400010f7983 */ /* 0x000ea80000300800 */
[----:B-1----:R-:W2:Y:S04]  /*37ac0*/  LDL.LU R8, [R1+0xd8] ;  /* 0x0000d80001087983 */ /* 0x002ea80000300800 */
[----:B------:R-:W2:Y:S04]  /*37ad0*/  LDL.LU R9, [R1+0xdc] ;  /* 0x0000dc0001097983 */ /* 0x000ea80000300800 */
[----:B------:R-:W2:Y:S04]  /*37ae0*/  LDL.LU R10, [R1+0xc8] ;  /* 0x0000c800010a7983 */ /* 0x000ea80000300800 */
[----:B------:R-:W2:Y:S04]  /*37af0*/  LDL.LU R11, [R1+0xcc] ;  /* 0x0000cc00010b7983 */ /* 0x000ea80000300800 */
[----:B----4-:R-:W-:Y:S04]  /*37b00*/  STS.128 [R0+0x480], R20 ;  /* 0x0004801400007388 */ /* 0x010fe80000000c00 */
[----:B------:R-:W-:Y:S04]  /*37b10*/  STS.128 [R0+0x800], R16 ;  /* 0x0008001000007388 */ /* 0x000fe80000000c00 */
[----:B------:R-:W-:Y:S04]  /*37b20*/  STS.128 [R0+0xc80], R4 ;  /* 0x000c800400007388 */ /* 0x000fe80000000c00 */
[----:B------:R-:W-:Y:S06]  /*37b30*/  BAR.SYNC.DEFER_BLOCKING 0x0 ;  /* 0x0000000000007b1d */ /* 0x000fec0000010000 */
[----:B------:R-:W1:Y:S04]  /*37b40*/  LDS.128 R20, [R2] ;  /* 0x0000000002147984 */ /* 0x000e680000000c00 */
[----:B------:R-:W4:Y:S04]  /*37b50*/  LDS.128 R16, [R2+0x1000] ;  /* 0x0010000002107984 */ /* 0x000f280000000c00 */
        /* <DEDUP_REMOVED lines=18> */
[----:B------:R-:W-:Y:S01]  /*37c80*/  STL.64 [R1+0x648], R26 ;  /* 0x0006481a01007387 */ /* 0x000fe20000100a00 */
[----:B------:R-:W-:Y:S01]  /*37c90*/  MOV R4, R224 ;  /* 0x000000e000047202 */ /* 0x000fe20000000f00 */
[----:B------:R-:W-:-:S02]  /*37ca0*/  IMAD.MOV.U32 R5, RZ, RZ, R225 ;  /* 0x000000ffff057224 */ /* 0x000fc400078e00e1 */
[----:B------:R-:W-:Y:S01]  /*37cb0*/  IMAD.MOV.U32 R6, RZ, RZ, R244 ;  /* 0x000000ffff067224 */ /* 0x000fe200078e00f4 */
[----:B-1----:R-:W-:Y:S04]  /*37cc0*/  STL.64 [R1+0x590], R20 ;  /* 0x0005901401007387 */ /* 0x002fe80000100a00 */
[----:B------:R-:W-:Y:S04]  /*37cd0*/  STL.64 [R1+0x598], R22 ;  /* 0x0005981601007387 */ /* 0x000fe80000100a00 */
[----:B----4-:R1:W-:Y:S04]  /*37ce0*/  STL.64 [R1+0x5b0], R16 ;  /* 0x0005b01001007387 */ /* 0x0103e80000100a00 */
[----:B------:R4:W-:Y:S01]  /*37cf0*/  STL.64 [R1+0x5b8], R18 ;  /* 0x0005b81201007387 */ /* 0x0009e20000100a00 */
[----:B------:R-:W-:-:S03]  /*37d00*/  IMAD.MOV.U32 R7, RZ, RZ, R245 ;  /* 0x000000ffff077224 */ /* 0x000fc600078e00f5 */
[----:B-1----:R-:W3:Y:S04]  /*37d10*/  LDL.LU R16, [R1+0x250] ;  /* 0x0002500001107983 */ /* 0x002ee80000300800 */
[----:B------:R-:W3:Y:S04]  /*37d20*/  LDL.LU R17, [R1+0x254] ;  /* 0x0002540001117983 */ /* 0x000ee80000300800 */
[----:B----4-:R-:W3:Y:S04]  /*37d30*/  LDL.LU R18, [R1+0x370] ;  /* 0x0003700001127983 */ /* 0x010ee80000300800 */
[----:B------:R-:W3:Y:S04]  /*37d40*/  LDL.LU R19, [R1+0x374] ;  /* 0x0003740001137983 */ /* 0x000ee80000300800 */
[----:B------:R-:W-:Y:S04]  /*37d50*/  STS.128 [R0+0x400], R4 ;  /* 0x0004000400007388 */ /* 0x000fe80000000c00 */
[----:B--2---:R1:W-:Y:S04]  /*37d60*/  STS.128 [R0], R12 ;  /* 0x0000000c00007388 */ /* 0x0043e80000000c00 */
[----:B-1----:R-:W2:Y:S04]  /*37d70*/  LDL.LU R12, [R1+0x258] ;  /* 0x00025800010c7983 */ /* 0x002ea80000300800 */
[----:B------:R-:W2:Y:S04]  /*37d80*/  LDL.LU R13, [R1+0x25c] ;  /* 0x00025c00010d7983 */ /* 0x000ea80000300800 */
[----:B------:R-:W2:Y:S04]  /*37d90*/  LDL.LU R14, [R1+0x378] ;  /* 0x00037800010e7983 */ /* 0x000ea80000300800 */
[----:B------:R1:W-:Y:S04]  /*37da0*/  STS.128 [R0+0x80], R8 ;  /* 0x0000800800007388 */ /* 0x0003e80000000c00 */
[----:B------:R-:W2:Y:S04]  /*37db0*/  LDL.LU R15, [R1+0x37c] ;  /* 0x00037c00010f7983 */ /* 0x000ea80000300800 */
[----:B-1----:R-:W4:Y:S04]  /*37dc0*/  LDL.LU R8, [R1+0x1e0] ;  /* 0x0001e00001087983 */ /* 0x002f280000300800 */
[----:B------:R-:W4:Y:S04]  /*37dd0*/  LDL.LU R9, [R1+0x1e4] ;  /* 0x0001e40001097983 */ /* 0x000f280000300800 */
[----:B------:R-:W4:Y:S04]  /*37de0*/  LDL.LU R10, [R1+0x1d0] ;  /* 0x0001d000010a7983 */ /* 0x000f280000300800 */
[----:B------:R-:W4:Y:S04]  /*37df0*/  LDL.LU R11, [R1+0x1d4] ;  /* 0x0001d400010b7983 */ /* 0x000f280000300800 */
[----:B------:R-:W3:Y:S04]  /*37e00*/  LDL.LU R4, [R1+0x1e8] ;  /* 0x0001e80001047983 */ /* 0x000ee80000300800 */
[----:B------:R-:W3:Y:S04]  /*37e10*/  LDL.LU R5, [R1+0x1ec] ;  /* 0x0001ec0001057983 */ /* 0x000ee80000300800 */
[----:B------:R-:W3:Y:S04]  /*37e20*/  LDL.LU R6, [R1+0x1d8] ;  /* 0x0001d80001067983 */ /* 0x000ee80000300800 */
[----:B------:R-:W3:Y:S01]  /*37e30*/  LDL.LU R7, [R1+0x1dc] ;  /* 0x0001dc0001077983 */ /* 0x000ee20000300800 */
[----:B------:R-:W-:Y:S01]  /*37e40*/  IMAD.MOV.U32 R244, RZ, RZ, R226 ;  /* 0x000000fffff47224 */ /* 0x000fe200078e00e2 */
[----:B------:R-:W-:-:S05]  /*37e50*/  MOV R245, R227 ;  /* 0x000000e300f57202 */ /* 0x000fca0000000f00 */
[----:B------:R-:W-:Y:S04]  /*37e60*/  STS.128 [R0+0x480], R244 ;  /* 0x000480f400007388 */ /* 0x000fe80000000c00 */
[----:B--2---:R1:W-:Y:S04]  /*37e70*/  STS.128 [R0+0x880], R12 ;  /* 0x0008800c00007388 */ /* 0x0043e80000000c00 */
[----:B-1----:R-:W2:Y:S04]  /*37e80*/  LDL.LU R12, [R1+0x840] ;  /* 0x00084000010c7983 */ /* 0x002ea80000300800 */
[----:B------:R-:W2:Y:S04]  /*37e90*/  LDL.LU R13, [R1+0x844] ;  /* 0x00084400010d7983 */ /* 0x000ea80000300800 */
[----:B------:R-:W2:Y:S04]  /*37ea0*/  LDL.LU R14, [R1+0x830] ;  /* 0x00083000010e7983 */ /* 0x000ea80000300800 */
[----:B----4-:R1:W-:Y:S04]  /*37eb0*/  STS.128 [R0+0xc00], R8 ;  /* 0x000c000800007388 */ /* 0x0103e80000000c00 */
[----:B------:R-:W2:Y:S04]  /*37ec0*/  LDL.LU R15, [R1+0x834] ;  /* 0x00083400010f7983 */ /* 0x000ea80000300800 */
[----:B---3--:R3:W-:Y:S04]  /*37ed0*/  STS.128 [R0+0xc80], R4 ;  /* 0x000c800400007388 */ /* 0x0087e80000000c00 */
[----:B-1----:R-:W3:Y:S04]  /*37ee0*/  LDL.LU R8, [R1+0x848] ;  /* 0x0008480001087983 */ /* 0x002ee80000300800 */
[----:B------:R-:W3:Y:S04]  /*37ef0*/  LDL.LU R9, [R1+0x84c] ;  /* 0x00084c0001097983 */ /* 0x000ee80000300800 */
[----:B------:R-:W3:Y:S04]  /*37f00*/  LDL.LU R10, [R1+0x838] ;  /* 0x00083800010a7983 */ /* 0x000ee80000300800 */
[----:B------:R-:W3:Y:S04]  /*37f10*/  LDL.LU R11, [R1+0x83c] ;  /* 0x00083c00010b7983 */ /* 0x000ee80000300800 */
[----:B---3--:R-:W3:Y:S04]  /*37f20*/  LDL.LU R4, [R1+0x7a0] ;  /* 0x0007a00001047983 */ /* 0x008ee80000300800 */
[----:B------:R-:W3:Y:S04]  /*37f30*/  LDL.LU R5, [R1+0x7a4] ;  /* 0x0007a40001057983 */ /* 0x000ee80000300800 */
[----:B------:R-:W3:Y:S04]  /*37f40*/  LDL.LU R6, [R1+0x790] ;  /* 0x0007900001067983 */ /* 0x000ee80000300800 */
[----:B------:R-:W3:Y:S04]  /*37f50*/  LDL.LU R7, [R1+0x794] ;  /* 0x0007940001077983 */ /* 0x000ee80000300800 */
[----:B------:R-:W-:Y:S04]  /*37f60*/  STS.128 [R0+0x800], R16 ;  /* 0x0008001000007388 */ /* 0x000fe80000000c00 */
[----:B------:R-:W-:Y:S06]  /*37f70*/  BAR.SYNC.DEFER_BLOCKING 0x0 ;  /* 0x0000000000007b1d */ /* 0x000fec0000010000 */
[----:B------:R-:W1:Y:S04]  /*37f80*/  LDS.128 R16, [R2] ;  /* 0x0000000002107984 */ /* 0x000e680000000c00 */
[----:B------:R-:W1:Y:S04]  /*37f90*/  LDS.128 R24, [R2+0x1000] ;  /* 0x0010000002187984 */ /* 0x000e680000000c00 */
[----:B------:R-:W1:Y:S04]  /*37fa0*/  LDS.128 R20, [R204] ;  /* 0x00000000cc147984 */ /* 0x000e680000000c00 */
[----:B------:R-:W-:Y:S04]  /*37fb0*/  LDS.128 R248, [R252+0x1000] ;  /* 0x00100000fcf87984 */ /* 0x000fe80000000c00 */
        /* <DEDUP_REMOVED lines=12> */
[----:B------:R-:W-:Y:S06]  /*38080*/  BAR.SYNC.DEFER_BLOCKING 0x0 ;  /* 0x0000000000007b1d */ /* 0x000fec0000010000 */
[----:B------:R-:W-:Y:S04]  /*38090*/  STL.64 [R1+0xd0], R24 ;  /* 0x0000d01801007387 */ /* 0x000fe80000100a00 */
[----:B------:R-:W-:Y:S04]  /*380a0*/  STL.64 [R1+0xd8], R26 ;  /* 0x0000d81a01007387 */ /* 0x000fe80000100a00 */
[----:B------:R1:W-:Y:S04]  /*380b0*/  STL.64 [R1+0xc0], R20 ;  /* 0x0000c01401007387 */ /* 0x0003e80000100a00 */
[----:B------:R1:W-:Y:S04]  /*380c0*/  STL.64 [R1+0xc8], R22 ;  /* 0x0000c81601007387 */ /* 0x0003e80000100a00 */
[----:B-1----:R-:W-:Y:S04]  /*380d0*/  STL.64 [R1], R16 ;  /* 0x0000001001007387 */ /* 0x002fe80000100a00 */
[----:B------:R-:W-:Y:S04]  /*380e0*/  STL.64 [R1+0x8], R18 ;  /* 0x0000081201007387 */ /* 0x000fe80000100a00 */
        /* <DEDUP_REMOVED lines=8> */
[----:B------:R-:W2:Y:S04]  /*38170*/  LDL.LU R15, [R1+0x6e4] ;  /* 0x0006e400010f7983 */ /* 0x000ea80000300800 */
[----:B---3--:R1:W-:Y:S04]  /*38180*/  STS.128 [R0+0x400], R4 ;  /* 0x0004000400007388 */ /* 0x0083e80000000c00 */
[----:B-1----:R-:W3:Y:S04]  /*38190*/  LDL.LU R4, [R1+0x6f8] ;  /* 0x0006f80001047983 */ /* 0x002ee80000300800 */
[----:B------:R-:W3:Y:S04]  /*381a0*/  LDL.LU R5, [R1+0x6fc] ;  /* 0x0006fc0001057983 */ /* 0x000ee80000300800 */
[----:B------:R-:W3:Y:S04]  /*381b0*/  LDL.LU R6, [R1+0x6e8] ;  /* 0x0006e80001067983 */ /* 0x000ee80000300800 */
[----:B------:R-:W3:Y:S04]  /*381c0*/  LDL.LU R7, [R1+0x6ec] ;  /* 0x0006ec0001077983 */ /* 0x000ee80000300800 */
[----:B------:R1:W-:Y:S04]  /*381d0*/  STS.128 [R0+0x80], R8 ;  /* 0x0000800800007388 */ /* 0x0003e80000000c00 */
[----:B-1----:R-:W2:Y:S04]  /*381e0*/  LDL.LU R8, [R1+0x50] ;  /* 0x0000500001087983 */ /* 0x002ea80000300800 */
[----:B------:R-:W2:Y:S04]  /*381f0*/  LDL.LU R9, [R1+0x54] ;  /* 0x0000540001097983 */ /* 0x000ea80000300800 */
[----:B------:R-:W2:Y:S04]  /*38200*/  LDL.LU R10, [R1+0x630] ;  /* 0x00063000010a7983 */ /* 0x000ea80000300800 */
[----:B------:R-:W2:Y:S04]  /*38210*/  LDL.LU R11, [R1+0x634] ;  /* 0x00063400010b7983 */ /* 0x000ea80000300800 */
[----:B------:R-:W4:Y:S04]  /*38220*/  LDL.LU R16, [R1+0x58] ;  /* 0x0000580001107983 */ /* 0x000f280000300800 */
[----:B------:R-:W4:Y:S04]  /*38230*/  LDL.LU R17, [R1+0x5c] ;  /* 0x00005c0001117983 */ /* 0x000f280000300800 */
[----:B------:R-:W4:Y:S04]  /*38240*/  LDL.LU R18, [R1+0x638] ;  /* 0x0006380001127983 */ /* 0x000f280000300800 */
[----:B------:R-:W4:Y:S04]  /*38250*/  LDL.LU R19, [R1+0x63c] ;  /* 0x00063c0001137983 */ /* 0x000f280000300800 */
[----:B---3--:R1:W-:Y:S04]  /*38260*/  STS.128 [R0+0x880], R4 ;  /* 0x0008800400007388 */ /* 0x0083e80000000c00 */
[----:B-1----:R-:W3:Y:S04]  /*38270*/  LDL.LU R4, [R1+0xb0] ;  /* 0x0000b00001047983 */ /* 0x002ee80000300800 */
[----:B------:R-:W3:Y:S04]  /*38280*/  LDL.LU R5, [R1+0xb4] ;  /* 0x0000b40001057983 */ /* 0x000ee80000300800 */
[----:B------:R-:W3:Y:S04]  /*38290*/  LDL.LU R6, [R1+0xa0] ;  /* 0x0000a00001067983 */ /* 0x000ee80000300800 */
[----:B------:R-:W3:Y:S04]  /*382a0*/  LDL.LU R7, [R1+0xa4] ;  /* 0x0000a40001077983 */ /* 0x000ee80000300800 */
[----:B--2---:R1:W-:Y:S04]  /*382b0*/  STS.128 [R0+0x800], R12 ;  /* 0x0008000c00007388 */ /* 0x0043e80000000c00 */
[----:B------:R2:W-:Y:S04]  /*382c0*/  STS.128 [R0+0xc00], R8 ;  /* 0x000c000800007388 */ /* 0x0005e80000000c00 */
[----:B----4-:R4:W-:Y:S04]  /*382d0*/  STS.128 [R0+0x480], R20 ;  /* 0x0004801400007388 */ /* 0x0109e80000000c00 */
[----:B-1----:R-:W3:Y:S04]  /*382e0*/  LDL.LU R12, [R1+0xb8] ;  /* 0x0000b800010c7983 */ /* 0x002ee80000300800 */
[----:B------:R-:W3:Y:S04]  /*382f0*/  LDL.LU R13, [R1+0xbc] ;  /* 0x0000bc00010d7983 */ /* 0x000ee80000300800 */
[----:B------:R-:W3:Y:S04]  /*38300*/  LDL.LU R14, [R1+0xa8] ;  /* 0x0000a800010e7983 */ /* 0x000ee80000300800 */
[----:B------:R-:W3:Y:S04]  /*38310*/  LDL.LU R15, [R1+0xac] ;  /* 0x0000ac00010f7983 */ /* 0x000ee80000300800 */
[----:B--2---:R-:W2:Y:S04]  /*38320*/  LDL.LU R8, [R1+0x130] ;  /* 0x0001300001087983 */ /* 0x004ea80000300800 */
[----:B------:R-:W2:Y:S04]  /*38330*/  LDL.LU R9, [R1+0x134] ;  /* 0x0001340001097983 */ /* 0x000ea80000300800 */
[----:B------:R-:W2:Y:S04]  /*38340*/  LDL.LU R10, [R1+0x140] ;  /* 0x00014000010a7983 */ /* 0x000ea80000300800 */
[----:B------:R1:W-:Y:S04]  /*38350*/  STS.128 [R0+0xc80], R16 ;  /* 0x000c801000007388 */ /* 0x0003e80000000c00 */
[----:B------:R-:W2:Y:S04]  /*38360*/  LDL.LU R11, [R1+0x144] ;  /* 0x00014400010b7983 */ /* 0x000ea80000300800 */
[----:B------:R-:W-:Y:S06]  /*38370*/  BAR.SYNC.DEFER_BLOCKING 0x0 ;  /* 0x0000000000007b1d */ /* 0x000fec0000010000 */
[----:B----4-:R-:W4:Y:S04]  /*38380*/  LDL.LU R20, [R1+0x138] ;  /* 0x0001380001147983 */ /* 0x010f280000300800 */
[----:B------:R-:W4:Y:S04]  /*38390*/  LDL.LU R21, [R1+0x13c] ;  /* 0x00013c0001157983 */ /* 0x000f280000300800 */
[----:B------:R-:W4:Y:S04]  /*383a0*/  LDL.LU R22, [R1+0x148] ;  /* 0x0001480001167983 */ /* 0x000f280000300800 */
[----:B------:R-:W4:Y:S04]  /*383b0*/  LDL.LU R23, [R1+0x14c] ;  /* 0x00014c0001177983 */ /* 0x000f280000300800 */
[----:B-1----:R-:W4:Y:S04]  /*383c0*/  LDL.LU R16, [R1+0x480] ;  /* 0x0004800001107983 */ /* 0x002f280000300800 */
[----:B------:R-:W1:Y:S04]  /*383d0*/  LDS.128 R244, [R2] ;  /* 0x0000000002f47984 */ /* 0x000e680000000c00 */
[----:B------:R-:W-:Y:S04]  /*383e0*/  LDS.128 R240, [R2+0x1000] ;  /* 0x0010000002f07984 */ /* 0x000fe80000000c00 */
[----:B------:R-:W-:Y:S04]  /*383f0*/  LDS.128 R236, [R204] ;  /* 0x00000000ccec7984 */ /* 0x000fe80000000c00 */
[----:B------:R-:W-:Y:S04]  /*38400*/  LDS.128 R232, [R204+0x1000] ;  /* 0x00100000cce87984 */ /* 0x000fe80000000c00 */
[----:B------:R-:W-:Y:S04]  /*38410*/  LDS.128 R228, [R3] ;  /* 0x0000000003e47984 */ /* 0x000fe80000000c00 */
[----:B------:R-:W-:Y:S04]  /*38420*/  LDS.128 R224, [R3+0x1000] ;  /* 0x0010000003e07984 */ /* 0x000fe80000000c00 */
[----:B------:R-:W-:Y:S04]  /*38430*/  LDS.128 R220, [R252] ;  /* 0x00000000fcdc7984 */ /* 0x000fe80000000c00 */
[----:B------:R-:W-:Y:S04]  /*38440*/  LDS.128 R176, [R252+0x1000] ;  /* 0x00100000fcb07984 */ /* 0x000fe80000000c00 */
[----:B------:R-:W-:Y:S06]  /*38450*/  BAR.SYNC.DEFER_BLOCKING 0x0 ;  /* 0x0000000000007b1d */ /* 0x000fec0000010000 */
[----:B------:R-:W4:Y:S04]  /*38460*/  LDL.LU R17, [R1+0x484] ;  /* 0x0004840001117983 */ /* 0x000f280000300800 */
[----:B------:R-:W4:Y:S04]  /*38470*/  LDL.LU R18, [R1+0x470] ;  /* 0x0004700001127983 */ /* 0x000f280000300800 */
[----:B------:R-:W4:Y:S04]  /*38480*/  LDL.LU R19, [R1+0x474] ;  /* 0x0004740001137983 */ /* 0x000f280000300800 */
[----:B---3--:R3:W-:Y:S04]  /*38490*/  STS.128 [R0], R4 ;  /* 0x0000000400007388 */ /* 0x0087e80000000c00 */
[----:B---3--:R-:W3:Y:S04]  /*384a0*/  LDL.LU R4, [R1+0x488] ;  /* 0x0004880001047983 */ /* 0x008ee80000300800 */
[----:B------:R-:W3:Y:S04]  /*384b0*/  LDL.LU R5, [R1+0x48c] ;  /* 0x00048c0001057983 */ /* 0x000ee80000300800 */
[----:B------:R-:W3:Y:S04]  /*384c0*/  LDL.LU R6, [R1+0x478] ;  /* 0x0004780001067983 */ /* 0x000ee80000300800 */
[----:B------:R-:W3:Y:S04]  /*384d0*/  LDL.LU R7, [R1+0x47c] ;  /* 0x00047c0001077983 */ /* 0x000ee80000300800 */
[----:B------:R-:W-:Y:S04]  /*384e0*/  STS.128 [R0+0x80], R12 ;  /* 0x0000800c00007388 */ /* 0x000fe80000000c00 */
[----:B--2---:R2:W-:Y:S04]  /*384f0*/  STS.128 [R0+0x400], R8 ;  /* 0x0004000800007388 */ /* 0x0045e80000000c00 */
        /* <DEDUP_REMOVED lines=8> */
[----:B---3--:R3:W-:Y:S04]  /*38580*/  STS.128 [R0+0x880], R4 ;  /* 0x0008800400007388 */ /* 0x0087e80000000c00 */
[----:B---3--:R-:W3:Y:S04]  /*38590*/  LDL.LU R4, [R1+0x820] ;  /* 0x0008200001047983 */ /* 0x008ee80000300800 */
[----:B------:R-:W3:Y:S04]  /*385a0*/  LDL.LU R5, [R1+0x824] ;  /* 0x0008240001057983 */ /* 0x000ee80000300800 */
[----:B------:R-:W3:Y:S04]  /*385b0*/  LDL.LU R6, [R1+0x810] ;  /* 0x0008100001067983 */ /* 0x000ee80000300800 */
[----:B------:R-:W3:Y:S04]  /*385c0*/  LDL.LU R7, [R1+0x814] ;  /* 0x0008140001077983 */ /* 0x000ee80000300800 */
[----:B------:R-:W3:Y:S04]  /*385d0*/  LDL.LU R40, [R1+0x828] ;  /* 0x0008280001287983 */ /* 0x000ee80000300800 */
[----:B------:R-:W3:Y:S04]  /*385e0*/  LDL.LU R41, [R1+0x82c] ;  /* 0x00082c0001297983 */ /* 0x000ee80000300800 */
[----:B------:R-:W3:Y:S04]  /*385f0*/  LDL.LU R42, [R1+0x818] ;  /* 0x00081800012a7983 */ /* 0x000ee80000300800 */
[----:B----4-:R-:W-:Y:S04]  /*38600*/  STS.128 [R0+0x480], R20 ;  /* 0x0004801400007388 */ /* 0x010fe80000000c00 */
[----:B------:R-:W-:Y:S04]  /*38610*/  STS.128 [R0+0x800], R16 ;  /* 0x0008001000007388 */ /* 0x000fe80000000c00 */
[----:B--2---:R-:W-:Y:S04]  /*38620*/  STS.128 [R0+0xc00], R8 ;  /* 0x000c000800007388 */ /* 0x004fe80000000c00 */
[----:B------:R-:W2:Y:S04]  /*38630*/  LDL.LU R43, [R1+0x81c] ;  /* 0x00081c00012b7983 */ /* 0x000ea80000300800 */
[----:B------:R-:W4:Y:S04]  /*38640*/  LDL.LU R44, [R1+0x780] ;  /* 0x00078000012c7983 */ /* 0x000f280000300800 */
[----:B------:R-:W4:Y:S04]  /*38650*/  LDL.LU R45, [R1+0x784] ;  /* 0x00078400012d7983 */ /* 0x000f280000300800 */
[----:B------:R-:W-:Y:S04]  /*38660*/  STS.128 [R0+0xc80], R12 ;  /* 0x000c800c00007388 */ /* 0x000fe80000000c00 */
[----:B------:R-:W-:Y:S06]  /*38670*/  BAR.SYNC.DEFER_BLOCKING 0x0 ;  /* 0x0000000000007b1d */ /* 0x000fec0000010000 */
[----:B------:R-:W4:Y:S04]  /*38680*/  LDL.LU R46, [R1+0x770] ;  /* 0x00077000012e7983 */ /* 0x000f280000300800 */
[----:B------:R-:W4:Y:S04]  /*38690*/  LDL.LU R47, [R1+0x774] ;  /* 0x00077400012f7983 */ /* 0x000f280000300800 */
[----:B------:R-:W4:Y:S04]  /*386a0*/  LDL.LU R52, [R1+0x788] ;  /* 0x0007880001347983 */ /* 0x000f280000300800 */
[----:B------:R-:W4:Y:S04]  /*386b0*/  LDL.LU R53, [R1+0x78c] ;  /* 0x00078c0001357983 */ /* 0x000f280000300800 */
[----:B------:R-:W4:Y:S04]  /*386c0*/  LDL.LU R54, [R1+0x778] ;  /* 0x0007780001367983 */ /* 0x000f280000300800 */
[----:B------:R-:W1:Y:S04]  /*386d0*/  LDS.128 R36, [R2] ;  /* 0x0000000002247984 */ /* 0x000e680000000c00 */
[----:B------:R-:W-:Y:S04]  /*386e0*/  LDS.128 R20, [R2+0x1000] ;  /* 0x0010000002147984 */ /* 0x000fe80000000c00 */
[----:B------:R-:W1:Y:S04]  /*386f0*/  LDS.128 R32, [R204] ;  /* 0x00000000cc207984 */ /* 0x000e680000000c00 */
[----:B------:R-:W-:Y:S04]  /*38700*/  LDS.128 R16, [R204+0x1000] ;  /* 0x00100000cc107984 */ /* 0x000fe80000000c00 */
[----:B------:R-:W1:Y:S04]  /*38710*/  LDS.128 R28, [R3] ;  /* 0x00000000031c7984 */ /* 0x000e680000000c00 */
[----:B------:R-:W-:Y:S04]  /*38720*/  LDS.128 R12, [R3+0x1000] ;  /* 0x00100000030c7984 */ /* 0x000fe80000000c00 */
[----:B------:R-:W1:Y:S04]  /*38730*/  LDS.128 R24, [R252] ;  /* 0x00000000fc187984 */ /* 0x000e680000000c00 */
[----:B------:R-:W1:Y:S04]  /*38740*/  LDS.128 R8, [R252+0x1000] ;  /* 0x00100000fc087984 */ /* 0x000e680000000c00 */
[----:B------:R-:W-:Y:S06]  /*38750*/  BAR.SYNC.DEFER_BLOCKING 0x0 ;  /* 0x0000000000007b1d */ /* 0x000fec0000010000 */
[----:B------:R-:W4:Y:S04]  /*38760*/  LDL.LU R55, [R1+0x77c] ;  /* 0x00077c0001377983 */ /* 0x000f280000300800 */
[----:B------:R-:W4:Y:S04]  /*38770*/  LDL.LU R48, [R1+0x6d0] ;  /* 0x0006d00001307983 */ /* 0x000f280000300800 */
        /* <DEDUP_REMOVED lines=8> */
[----:B--2---:R2:W-:Y:S04]  /*38800*/  STS.128 [R0+0x80], R40 ;  /* 0x0000802800007388 */ /* 0x0045e80000000c00 */
[----:B--2---:R-:W2:Y:S04]  /*38810*/  LDL.LU R40, [R1+0x620] ;  /* 0x0006200001287983 */ /* 0x004ea80000300800 */
[----:B------:R-:W2:Y:S04]  /*38820*/  LDL.LU R41, [R1+0x624] ;  /* 0x0006240001297983 */ /* 0x000ea80000300800 */
[----:B------:R-:W2:Y:S04]  /*38830*/  LDL.LU R42, [R1+0x610] ;  /* 0x00061000012a7983 */ /* 0x000ea80000300800 */
[----:B----4-:R4:W-:Y:S04]  /*38840*/  STS.128 [R0+0x400], R44 ;  /* 0x0004002c00007388 */ /* 0x0109e80000000c00 */
[----:B------:R-:W2:Y:S04]  /*38850*/  LDL.LU R43, [R1+0x614] ;  /* 0x00061400012b7983 */ /* 0x000ea80000300800 */
[----:B----4-:R-:W4:Y:S04]  /*38860*/  LDL.LU R44, [R1+0x628] ;  /* 0x00062800012c7983 */ /* 0x010f280000300800 */
[----:B------:R-:W4:Y:S04]  /*38870*/  LDL.LU R45, [R1+0x62c] ;  /* 0x00062c00012d7983 */ /* 0x000f280000300800 */
[----:B------:R-:W4:Y:S04]  /*38880*/  LDL.LU R46, [R1+0x618] ;  /* 0x00061800012e7983 */ /* 0x000f280000300800 */
[----:B------:R-:W4:Y:S04]  /*38890*/  LDL.LU R47, [R1+0x61c] ;  /* 0x00061c00012f7983 */ /* 0x000f280000300800 */
        /* <DEDUP_REMOVED lines=8> */
[----:B------:R-:W-:Y:S04]  /*38920*/  STS.128 [R0+0x480], R52 ;  /* 0x0004803400007388 */ /* 0x000fe80000000c00 */
[----:B------:R-:W-:Y:S04]  /*38930*/  STS.128 [R0+0x800], R48 ;  /* 0x0008003000007388 */ /* 0x000fe80000000c00 */
[----:B--2---:R-:W-:Y:S04]  /*38940*/  STS.128 [R0+0xc00], R40 ;  /* 0x000c002800007388 */ /* 0x004fe80000000c00 */
[----:B------:R-:W2:Y:S04]  /*38950*/  LDL.LU R75, [R1+0x17c] ;  /* 0x00017c00014b7983 */ /* 0x000ea80000300800 */
[----:B----4-:R-:W-:Y:S04]  /*38960*/  STS.128 [R0+0xc80], R44 ;  /* 0x000c802c00007388 */ /* 0x010fe80000000c00 */
[----:B------:R-:W4:Y:S04]  /*38970*/  LDL.LU R76, [R1+0x1f0] ;  /* 0x0001f000014c7983 */ /* 0x000f280000300800 */
        /* <DEDUP_REMOVED lines=87> */
[----:B---3--:R-:W3:Y:S01]  /*38ef0*/  LDL.LU R4, [R1+0x160] ;  /* 0x0001600001047983 */ /* 0x008ee20000300800 */
[----:B------:R-:W-:-:S02]  /*38f00*/  IMAD.MOV.U32 R6, RZ, RZ, R212 ;  /* 0x000000ffff067224 */ /* 0x000fc400078e00d4 */
[----:B------:R-:W-:Y:S01]  /*38f10*/  IMAD.MOV.U32 R7, RZ, RZ, R213 ;  /* 0x000000ffff077224 */ /* 0x000fe200078e00d5 */
[----:B------:R-:W3:Y:S04]  /*38f20*/  LDL.LU R5, [R1+0x164] ;  /* 0x0001640001057983 */ /* 0x000ee80000300800 */
        /* <DEDUP_REMOVED lines=9> */
[----:B----4-:R-:W-:Y:S04]  /*38fc0*/  STS.128 [R0+0xc80], R108 ;  /* 0x000c806c00007388 */ /* 0x010fe80000000c00 */
[----:B------:R-:W-:Y:S06]  /*38fd0*/  BAR.SYNC.DEFER_BLOCKING 0x0 ;  /* 0x0000000000007b1d */ /* 0x000fec0000010000 */
[----:B------:R-:W2:Y:S04]  /*38fe0*/  LDL.LU R144, [R1+0x218] ;  /* 0x0002180001907983 */ /* 0x000ea80000300800 */
[----:B------:R-:W2:Y:S04]  /*38ff0*/  LDL.LU R145, [R1+0x21c] ;  /* 0x00021c0001917983 */ /* 0x000ea80000300800 */
[----:B------:R-:W2:Y:S04]  /*39000*/  LDL.LU R146, [R1+0x228] ;  /* 0x0002280001927983 */ /* 0x000ea80000300800 */
[----:B------:R-:W2:Y:S04]  /*39010*/  LDL.LU R147, [R1+0x22c] ;  /* 0x00022c0001937983 */ /* 0x000ea80000300800 */
        /* <DEDUP_REMOVED lines=17> */
[----:B------:R1:W-:Y:S04]  /*39130*/  STS.128 [R0+0x400], R136 ;  /* 0x0004008800007388 */ /* 0x0003e80000000c00 */
[----:B------:R-:W3:Y:S04]  /*39140*/  LDL.LU R7, [R1+0x40c] ;  /* 0x00040c0001077983 */ /* 0x000ee80000300800 */
[----:B-1----:R-:W2:Y:S04]  /*39150*/  LDL.LU R136, [R1+0x2e0] ;  /* 0x0002e00001887983 */ /* 0x002ea80000300800 */
[----:B------:R-:W2:Y:S04]  /*39160*/  LDL.LU R137, [R1+0x2e4] ;  /* 0x0002e40001897983 */ /* 0x000ea80000300800 */
[----:B------:R-:W2:Y:S04]  /*39170*/  LDL.LU R138, [R1+0x2d0] ;  /* 0x0002d000018a7983 */ /* 0x000ea80000300800 */
[----:B------:R-:W2:Y:S04]  /*39180*/  LDL.LU R139, [R1+0x2d4] ;  /* 0x0002d400018b7983 */ /* 0x000ea80000300800 */
[----:B------:R-:W2:Y:S04]  /*39190*/  LDL.LU R148, [R1+0x2e8] ;  /* 0x0002e80001947983 */ /* 0x000ea80000300800 */
[----:B------:R-:W2:Y:S04]  /*391a0*/  LDL.LU R149, [R1+0x2ec] ;  /* 0x0002ec0001957983 */ /* 0x000ea80000300800 */
[----:B------:R-:W2:Y:S04]  /*391b0*/  LDL.LU R150, [R1+0x2d8] ;  /* 0x0002d80001967983 */ /* 0x000ea80000300800 */
[----:B------:R-:W2:Y:S04]  /*391c0*/  LDL.LU R151, [R1+0x2dc] ;  /* 0x0002dc0001977983 */ /* 0x000ea80000300800 */
[----:B----4-:R-:W-:Y:S04]  /*391d0*/  STS.128 [R0+0x800], R140 ;  /* 0x0008008c00007388 */ /* 0x010fe80000000c00 */
[----:B---3--:R1:W-:Y:S04]  /*391e0*/  STS.128 [R0+0x880], R4 ;  /* 0x0008800400007388 */ /* 0x0083e80000000c00 */
[----:B-1----:R-:W3:Y:S04]  /*391f0*/  LDL.LU R4, [R1+0x7e0] ;  /* 0x0007e00001047983 */ /* 0x002ee80000300800 */
[----:B------:R-:W3:Y:S04]  /*39200*/  LDL.LU R5, [R1+0x7e4] ;  /* 0x0007e40001057983 */ /* 0x000ee80000300800 */
[----:B------:R-:W3:Y:S04]  /*39210*/  LDL.LU R6, [R1+0x7d0] ;  /* 0x0007d00001067983 */ /* 0x000ee80000300800 */
[----:B--2---:R1:W-:Y:S04]  /*39220*/  STS.128 [R0+0xc00], R136 ;  /* 0x000c008800007388 */ /* 0x0043e80000000c00 */
[----:B------:R-:W3:Y:S04]  /*39230*/  LDL.LU R7, [R1+0x7d4] ;  /* 0x0007d40001077983 */ /* 0x000ee80000300800 */
        /* <DEDUP_REMOVED lines=8> */
[----:B------:R-:W-:Y:S04]  /*392c0*/  STS.128 [R0+0x80], R212 ;  /* 0x000080d400007388 */ /* 0x000fe80000000c00 */
[----:B------:R-:W-:Y:S04]  /*392d0*/  STS.128 [R0+0x480], R144 ;  /* 0x0004809000007388 */ /* 0x000fe80000000c00 */
        /* <DEDUP_REMOVED lines=23> */
[----:B--2---:R2:W-:Y:S04]  /*39450*/  STS.128 [R0+0x80], R136 ;  /* 0x0000808800007388 */ /* 0x0045e80000000c00 */
[----:B------:R-:W3:Y:S04]  /*39460*/  LDL.LU R7, [R1+0x68c] ;  /* 0x00068c0001077983 */ /* 0x000ee80000300800 */
[----:B----4-:R4:W-:Y:S04]  /*39470*/  STS.128 [R0+0x400], R140 ;  /* 0x0004008c00007388 */ /* 0x0109e80000000c00 */
[----:B--2---:R-:W2:Y:S04]  /*39480*/  LDL.LU R136, [R1+0x5e0] ;  /* 0x0005e00001887983 */ /* 0x004ea80000300800 */
[----:B------:R-:W2:Y:S04]  /*39490*/  LDL.LU R137, [R1+0x5e4] ;  /* 0x0005e40001897983 */ /* 0x000ea80000300800 */
[----:B------:R-:W2:Y:S04]  /*394a0*/  LDL.LU R138, [R1+0x5c0] ;  /* 0x0005c000018a7983 */ /* 0x000ea80000300800 */
[----:B------:R-:W2:Y:S04]  /*394b0*/  LDL.LU R139, [R1+0x5c4] ;  /* 0x0005c400018b7983 */ /* 0x000ea80000300800 */
[----:B----4-:R-:W4:Y:S04]  /*394c0*/  LDL.LU R140, [R1+0x5e8] ;  /* 0x0005e800018c7983 */ /* 0x010f280000300800 */
[----:B------:R-:W4:Y:S04]  /*394d0*/  LDL.LU R141, [R1+0x5ec] ;  /* 0x0005ec00018d7983 */ /* 0x000f280000300800 */
[----:B------:R-:W4:Y:S04]  /*394e0*/  LDL.LU R142, [R1+0x5c8] ;  /* 0x0005c800018e7983 */ /* 0x000f280000300800 */
[----:B------:R-:W4:Y:S04]  /*394f0*/  LDL.LU R143, [R1+0x5cc] ;  /* 0x0005cc00018f7983 */ /* 0x000f280000300800 */
[----:B------:R-:W-:Y:S04]  /*39500*/  STS.128 [R0+0x480], R184 ;  /* 0x000480b800007388 */ /* 0x000fe80000000c00 */
[----:B---3--:R3:W-:Y:S04]  /*39510*/  STS.128 [R0+0x880], R4 ;  /* 0x0008800400007388 */ /* 0x0087e80000000c00 */
[----:B---3--:R-:W3:Y:S04]  /*39520*/  LDL.LU R6, [R1+0x150] ;  /* 0x0001500001067983 */ /* 0x008ee80000300800 */
[----:B------:R-:W3:Y:S04]  /*39530*/  LDL.LU R7, [R1+0x154] ;  /* 0x0001540001077983 */ /* 0x000ee80000300800 */
[----:B--2---:R-:W-:Y:S04]  /*39540*/  STS.128 [R0+0xc00], R136 ;  /* 0x000c008800007388 */ /* 0x004fe80000000c00 */
[----:B----4-:R2:W-:Y:S04]  /*39550*/  STS.128 [R0+0xc80], R140 ;  /* 0x000c808c00007388 */ /* 0x0105e80000000c00 */
[----:B--2---:R-:W2:Y:S04]  /*39560*/  LDL.LU R142, [R1+0x158] ;  /* 0x00015800018e7983 */ /* 0x004ea80000300800 */
[----:B------:R-:W2:Y:S04]  /*39570*/  LDL.LU R143, [R1+0x15c] ;  /* 0x00015c00018f7983 */ /* 0x000ea80000300800 */
[----:B------:R-:W4:Y:S04]  /*39580*/  LDL.LU R136, [R1+0x240] ;  /* 0x0002400001887983 */ /* 0x000f280000300800 */
[----:B------:R-:W4:Y:S04]  /*39590*/  LDL.LU R137, [R1+0x244] ;  /* 0x0002440001897983 */ /* 0x000f280000300800 */
[----:B------:R-:W4:Y:S04]  /*395a0*/  LDL.LU R138, [R1+0x230] ;  /* 0x00023000018a7983 */ /* 0x000f280000300800 */
[----:B------:R-:W4:Y:S04]  /*395b0*/  LDL.LU R139, [R1+0x234] ;  /* 0x00023400018b7983 */ /* 0x000f280000300800 */
[----:B------:R1:W-:Y:S04]  /*395c0*/  STS.128 [R0+0x800], R180 ;  /* 0x000800b400007388 */ /* 0x0003e80000000c00 */
[----:B------:R-:W-:Y:S01]  /*395d0*/  BAR.SYNC.DEFER_BLOCKING 0x0 ;  /* 0x0000000000007b1d */ /* 0x000fe20000010000 */
[----:B------:R-:W-:Y:S01]  /*395e0*/  MOV R140, R218 ;  /* 0x000000da008c7202 */ /* 0x000fe20000000f00 */
[----:B------:R-:W-:Y:S01]  /*395f0*/  IMAD.MOV.U32 R141, RZ, RZ, R219 ;  /* 0x000000ffff8d7224 */ /* 0x000fe200078e00db */
[----:B------:R-:W-:-:S02]  /*39600*/  LOP3.LUT R219, R2, 0x20, RZ, 0x3c, !PT ;  /* 0x0000002002db7812 */ /* 0x000fc400078e3cff */
[----:B------:R-:W-:Y:S01]  /*39610*/  LOP3.LUT R218, R2, 0x40, RZ, 0x3c, !PT ;  /* 0x0000004002da7812 */ /* 0x000fe200078e3cff */
[----:B------:R-:W-:Y:S02]  /*39620*/  IMAD.MOV.U32 R4, RZ, RZ, R216 ;  /* 0x000000ffff047224 */ /* 0x000fe400078e00d8 */
[----:B------:R-:W-:Y:S01]  /*39630*/  IMAD.MOV.U32 R5, RZ, RZ, R217 ;  /* 0x000000ffff057224 */ /* 0x000fe200078e00d9 */
[----:B-1----:R-:W2:Y:S04]  /*39640*/  LDL.LU R180, [R1+0x248] ;  /* 0x0002480001b47983 */ /* 0x002ea80000300800 */
[----:B------:R-:W2:Y:S04]  /*39650*/  LDL.LU R181, [R1+0x24c] ;  /* 0x00024c0001b57983 */ /* 0x000ea80000300800 */
[----:B------:R-:W2:Y:S04]  /*39660*/  LDL.LU R182, [R1+0x238] ;  /* 0x0002380001b67983 */ /* 0x000ea80000300800 */
        /* <DEDUP_REMOVED lines=9> */
[----:B------:R-:W2:Y:S04]  /*39700*/  LDL.LU R183, [R1+0x23c] ;  /* 0x00023c0001b77983 */ /* 0x000ea80000300800 */
[----:B------:R-:W2:Y:S04]  /*39710*/  LDL.LU R217, [R1+0x9b4] ;  /* 0x0009b40001d97983 */ /* 0x000ea80000300800 */
[----:B------:R-:W2:Y:S04]  /*39720*/  LDL.LU R216, [R1+0x9bc] ;  /* 0x0009bc0001d87983 */ /* 0x000ea80000300800 */
[----:B---3--:R3:W-:Y:S04]  /*39730*/  STS.128 [R0], R4 ;  /* 0x0000000400007388 */ /* 0x0087e80000000c00 */
[----:B---3--:R-:W3:Y:S04]  /*39740*/  LDL.LU R4, [R1+0x3e0] ;  /* 0x0003e00001047983 */ /* 0x008ee80000300800 */
[----:B------:R-:W3:Y:S04]  /*39750*/  LDL.LU R5, [R1+0x3e4] ;  /* 0x0003e40001057983 */ /* 0x000ee80000300800 */
[----:B------:R-:W3:Y:S04]  /*39760*/  LDL.LU R6, [R1+0x3d0] ;  /* 0x0003d00001067983 */ /* 0x000ee80000300800 */
[----:B------:R-:W3:Y:S04]  /*39770*/  LDL.LU R7, [R1+0x3d4] ;  /* 0x0003d40001077983 */ /* 0x000ee80000300800 */
[----:B----4-:R4:W-:Y:S04]  /*39780*/  STS.128 [R0+0x400], R136 ;  /* 0x0004008800007388 */ /* 0x0109e80000000c00 */
[----:B----4-:R-:W4:Y:S04]  /*39790*/  LDL.LU R136, [R1+0x3e8] ;  /* 0x0003e80001887983 */ /* 0x010f280000300800 */
[----:B------:R-:W4:Y:S04]  /*397a0*/  LDL.LU R137, [R1+0x3ec] ;  /* 0x0003ec0001897983 */ /* 0x000f280000300800 */
[----:B------:R-:W4:Y:S04]  /*397b0*/  LDL.LU R138, [R1+0x3d8] ;  /* 0x0003d800018a7983 */ /* 0x000f280000300800 */
[----:B------:R-:W4:Y:S04]  /*397c0*/  LDL.LU R139, [R1+0x3dc] ;  /* 0x0003dc00018b7983 */ /* 0x000f280000300800 */
[----:B--2---:R-:W-:Y:S04]  /*397d0*/  STS.128 [R0+0x80], R140 ;  /* 0x0000808c00007388 */ /* 0x004fe80000000c00 */
[----:B------:R2:W-:Y:S01]  /*397e0*/  STS.128 [R0+0x480], R180 ;  /* 0x000480b400007388 */ /* 0x0005e20000000c00 */
[----:B------:R-:W-:-:S03]  /*397f0*/  IMAD R3, R216, c[0x0][0x194], RZ ;  /* 0x00006500d8037a24 */ /* 0x000fc600078e02ff */
[----:B--2---:R-:W2:Y:S04]  /*39800*/  LDL.LU R181, [R1+0xe4] ;  /* 0x0000e40001b57983 */ /* 0x004ea80000300800 */
[----:B------:R-:W2:Y:S04]  /*39810*/  LDL.LU R182, [R1+0x64] ;  /* 0x0000640001b67983 */ /* 0x000ea80000300800 */
[----:B------:R-:W2:Y:S04]  /*39820*/  LDL.LU R180, [R1+0x9c0] ;  /* 0x0009c00001b47983 */ /* 0x000ea80000300800 */
[----:B------:R-:W2:Y:S04]  /*39830*/  LDL.LU R140, [R1+0x2c0] ;  /* 0x0002c000018c7983 */ /* 0x000ea80000300800 */
[----:B------:R-:W2:Y:S04]  /*39840*/  LDL.LU R141, [R1+0x2c4] ;  /* 0x0002c400018d7983 */ /* 0x000ea80000300800 */
[----:B------:R-:W2:Y:S04]  /*39850*/  LDL.LU R142, [R1+0x290] ;  /* 0x00029000018e7983 */ /* 0x000ea80000300800 */
[----:B------:R-:W2:Y:S04]  /*39860*/  LDL.LU R143, [R1+0x294] ;  /* 0x00029400018f7983 */ /* 0x000ea80000300800 */
[----:B---3--:R3:W-:Y:S02]  /*39870*/  STS.128 [R0+0x800], R4 ;  /* 0x0008000400007388 */ /* 0x0087e40000000c00 */
[----:B---3--:R-:W-:-:S04]  /*39880*/  IMAD.MOV.U32 R4, RZ, RZ, c[0x0][0x194] ;  /* 0x00006500ff047624 */ /* 0x008fc800078e00ff */
[----:B------:R-:W-:Y:S01]  /*39890*/  IMAD R4, R4, 0x100, R3 ;  /* 0x0000010004047824 */ /* 0x000fe200078e0203 */
[----:B----4-:R3:W-:Y:S02]  /*398a0*/  STS.128 [R0+0x880], R136 ;  /* 0x0008808800007388 */ /* 0x0107e40000000c00 */
[----:B---3--:R-:W-:-:S04]  /*398b0*/  LEA R136, P4, R3, c[0x0][0x170], 0x2 ;  /* 0x00005c0003887a11 */ /* 0x008fc800078810ff */
[----:B------:R-:W-:Y:S02]  /*398c0*/  LEA.HI.X.SX32 R137, R3, c[0x0][0x174], 0x2, P4 ;  /* 0x00005d0003897a11 */ /* 0x000fe400020f16ff */
[----:B------:R-:W-:-:S04]  /*398d0*/  LEA R138, P4, R4, c[0x0][0x170], 0x2 ;  /* 0x00005c00048a7a11 */ /* 0x000fc800078810ff */
[----:B------:R-:W-:Y:S02]  /*398e0*/  LEA.HI.X.SX32 R139, R4, c[0x0][0x174], 0x2, P4 ;  /* 0x00005d00048b7a11 */ /* 0x000fe400020f16ff */
[----:B------:R-:W3:Y:S04]  /*398f0*/  LDL.LU R4, [R1+0x2c8] ;  /* 0x0002c80001047983 */ /* 0x000ee80000300800 */
[----:B------:R-:W3:Y:S04]  /*39900*/  LDL.LU R5, [R1+0x2cc] ;  /* 0x0002cc0001057983 */ /* 0x000ee80000300800 */
[----:B------:R-:W3:Y:S04]  /*39910*/  LDL.LU R6, [R1+0x298] ;  /* 0x0002980001067983 */ /* 0x000ee80000300800 */
[----:B------:R-:W3:Y:S04]  /*39920*/  LDL.LU R7, [R1+0x29c] ;  /* 0x00029c0001077983 */ /* 0x000ee80000300800 */
[----:B------:R-:W4:Y:S04]  /*39930*/  LDL.LU R183, [R1+0x74] ;  /* 0x0000740001b77983 */ /* 0x000f280000300800 */
[----:B--2---:R-:W-:Y:S04]  /*39940*/  STS.128 [R0+0xc00], R140 ;  /* 0x000c008c00007388 */ /* 0x004fe80000000c00 */
[----:B---3--:R2:W-:Y:S04]  /*39950*/  STS.128 [R0+0xc80], R4 ;  /* 0x000c800400007388 */ /* 0x0085e80000000c00 */
[----:B--2---:R-:W2:Y:S04]  /*39960*/  LDL.LU R7, [R1+0xe0] ;  /* 0x0000e00001077983 */ /* 0x004ea80000300800 */
[----:B------:R-:W3:Y:S04]  /*39970*/  LDL.LU R0, [R1+0x60] ;  /* 0x0000600001007983 */ /* 0x000ee80000300800 */
[----:B------:R-:W-:Y:S01]  /*39980*/  BAR.SYNC.DEFER_BLOCKING 0x0 ;  /* 0x0000000000007b1d */ /* 0x000fe20000010000 */
[----:B------:R-:W-:-:S02]  /*39990*/  ISETP.GE.AND P5, PT, R216, c[0x0][0x178], PT ;  /* 0x00005e00d8007a0c */ /* 0x000fc40003fa6270 */
[C---:B------:R-:W-:Y:S02]  /*399a0*/  ISETP.GE.AND P6, PT, R217.reuse, c[0x0][0x17c], PT ;  /* 0x00005f00d9007a0c */ /* 0x040fe40003fc6270 */
[C---:B------:R-:W-:Y:S02]  /*399b0*/  ISETP.LT.AND P5, PT, R217.reuse, c[0x0][0x17c], !P5 ;  /* 0x00005f00d9007a0c */ /* 0x040fe40006fa1270 */
[----:B------:R-:W-:Y:S01]  /*399c0*/  ISETP.LT.AND P6, PT, R180, c[0x0][0x178], !P6 ;  /* 0x00005e00b4007a0c */ /* 0x000fe200077c1270 */
[----:B------:R-:W-:Y:S01]  /*399d0*/  IMAD R3, R217, c[0x0][0x198], RZ ;  /* 0x00006600d9037a24 */ /* 0x000fe200078e02ff */
[----:B------:R-:W-:-:S03]  /*399e0*/  ISETP.LT.AND P4, PT, R216, c[0x0][0x178], !P0 ;  /* 0x00005e00d8007a0c */ /* 0x000fc60004781270 */
[----:B------:R-:W-:-:S04]  /*399f0*/  IMAD.WIDE R142, R3, 0x4, R136 ;  /* 0x00000004038e7825 */ /* 0x000fc800078e0288 */
[C---:B------:R-:W-:Y:S01]  /*39a00*/  IMAD.WIDE R140, R3.reuse, 0x4, R138 ;  /* 0x00000004038c7825 */ /* 0x040fe200078e028a */
[----:B------:R-:W-:Y:S01]  /*39a10*/  IADD3 R4, R3, c[0x0][0x198], RZ ;  /* 0x0000660003047a10 */ /* 0x000fe20007ffe0ff */
[----:B--2---:R2:W-:Y:S04]  /*39a20*/  @P5 STG.E [R142.64], R7 ;  /* 0x000000078e005986 */ /* 0x0045e8000c101904 */
[----:B---3--:R3:W-:Y:S01]  /*39a30*/  @P6 STG.E [R140.64], R0 ;  /* 0x000000008c006986 */ /* 0x0087e2000c101904 */
[----:B--2---:R-:W-:-:S03]  /*39a40*/  IMAD.WIDE R6, R4, 0x4, R136 ;  /* 0x0000000404067825 */ /* 0x004fc600078e0288 */
[----:B------:R-:W2:Y:S01]  /*39a50*/  LDL.LU R142, [R1+0x70] ;  /* 0x00007000018e7983 */ /* 0x000ea20000300800 */
[----:B---3--:R-:W-:-:S03]  /*39a60*/  IADD3 R0, R217, 0x5, RZ ;  /* 0x00000005d9007810 */ /* 0x008fc60007ffe0ff */
[----:B------:R3:W-:Y:S01]  /*39a70*/  @P4 STG.E [R6.64], R181 ;  /* 0x000000b506004986 */ /* 0x0007e2000c101904 */
[----:B------:R-:W-:-:S03]  /*39a80*/  ISETP.GE.AND P5, PT, R0, c[0x0][0x17c], PT ;  /* 0x00005f0000007a0c */ /* 0x000fc60003fa6270 */
[----:B------:R-:W2:Y:S01]  /*39a90*/  LDL.LU R143, [R1+0x104] ;  /* 0x00010400018f7983 */ /* 0x000ea20000300800 */
[----:B------:R-:W-:-:S04]  /*39aa0*/  IADD3 R0, R217, 0x6, RZ ;  /* 0x00000006d9007810 */ /* 0x000fc80007ffe0ff */
[----:B------:R-:W-:Y:S02]  /*39ab0*/  ISETP.GE.AND P4, PT, R0, c[0x0][0x17c], PT ;  /* 0x00005f0000007a0c */ /* 0x000fe40003f86270 */
[----:B------:R-:W2:Y:S01]  /*39ac0*/  LDL.LU R0, [R1+0x100] ;  /* 0x0001000001007983 */ /* 0x000ea20000300800 */
[----:B------:R-:W-:Y:S02]  /*39ad0*/  ISETP.LT.AND P0, PT, R180, c[0x0][0x178], !P0 ;  /* 0x00005e00b4007a0c */ /* 0x000fe40004701270 */
[C---:B------:R-:W-:Y:S01]  /*39ae0*/  IADD3 R3, R4.reuse, c[0x0][0x198], RZ ;  /* 0x0000660004037a10 */ /* 0x040fe20007ffe0ff */
[----:B------:R-:W-:Y:S01]  /*39af0*/  IMAD.WIDE R4, R4, 0x4, R138 ;  /* 0x0000000404047825 */ /* 0x000fe200078e028a */
[----:B------:R-:W-:Y:S01]  /*39b00*/  ISETP.LT.AND P6, PT, R216, c[0x0][0x178], !P3 ;  /* 0x00005e00d8007a0c */ /* 0x000fe20005fc1270 */
[----:B---3--:R-:W3:Y:S01]  /*39b10*/  LDL.LU R181, [R1+0x124] ;  /* 0x0001240001b57983 */ /* 0x008ee20000300800 */
[----:B------:R-:W-:Y:S01]  /*39b20*/  ISETP.LT.AND P3, PT, R180, c[0x0][0x178], !P3 ;  /* 0x00005e00b4007a0c */ /* 0x000fe20005f61270 */
[----:B------:R-:W-:-:S06]  /*39b30*/  IMAD.WIDE R6, R3, 0x4, R136 ;  /* 0x0000000403067825 */ /* 0x000fcc00078e0288 */
[----:B------:R1:W-:Y:S01]  /*39b40*/  @P0 STG.E [R4.64], R182 ;  /* 0x000000b604000986 */ /* 0x0003e2000c101904 */
[----:B------:R-:W-:Y:S01]  /*39b50*/  ISETP.LT.AND P0, PT, R216, c[0x0][0x178], !P1 ;  /* 0x00005e00d8007a0c */ /* 0x000fe20004f01270 */
[C-C-:B------:R-:W-:Y:S01]  /*39b60*/  IMAD.WIDE R140, R3.reuse, 0x4, R138.reuse ;  /* 0x00000004038c7825 */ /* 0x140fe200078e028a */
[----:B------:R-:W-:Y:S02]  /*39b70*/  IADD3 R3, R3, c[0x0][0x198], RZ ;  /* 0x0000660003037a10 */ /* 0x000fe40007ffe0ff */
[----:B-1----:R-:W-:Y:S01]  /*39b80*/  IADD3 R4, R217, 0x7, RZ ;  /* 0x00000007d9047810 */ /* 0x002fe20007ffe0ff */
[----:B------:R-:W3:Y:S04]  /*39b90*/  LDL.LU R182, [R1+0x84] ;  /* 0x0000840001b67983 */ /* 0x000ee80000300800 */
[----:B--2---:R1:W-:Y:S04]  /*39ba0*/  @P6 STG.E [R6.64], R0 ;  /* 0x0000000006006986 */ /* 0x0043e8000c101904 */
[----:B------:R2:W-:Y:S01]  /*39bb0*/  @P3 STG.E [R140.64], R142 ;  /* 0x0000008e8c003986 */ /* 0x0005e2000c101904 */
[----:B------:R-:W-:Y:S01]  /*39bc0*/  ISETP.GE.AND P3, PT, R4, c[0x0][0x17c], PT ;  /* 0x00005f0004007a0c */ /* 0x000fe20003f66270 */
[----:B------:R-:W-:-:S04]  /*39bd0*/  IMAD.WIDE R4, R3, 0x4, R138 ;  /* 0x0000000403047825 */ /* 0x000fc800078e028a */
[----:B-1----:R-:W-:Y:S01]  /*39be0*/  IMAD.WIDE R6, R3, 0x4, R136 ;  /* 0x0000000403067825 */ /* 0x002fe200078e0288 */
[----:B--2---:R-:W-:-:S04]  /*39bf0*/  IADD3 R142, R217, 0x8, RZ ;  /* 0x00000008d98e7810 */ /* 0x004fc80007ffe0ff */
[----:B------:R1:W-:Y:S01]  /*39c00*/  @P0 STG.E [R6.64], R143 ;  /* 0x0000008f06000986 */ /* 0x0003e2000c101904 */
[----:B------:R-:W-:Y:S02]  /*39c10*/  IADD3 R0, R3, c[0x0][0x198], RZ ;  /* 0x0000660003007a10 */ /* 0x000fe40007ffe0ff */
[----:B------:R-:W-:Y:S01]  /*39c20*/  ISETP.GE.AND P0, PT, R142, c[0x0][0x17c], PT ;  /* 0x00005f008e007a0c */ /* 0x000fe20003f06270 */
[----:B------:R-:W2:Y:S04]  /*39c30*/  LDL.LU R3, [R1+0x80] ;  /* 0x0000800001037983 */ /* 0x000ea80000300800 */
[----:B------:R-:W2:Y:S01]  /*39c40*/  LDL.LU R142, [R1+0x120] ;  /* 0x00012000018e7983 */ /* 0x000ea20000300800 */
[----:B------:R-:W-:Y:S02]  /*39c50*/  ISETP.LT.AND P1, PT, R180, c[0x0][0x178], !P1 ;  /* 0x00005e00b4007a0c */ /* 0x000fe40004f21270 */
[----:B------:R-:W-:Y:S01]  /*39c60*/  ISETP.LT.AND P6, PT, R216, c[0x0][0x178], !P2 ;  /* 0x00005e00d8007a0c */ /* 0x000fe200057c1270 */
[----:B-1----:R-:W-:Y:S01]  /*39c70*/  IMAD.WIDE R6, R0, 0x4, R136 ;  /* 0x0000000400067825 */ /* 0x002fe200078e0288 */
[----:B------:R-:W-:Y:S01]  /*39c80*/  ISETP.LT.AND P2, PT, R180, c[0x0][0x178], !P2 ;  /* 0x00005e00b4007a0c */ /* 0x000fe20005741270 */
[----:B------:R-:W3:Y:S02]  /*39c90*/  LDL.LU R143, [R1+0x194] ;  /* 0x00019400018f7983 */ /* 0x000ee40000300800 */
[----:B------:R-:W-:-:S06]  /*39ca0*/  IMAD.WIDE R140, R0, 0x4, R138 ;  /* 0x00000004008c7825 */ /* 0x000fcc00078e028a */
[----:B----4-:R1:W-:Y:S01]  /*39cb0*/  @P1 STG.E [R4.64], R183 ;  /* 0x000000b704001986 */ /* 0x0103e2000c101904 */
[----:B------:R-:W-:Y:S02]  /*39cc0*/  ISETP.LT.AND P1, PT, R216, c[0x0][0x178], !P5 ;  /* 0x00005e00d8007a0c */ /* 0x000fe40006f21270 */
[----:B-1----:R-:W-:Y:S01]  /*39cd0*/  IADD3 R4, R217, 0x9, RZ ;  /* 0x00000009d9047810 */ /* 0x002fe20007ffe0ff */
[----:B------:R-:W4:Y:S04]  /*39ce0*/  LDL.LU R183, [R1+0x94] ;  /* 0x0000940001b77983 */ /* 0x000f280000300800 */
[----:B--2---:R-:W-:Y:S04]  /*39cf0*/  @P6 STG.E [R6.64], R142 ;  /* 0x0000008e06006986 */ /* 0x004fe8000c101904 */
[----:B------:R1:W-:Y:S01]  /*39d00*/  @P2 STG.E [R140.64], R3 ;  /* 0x000000038c002986 */ /* 0x0003e2000c101904 */
[----:B------:R-:W-:-:S02]  /*39d10*/  ISETP.GE.AND P2, PT, R4, c[0x0][0x17c], PT ;  /* 0x00005f0004007a0c */ /* 0x000fc40003f46270 */
[----:B-1----:R-:W-:Y:S02]  /*39d20*/  IADD3 R3, R0, c[0x0][0x198], RZ ;  /* 0x0000660000037a10 */ /* 0x002fe40007ffe0ff */
[----:B------:R-:W-:-:S03]  /*39d30*/  IADD3 R142, R217, 0xa, RZ ;  /* 0x0000000ad98e7810 */ /* 0x000fc60007ffe0ff */
[C---:B------:R-:W-:Y:S01]  /*39d40*/  IMAD.WIDE R6, R3.reuse, 0x4, R136 ;  /* 0x0000000403067825 */ /* 0x040fe200078e0288 */
[----:B------:R-:W-:-:S03]  /*39d50*/  IADD3 R0, R3, c[0x0][0x198], RZ ;  /* 0x0000660003007a10 */ /* 0x000fc60007ffe0ff */
[----:B------:R-:W-:Y:S01]  /*39d60*/  IMAD.WIDE R4, R3, 0x4, R138 ;  /* 0x0000000403047825 */ /* 0x000fe200078e028a */
[----:B---3--:R1:W-:Y:S01]  /*39d70*/  @P1 STG.E [R6.64], R181 ;  /* 0x000000b506001986 */ /* 0x0083e2000c101904 */
[----:B------:R-:W-:-:S03]  /*39d80*/  ISETP.GE.AND P1, PT, R142, c[0x0][0x17c], PT ;  /* 0x00005f008e007a0c */ /* 0x000fc60003f26270 */
[----:B------:R-:W2:Y:S04]  /*39d90*/  LDL.LU R3, [R1+0x90] ;  /* 0x0000900001037983 */ /* 0x000ea80000300800 */
[----:B------:R-:W3:Y:S01]  /*39da0*/  LDL.LU R142, [R1+0x190] ;  /* 0x00019000018e7983 */ /* 0x000ee20000300800 */
[----:B------:R-:W-:Y:S02]  /*39db0*/  ISETP.LT.AND P5, PT, R180, c[0x0][0x178], !P5 ;  /* 0x00005e00b4007a0c */ /* 0x000fe40006fa1270 */
[----:B------:R-:W-:Y:S01]  /*39dc0*/  ISETP.LT.AND P6, PT, R216, c[0x0][0x178], !P4 ;  /* 0x00005e00d8007a0c */ /* 0x000fe200067c1270 */
[----:B-1----:R-:W-:Y:S01]  /*39dd0*/  IMAD.WIDE R6, R0, 0x4, R136 ;  /* 0x0000000400067825 */ /* 0x002fe200078e0288 */
[----:B------:R-:W-:Y:S01]  /*39de0*/  ISETP.LT.AND P4, PT, R180, c[0x0][0x178], !P4 ;  /* 0x00005e00b4007a0c */ /* 0x000fe20006781270 */
[----:B------:R-:W4:Y:S02]  /*39df0*/  LDL.LU R181, [R1+0x1a4] ;  /* 0x0001a40001b57983 */ /* 0x000f240000300800 */
[----:B------:R-:W-:-:S06]  /*39e00*/  IMAD.WIDE R140, R0, 0x4, R138 ;  /* 0x00000004008c7825 */ /* 0x000fcc00078e028a */
[----:B------:R1:W-:Y:S01]  /*39e10*/  @P5 STG.E [R4.64], R182 ;  /* 0x000000b604005986 */ /* 0x0003e2000c101904 */
[----:B------:R-:W-:Y:S02]  /*39e20*/  ISETP.LT.AND P5, PT, R216, c[0x0][0x178], !P3 ;  /* 0x00005e00d8007a0c */ /* 0x000fe40005fa1270 */
[----:B-1----:R-:W-:Y:S01]  /*39e30*/  IADD3 R4, R217, 0xb, RZ ;  /* 0x0000000bd9047810 */ /* 0x002fe20007ffe0ff */
[----:B------:R-:W4:Y:S04]  /*39e40*/  LDL.LU R182, [R1+0xf4] ;  /* 0x0000f40001b67983 */ /* 0x000f280000300800 */
[----:B---3--:R-:W-:Y:S04]  /*39e50*/  @P6 STG.E [R6.64], R142 ;  /* 0x0000008e06006986 */ /* 0x008fe8000c101904 */
[----:B--2---:R1:W-:Y:S01]  /*39e60*/  @P4 STG.E [R140.64], R3 ;  /* 0x000000038c004986 */ /* 0x0043e2000c101904 */
[----:B------:R-:W-:-:S02]  /*39e70*/  ISETP.GE.AND P4, PT, R4, c[0x0][0x17c], PT ;  /* 0x00005f0004007a0c */ /* 0x000fc40003f86270 */
[----:B-1----:R-:W-:Y:S02]  /*39e80*/  IADD3 R3, R0, c[0x0][0x198], RZ ;  /* 0x0000660000037a10 */ /* 0x002fe40007ffe0ff */
[----:B------:R-:W-:-:S03]  /*39e90*/  IADD3 R142, R217, 0xc, RZ ;  /* 0x0000000cd98e7810 */ /* 0x000fc60007ffe0ff */
[C---:B------:R-:W-:Y:S01]  /*39ea0*/  IMAD.WIDE R6, R3.reuse, 0x4, R136 ;  /* 0x0000000403067825 */ /* 0x040fe200078e0288 */
[----:B------:R-:W-:-:S03]  /*39eb0*/  IADD3 R0, R3, c[0x0][0x198], RZ ;  /* 0x0000660003007a10 */ /* 0x000fc60007ffe0ff */
[----:B------:R-:W-:Y:S01]  /*39ec0*/  IMAD.WIDE R4, R3, 0x4, R138 ;  /* 0x0000000403047825 */ /* 0x000fe200078e028a */
[----:B------:R1:W-:Y:S01]  /*39ed0*/  @P5 STG.E [R6.64], R143 ;  /* 0x0000008f06005986 */ /* 0x0003e2000c101904 */
[----:B------:R-:W-:-:S03]  /*39ee0*/  ISETP.GE.AND P5, PT, R142, c[0x0][0x17c], PT ;  /* 0x00005f008e007a0c */ /* 0x000fc60003fa6270 */
[----:B------:R-:W2:Y:S04]  /*39ef0*/  LDL.LU R3, [R1+0xf0] ;  /* 0x0000f00001037983 */ /* 0x000ea80000300800 */
[----:B------:R-:W3:Y:S01]  /*39f00*/  LDL.LU R142, [R1+0x1a0] ;  /* 0x0001a000018e7983 */ /* 0x000ee20000300800 */
[----:B------:R-:W-:Y:S02]  /*39f10*/  ISETP.LT.AND P3, PT, R180, c[0x0][0x178], !P3 ;  /* 0x00005e00b4007a0c */ /* 0x000fe40005f61270 */
[----:B------:R-:W-:Y:S01]  /*39f20*/  ISETP.LT.AND P6, PT, R216, c[0x0][0x178], !P0 ;  /* 0x00005e00d8007a0c */ /* 0x000fe200047c1270 */
[----:B-1----:R-:W-:Y:S01]  /*39f30*/  IMAD.WIDE R6, R0, 0x4, R136 ;  /* 0x0000000400067825 */ /* 0x002fe200078e0288 */
[----:B------:R-:W-:Y:S01]  /*39f40*/  ISETP.LT.AND P0, PT, R180, c[0x0][0x178], !P0 ;  /* 0x00005e00b4007a0c */ /* 0x000fe20004701270 */
[----:B------:R-:W2:Y:S02]  /*39f50*/  LDL.LU R143, [R1+0x1c4] ;  /* 0x0001c400018f7983 */ /* 0x000ea40000300800 */
[----:B------:R-:W-:-:S06]  /*39f60*/  IMAD.WIDE R140, R0, 0x4, R138 ;  /* 0x00000004008c7825 */ /* 0x000fcc00078e028a */
[----:B----4-:R1:W-:Y:S01]  /*39f70*/  @P3 STG.E [R4.64], R183 ;  /* 0x000000b704003986 */ /* 0x0103e2000c101904 */
        /* <DEDUP_REMOVED lines=760> */
[----:B------:R-:W-:Y:S01]  /*3cf00*/  @P1 STG.E [R6.64], R181 ;  /* 0x000000b506001986 */ /* 0x000fe2000c101904 */
[----:B------:R-:W-:-:S03]  /*3cf10*/  ISETP.GE.AND P1, PT, R142, c[0x0][0x17c], PT ;  /* 0x00005f008e007a0c */ /* 0x000fc60003f26270 */
[----:B------:R-:W2:Y:S04]  /*3cf20*/  LDL.LU R3, [R1+0x520] ;  /* 0x0005200001037983 */ /* 0x000ea80000300800 */
[----:B------:R-:W3:Y:S04]  /*3cf30*/  LDL.LU R142, [R1+0x38] ;  /* 0x00003800018e7983 */ /* 0x000ee80000300800 */
[----:B------:R1:W-:Y:S04]  /*3cf40*/  @P5 STG.E [R4.64], R182 ;  /* 0x000000b604005986 */ /* 0x0003e8000c101904 */
[----:B-1----:R-:W2:Y:S01]  /*3cf50*/  LDL.LU R5, [R1+0x550] ;  /* 0x0005500001057983 */ /* 0x002ea20000300800 */
[----:B------:R-:W-:-:S02]  /*3cf60*/  ISETP.LT.AND P6, PT, R216, c[0x0][0x178], !P4 ;  /* 0x00005e00d8007a0c */ /* 0x000fc400067c1270 */
[----:B------:R-:W-:Y:S01]  /*3cf70*/  ISETP.LT.AND P4, PT, R180, c[0x0][0x178], !P4 ;  /* 0x00005e00b4007a0c */ /* 0x000fe20006781270 */
[----:B------:R-:W-:Y:S01]  /*3cf80*/  IMAD.WIDE R6, R0, 0x4, R136 ;  /* 0x0000000400067825 */ /* 0x000fe200078e0288 */
[----:B------:R-:W-:Y:S01]  /*3cf90*/  ISETP.LT.AND P5, PT, R216, c[0x0][0x178], !P3 ;  /* 0x00005e00d8007a0c */ /* 0x000fe20005fa1270 */
[----:B------:R-:W3:Y:S02]  /*3cfa0*/  LDL.LU R181, [R1+0x45c] ;  /* 0x00045c0001b57983 */ /* 0x000ee40000300800 */
[C---:B------:R-:W-:Y:S01]  /*3cfb0*/  IMAD.WIDE R140, R0.reuse, 0x4, R138 ;  /* 0x00000004008c7825 */ /* 0x040fe200078e028a */
[----:B------:R-:W-:Y:S01]  /*3cfc0*/  IADD3 R4, R0, c[0x0][0x198], RZ ;  /* 0x0000660000047a10 */ /* 0x000fe20007ffe0ff */
[----:B------:R-:W3:Y:S04]  /*3cfd0*/  LDL.LU R182, [R1+0x3c] ;  /* 0x00003c0001b67983 */ /* 0x000ee80000300800 */
[----:B--2---:R1:W-:Y:S04]  /*3cfe0*/  @P6 STG.E [R6.64], R5 ;  /* 0x0000000506006986 */ /* 0x0043e8000c101904 */
[----:B------:R2:W-:Y:S01]  /*3cff0*/  @P4 STG.E [R140.64], R3 ;  /* 0x000000038c004986 */ /* 0x0005e2000c101904 */
[----:B-1----:R-:W-:Y:S01]  /*3d000*/  IMAD.WIDE R6, R4, 0x4, R136 ;  /* 0x0000000404067825 */ /* 0x002fe200078e0288 */
[----:B--2---:R-:W-:-:S04]  /*3d010*/  IADD3 R3, R217, 0x53, RZ ;  /* 0x00000053d9037810 */ /* 0x004fc80007ffe0ff */
[----:B------:R-:W-:Y:S02]  /*3d020*/  ISETP.GE.AND P4, PT, R3, c[0x0][0x17c], PT ;  /* 0x00005f0003007a0c */ /* 0x000fe40003f86270 */
[----:B------:R-:W-:Y:S01]  /*3d030*/  IADD3 R3, R217, 0x54, RZ ;  /* 0x00000054d9037810 */ /* 0x000fe20007ffe0ff */
[----:B------:R1:W-:Y:S03]  /*3d040*/  @P5 STG.E [R6.64], R143 ;  /* 0x0000008f06005986 */ /* 0x0003e6000c101904 */
[----:B------:R-:W-:Y:S02]  /*3d050*/  ISETP.GE.AND P5, PT, R3, c[0x0][0x17c], PT ;  /* 0x00005f0003007a0c */ /* 0x000fe40003fa6270 */
[----:B------:R-:W2:Y:S01]  /*3d060*/  LDL.LU R3, [R1+0x458] ;  /* 0x0004580001037983 */ /* 0x000ea20000300800 */
[----:B------:R-:W-:Y:S02]  /*3d070*/  ISETP.LT.AND P3, PT, R180, c[0x0][0x178], !P3 ;  /* 0x00005e00b4007a0c */ /* 0x000fe40005f61270 */
[----:B------:R-:W-:-:S02]  /*3d080*/  ISETP.LT.AND P6, PT, R216, c[0x0][0x178], !P0 ;  /* 0x00005e00d8007a0c */ /* 0x000fc400047c1270 */
[C---:B------:R-:W-:Y:S01]  /*3d090*/  IADD3 R0, R4.reuse, c[0x0][0x198], RZ ;  /* 0x0000660004007a10 */ /* 0x040fe20007ffe0ff */
[----:B------:R-:W-:Y:S01]  /*3d0a0*/  IMAD.WIDE R4, R4, 0x4, R138 ;  /* 0x0000000404047825 */ /* 0x000fe200078e028a */
[----:B------:R-:W-:Y:S01]  /*3d0b0*/  ISETP.LT.AND P0, PT, R180, c[0x0][0x178], !P0 ;  /* 0x00005e00b4007a0c */ /* 0x000fe20004701270 */
[----:B-1----:R-:W3:Y:S02]  /*3d0c0*/  LDL.LU R143, [R1+0x4ac] ;  /* 0x0004ac00018f7983 */ /* 0x002ee40000300800 */
[----:B------:R-:W-:-:S04]  /*3d0d0*/  IMAD.WIDE R6, R0, 0x4, R136 ;  /* 0x0000000400067825 */ /* 0x000fc800078e0288 */
[----:B----4-:R1:W-:Y:S01]  /*3d0e0*/  @P3 STG.E [R4.64], R183 ;  /* 0x000000b704003986 */ /* 0x0103e2000c101904 */
[----:B------:R-:W-:Y:S01]  /*3d0f0*/  ISETP.LT.AND P3, PT, R216, c[0x0][0x178], !P2 ;  /* 0x00005e00d8007a0c */ /* 0x000fe20005761270 */
[----:B------:R-:W-:Y:S01]  /*3d100*/  IMAD.WIDE R140, R0, 0x4, R138 ;  /* 0x00000004008c7825 */ /* 0x000fe200078e028a */
[----:B------:R-:W-:Y:S02]  /*3d110*/  ISETP.LT.AND P2, PT, R180, c[0x0][0x178], !P2 ;  /* 0x00005e00b4007a0c */ /* 0x000fe40005741270 */
[----:B-1----:R-:W-:Y:S01]  /*3d120*/  IADD3 R4, R0, c[0x0][0x198], RZ ;  /* 0x0000660000047a10 */ /* 0x002fe20007ffe0ff */
[----:B------:R-:W4:Y:S03]  /*3d130*/  LDL.LU R183, [R1+0x41c] ;  /* 0x00041c0001b77983 */ /* 0x000f260000300800 */
[C---:B------:R-:W-:Y:S01]  /*3d140*/  IADD3 R0, R4.reuse, c[0x0][0x198], RZ ;  /* 0x0000660004007a10 */ /* 0x040fe20007ffe0ff */
[----:B--2---:R1:W-:Y:S04]  /*3d150*/  @P6 STG.E [R6.64], R3 ;  /* 0x0000000306006986 */ /* 0x0043e8000c101904 */
[----:B---3--:R-:W-:Y:S01]  /*3d160*/  @P0 STG.E [R140.64], R142 ;  /* 0x0000008e8c000986 */ /* 0x008fe2000c101904 */
[----:B-1----:R-:W-:Y:S01]  /*3d170*/  IADD3 R3, R217, 0x55, RZ ;  /* 0x00000055d9037810 */ /* 0x002fe20007ffe0ff */
[----:B------:R-:W-:-:S03]  /*3d180*/  IMAD.WIDE R6, R4, 0x4, R136 ;  /* 0x0000000404067825 */ /* 0x000fc600078e0288 */
[----:B------:R-:W-:Y:S01]  /*3d190*/  ISETP.GE.AND P0, PT, R3, c[0x0][0x17c], PT ;  /* 0x00005f0003007a0c */ /* 0x000fe20003f06270 */
[----:B------:R-:W-:Y:S01]  /*3d1a0*/  IMAD.WIDE R4, R4, 0x4, R138 ;  /* 0x0000000404047825 */ /* 0x000fe200078e028a */
[----:B------:R-:W-:Y:S01]  /*3d1b0*/  IADD3 R3, R217, 0x56, RZ ;  /* 0x00000056d9037810 */ /* 0x000fe20007ffe0ff */
[----:B------:R-:W-:Y:S03]  /*3d1c0*/  @P3 STG.E [R6.64], R181 ;  /* 0x000000b506003986 */ /* 0x000fe6000c101904 */
[----:B------:R-:W-:Y:S01]  /*3d1d0*/  ISETP.GE.AND P3, PT, R3, c[0x0][0x17c], PT ;  /* 0x00005f0003007a0c */ /* 0x000fe20003f66270 */
[----:B------:R1:W-:Y:S04]  /*3d1e0*/  @P2 STG.E [R4.64], R182 ;  /* 0x000000b604002986 */ /* 0x0003e8000c101904 */
[----:B------:R-:W2:Y:S04]  /*3d1f0*/  LDL.LU R3, [R1+0x418] ;  /* 0x0004180001037983 */ /* 0x000ea80000300800 */
[----:B-1----:R-:W3:Y:S01]  /*3d200*/  LDL.LU R5, [R1+0x4a8] ;  /* 0x0004a80001057983 */ /* 0x002ee20000300800 */
[----:B------:R-:W-:-:S02]  /*3d210*/  ISETP.LT.AND P6, PT, R216, c[0x0][0x178], !P1 ;  /* 0x00005e00d8007a0c */ /* 0x000fc40004fc1270 */
[----:B------:R-:W-:Y:S01]  /*3d220*/  ISETP.LT.AND P1, PT, R180, c[0x0][0x178], !P1 ;  /* 0x00005e00b4007a0c */ /* 0x000fe20004f21270 */
[----:B------:R-:W-:Y:S01]  /*3d230*/  IMAD.WIDE R6, R0, 0x4, R136 ;  /* 0x0000000400067825 */ /* 0x000fe200078e0288 */
[----:B------:R-:W-:Y:S01]  /*3d240*/  ISETP.LT.AND P2, PT, R216, c[0x0][0x178], !P4 ;  /* 0x00005e00d8007a0c */ /* 0x000fe20006741270 */
[----:B------:R-:W4:Y:S02]  /*3d250*/  LDL.LU R181, [R1+0x4cc] ;  /* 0x0004cc0001b57983 */ /* 0x000f240000300800 */
[----:B------:R-:W-:Y:S01]  /*3d260*/  IMAD.WIDE R140, R0, 0x4, R138 ;  /* 0x00000004008c7825 */ /* 0x000fe200078e028a */
[----:B------:R-:W-:Y:S01]  /*3d270*/  ISETP.LT.AND P4, PT, R180, c[0x0][0x178], !P4 ;  /* 0x00005e00b4007a0c */ /* 0x000fe20006781270 */
[----:B------:R-:W4:Y:S01]  /*3d280*/  LDL.LU R182, [R1+0x43c] ;  /* 0x00043c0001b67983 */ /* 0x000f220000300800 */
[----:B------:R-:W-:-:S03]  /*3d290*/  IADD3 R4, R0, c[0x0][0x198], RZ ;  /* 0x0000660000047a10 */ /* 0x000fc60007ffe0ff */
[----:B------:R-:W4:Y:S01]  /*3d2a0*/  LDL.LU R142, [R1+0x498] ;  /* 0x00049800018e7983 */ /* 0x000f220000300800 */
[----:B------:R-:W-:-:S03]  /*3d2b0*/  IADD3 R0, R4, c[0x0][0x198], RZ ;  /* 0x0000660004007a10 */ /* 0x000fc60007ffe0ff */
[----:B---3--:R1:W-:Y:S04]  /*3d2c0*/  @P6 STG.E [R6.64], R5 ;  /* 0x0000000506006986 */ /* 0x0083e8000c101904 */
[----:B--2---:R2:W-:Y:S01]  /*3d2d0*/  @P1 STG.E [R140.64], R3 ;  /* 0x000000038c001986 */ /* 0x0045e2000c101904 */
[----:B-1----:R-:W-:Y:S01]  /*3d2e0*/  IMAD.WIDE R6, R4, 0x4, R136 ;  /* 0x0000000404067825 */ /* 0x002fe200078e0288 */
[----:B--2---:R-:W-:-:S03]  /*3d2f0*/  IADD3 R3, R217, 0x57, RZ ;  /* 0x00000057d9037810 */ /* 0x004fc60007ffe0ff */
[----:B------:R-:W-:Y:S01]  /*3d300*/  IMAD.WIDE R4, R4, 0x4, R138 ;  /* 0x0000000404047825 */ /* 0x000fe200078e028a */
[----:B------:R-:W-:Y:S02]  /*3d310*/  ISETP.GE.AND P1, PT, R3, c[0x0][0x17c], PT ;  /* 0x00005f0003007a0c */ /* 0x000fe40003f26270 */
[----:B------:R-:W-:Y:S01]  /*3d320*/  IADD3 R3, R217, 0x58, RZ ;  /* 0x00000058d9037810 */ /* 0x000fe20007ffe0ff */
[----:B------:R-:W-:Y:S03]  /*3d330*/  @P2 STG.E [R6.64], R143 ;  /* 0x0000008f06002986 */ /* 0x000fe6000c101904 */
[----:B------:R-:W-:Y:S01]  /*3d340*/  ISETP.GE.AND P2, PT, R3, c[0x0][0x17c], PT ;  /* 0x00005f0003007a0c */ /* 0x000fe20003f46270 */
[----:B----4-:R1:W-:Y:S04]  /*3d350*/  @P4 STG.E [R4.64], R183 ;  /* 0x000000b704004986 */ /* 0x0103e8000c101904 */
[----:B------:R-:W2:Y:S04]  /*3d360*/  LDL.LU R3, [R1+0x438] ;  /* 0x0004380001037983 */ /* 0x000ea80000300800 */
[----:B-1----:R-:W3:Y:S01]  /*3d370*/  LDL.LU R5, [R1+0x4c8] ;  /* 0x0004c80001057983 */ /* 0x002ee20000300800 */
[----:B------:R-:W-:-:S02]  /*3d380*/  ISETP.LT.AND P6, PT, R216, c[0x0][0x178], !P5 ;  /* 0x00005e00d8007a0c */ /* 0x000fc40006fc1270 */
[----:B------:R-:W-:Y:S01]  /*3d390*/  ISETP.LT.AND P5, PT, R180, c[0x0][0x178], !P5 ;  /* 0x00005e00b4007a0c */ /* 0x000fe20006fa1270 */
[----:B------:R-:W-:Y:S01]  /*3d3a0*/  IMAD.WIDE R6, R0, 0x4, R136 ;  /* 0x0000000400067825 */ /* 0x000fe200078e0288 */
[----:B------:R-:W-:Y:S01]  /*3d3b0*/  ISETP.LT.AND P4, PT, R216, c[0x0][0x178], !P0 ;  /* 0x00005e00d8007a0c */ /* 0x000fe20004781270 */
[----:B------:R-:W4:Y:S02]  /*3d3c0*/  LDL.LU R143, [R1+0x4ec] ;  /* 0x0004ec00018f7983 */ /* 0x000f240000300800 */
[C---:B------:R-:W-:Y:S01]  /*3d3d0*/  IMAD.WIDE R140, R0.reuse, 0x4, R138 ;  /* 0x00000004008c7825 */ /* 0x040fe200078e028a */
[----:B------:R-:W-:Y:S01]  /*3d3e0*/  IADD3 R4, R0, c[0x0][0x198], RZ ;  /* 0x0000660000047a10 */ /* 0x000fe20007ffe0ff */
[----:B------:R-:W4:Y:S04]  /*3d3f0*/  LDL.LU R183, [R1+0x49c] ;  /* 0x00049c0001b77983 */ /* 0x000f280000300800 */
[----:B---3--:R1:W-:Y:S04]  /*3d400*/  @P6 STG.E [R6.64], R5 ;  /* 0x0000000506006986 */ /* 0x0083e8000c101904 */
[----:B--2---:R2:W-:Y:S01]  /*3d410*/  @P5 STG.E [R140.64], R3 ;  /* 0x000000038c005986 */ /* 0x0045e2000c101904 */
        /* <DEDUP_REMOVED lines=14> */
[----:B------:R1:W-:Y:S01]  /*3d500*/  @P0 STG.E [R4.64], R182 ;  /* 0x000000b604000986 */ /* 0x0003e2000c101904 */
[----:B------:R-:W-:Y:S01]  /*3d510*/  ISETP.LT.AND P0, PT, R216, c[0x0][0x178], !P1 ;  /* 0x00005e00d8007a0c */ /* 0x000fe20004f01270 */
[----:B------:R-:W-:Y:S01]  /*3d520*/  IMAD.WIDE R140, R0, 0x4, R138 ;  /* 0x00000004008c7825 */ /* 0x000fe200078e028a */
[----:B------:R-:W-:Y:S02]  /*3d530*/  ISETP.LT.AND P1, PT, R180, c[0x0][0x178], !P1 ;  /* 0x00005e00b4007a0c */ /* 0x000fe40004f21270 */
[----:B-1----:R-:W-:Y:S01]  /*3d540*/  IADD3 R4, R0, c[0x0][0x198], RZ ;  /* 0x0000660000047a10 */ /* 0x002fe20007ffe0ff */
[----:B------:R-:W3:Y:S03]  /*3d550*/  LDL.LU R182, [R1+0x4bc] ;  /* 0x0004bc0001b67983 */ /* 0x000ee60000300800 */
[C---:B------:R-:W-:Y:S01]  /*3d560*/  IADD3 R0, R4.reuse, c[0x0][0x198], RZ ;  /* 0x0000660004007a10 */ /* 0x040fe20007ffe0ff */
[----:B--2---:R1:W-:Y:S04]  /*3d570*/  @P6 STG.E [R6.64], R3 ;  /* 0x0000000306006986 */ /* 0x0043e8000c101904 */
[----:B------:R-:W-:Y:S01]  /*3d580*/  @P3 STG.E [R140.64], R142 ;  /* 0x0000008e8c003986 */ /* 0x000fe2000c101904 */
[----:B-1----:R-:W-:Y:S01]  /*3d590*/  IADD3 R3, R217, 0x5b, RZ ;  /* 0x0000005bd9037810 */ /* 0x002fe20007ffe0ff */
[----:B------:R-:W-:-:S03]  /*3d5a0*/  IMAD.WIDE R6, R4, 0x4, R136 ;  /* 0x0000000404067825 */ /* 0x000fc600078e0288 */
[----:B------:R-:W-:Y:S01]  /*3d5b0*/  ISETP.GE.AND P3, PT, R3, c[0x0][0x17c], PT ;  /* 0x00005f0003007a0c */ /* 0x000fe20003f66270 */
[----:B------:R-:W-:Y:S01]  /*3d5c0*/  IMAD.WIDE R4, R4, 0x4, R138 ;  /* 0x0000000404047825 */ /* 0x000fe200078e028a */
[----:B------:R-:W-:Y:S01]  /*3d5d0*/  IADD3 R3, R217, 0x5c, RZ ;  /* 0x0000005cd9037810 */ /* 0x000fe20007ffe0ff */
[----:B----4-:R-:W-:Y:S03]  /*3d5e0*/  @P0 STG.E [R6.64], R143 ;  /* 0x0000008f06000986 */ /* 0x010fe6000c101904 */
[----:B------:R-:W-:Y:S01]  /*3d5f0*/  ISETP.GE.AND P0, PT, R3, c[0x0][0x17c], PT ;  /* 0x00005f0003007a0c */ /* 0x000fe20003f06270 */
[----:B------:R1:W-:Y:S04]  /*3d600*/  @P1 STG.E [R4.64], R183 ;  /* 0x000000b704001986 */ /* 0x0003e8000c101904 */
[----:B------:R-:W2:Y:S04]  /*3d610*/  LDL.LU R3, [R1+0x4b8] ;  /* 0x0004b80001037983 */ /* 0x000ea80000300800 */
[----:B-1----:R-:W4:Y:S01]  /*3d620*/  LDL.LU R5, [R1+0x518] ;  /* 0x0005180001057983 */ /* 0x002f220000300800 */
[----:B------:R-:W-:-:S02]  /*3d630*/  ISETP.LT.AND P6, PT, R216, c[0x0][0x178], !P2 ;  /* 0x00005e00d8007a0c */ /* 0x000fc400057c1270 */
[----:B------:R-:W-:Y:S01]  /*3d640*/  ISETP.LT.AND P2, PT, R180, c[0x0][0x178], !P2 ;  /* 0x00005e00b4007a0c */ /* 0x000fe20005741270 */
[----:B------:R-:W-:Y:S01]  /*3d650*/  IMAD.WIDE R6, R0, 0x4, R136 ;  /* 0x0000000400067825 */ /* 0x000fe200078e0288 */
[----:B------:R-:W-:Y:S01]  /*3d660*/  ISETP.LT.AND P1, PT, R216, c[0x0][0x178], !P5 ;  /* 0x00005e00d8007a0c */ /* 0x000fe20006f21270 */
[----:B------:R-:W3:Y:S02]  /*3d670*/  LDL.LU R143, [R1+0x53c] ;  /* 0x00053c00018f7983 */ /* 0x000ee40000300800 */
[----:B------:R-:W-:Y:S01]  /*3d680*/  IMAD.WIDE R140, R0, 0x4, R138 ;  /* 0x00000004008c7825 */ /* 0x000fe200078e028a */
[----:B------:R-:W-:Y:S01]  /*3d690*/  ISETP.LT.AND P5, PT, R180, c[0x0][0x178], !P5 ;  /* 0x00005e00b4007a0c */ /* 0x000fe20006fa1270 */
[----:B------:R-:W3:Y:S01]  /*3d6a0*/  LDL.LU R183, [R1+0x4dc] ;  /* 0x0004dc0001b77983 */ /* 0x000ee20000300800 */
[----:B------:R-:W-:-:S03]  /*3d6b0*/  IADD3 R4, R0, c[0x0][0x198], RZ ;  /* 0x0000660000047a10 */ /* 0x000fc60007ffe0ff */
[----:B------:R-:W3:Y:S01]  /*3d6c0*/  LDL.LU R142, [R1+0x4f8] ;  /* 0x0004f800018e7983 */ /* 0x000ee20000300800 */
[----:B------:R-:W-:-:S03]  /*3d6d0*/  IADD3 R0, R4, c[0x0][0x198], RZ ;  /* 0x0000660004007a10 */ /* 0x000fc60007ffe0ff */
[----:B----4-:R1:W-:Y:S04]  /*3d6e0*/  @P6 STG.E [R6.64], R5 ;  /* 0x0000000506006986 */ /* 0x0103e8000c101904 */
[----:B--2---:R2:W-:Y:S01]  /*3d6f0*/  @P2 STG.E [R140.64], R3 ;  /* 0x000000038c002986 */ /* 0x0045e2000c101904 */
[----:B-1----:R-:W-:Y:S01]  /*3d700*/  IMAD.WIDE R6, R4, 0x4, R136 ;  /* 0x0000000404067825 */ /* 0x002fe200078e0288 */
[----:B--2---:R-:W-:-:S03]  /*3d710*/  IADD3 R3, R217, 0x5d, RZ ;  /* 0x0000005dd9037810 */ /* 0x004fc60007ffe0ff */
[----:B------:R-:W-:Y:S01]  /*3d720*/  IMAD.WIDE R4, R4, 0x4, R138 ;  /* 0x0000000404047825 */ /* 0x000fe200078e028a */
[----:B------:R-:W-:Y:S02]  /*3d730*/  ISETP.GE.AND P2, PT, R3, c[0x0][0x17c], PT ;  /* 0x00005f0003007a0c */ /* 0x000fe40003f46270 */
[----:B------:R-:W-:Y:S01]  /*3d740*/  IADD3 R3, R217, 0x5e, RZ ;  /* 0x0000005ed9037810 */ /* 0x000fe20007ffe0ff */
[----:B---3--:R-:W-:Y:S03]  /*3d750*/  @P1 STG.E [R6.64], R181 ;  /* 0x000000b506001986 */ /* 0x008fe6000c101904 */
        /* <DEDUP_REMOVED lines=134> */
[----:B------:R-:W2:Y:S04]  /*3dfc0*/  LDL.LU R3, [R1] ;  /* 0x0000000001037983 */ /* 0x000ea80000300800 */
        /* <DEDUP_REMOVED lines=67> */
[----:B------:R-:W-:Y:S01]  /*3e400*/  ISETP.LT.AND P6, PT, R216, c[0x0][0x178], !P5 ;  /* 0x00005e00d8007a0c */ /* 0x000fe20006fc1270 */
[----:B------:R-:W-:Y:S01]  /*3e410*/  IMAD.WIDE R6, R0, 0x4, R136 ;  /* 0x0000000400067825 */ /* 0x000fe200078e0288 */
[----:B------:R-:W-:Y:S01]  /*3e420*/  ISETP.LT.AND P5, PT, R180, c[0x0][0x178], !P5 ;  /* 0x00005e00b4007a0c */ /* 0x000fe20006fa1270 */
[----:B------:R-:W4:Y:S01]  /*3e430*/  LDL.LU R183, [R1+0x5b4] ;  /* 0x0005b40001b77983 */ /* 0x000f220000300800 */
[----:B------:R-:W-:-:S02]  /*3e440*/  ISETP.LT.AND P4, PT, R216, c[0x0][0x178], !P0 ;  /* 0x00005e00d8007a0c */ /* 0x000fc40004781270 */
[C---:B------:R-:W-:Y:S01]  /*3e450*/  IADD3 R4, R0.reuse, c[0x0][0x198], RZ ;  /* 0x0000660000047a10 */ /* 0x040fe20007ffe0ff */
[----:B------:R-:W-:Y:S01]  /*3e460*/  IMAD.WIDE R140, R0, 0x4, R138 ;  /* 0x00000004008c7825 */ /* 0x000fe200078e028a */
[----:B------:R-:W-:Y:S01]  /*3e470*/  ISETP.LT.AND P0, PT, R180, c[0x0][0x178], !P0 ;  /* 0x00005e00b4007a0c */ /* 0x000fe20004701270 */
[----:B------:R-:W4:Y:S01]  /*3e480*/  LDL.LU R142, [R1+0x1d8] ;  /* 0x0001d800018e7983 */ /* 0x000f220000300800 */
[----:B------:R-:W-:-:S03]  /*3e490*/  IADD3 R0, R4, c[0x0][0x198], RZ ;  /* 0x0000660004007a10 */ /* 0x000fc60007ffe0ff */
[----:B---3--:R1:W-:Y:S01]  /*3e4a0*/  @P6 STG.E [R6.64], R5 ;  /* 0x0000000506006986 */ /* 0x0083e2000c101904 */
[----:B------:R-:W-:Y:S02]  /*3e4b0*/  ISETP.LT.AND P6, PT, R216, c[0x0][0x178], !P3 ;  /* 0x00005e00d8007a0c */ /* 0x000fe40005fc1270 */
[----:B------:R-:W-:Y:S01]  /*3e4c0*/  ISETP.LT.AND P3, PT, R180, c[0x0][0x178], !P3 ;  /* 0x00005e00b4007a0c */ /* 0x000fe20005f61270 */
[----:B--2---:R2:W-:Y:S01]  /*3e4d0*/  @P5 STG.E [R140.64], R3 ;  /* 0x000000038c005986 */ /* 0x0045e2000c101904 */
[----:B-1----:R-:W-:-:S04]  /*3e4e0*/  IMAD.WIDE R6, R4, 0x4, R136 ;  /* 0x0000000404067825 */ /* 0x002fc800078e0288 */
[--C-:B------:R-:W-:Y:S01]  /*3e4f0*/  IMAD.WIDE R4, R4, 0x4, R138.reuse ;  /* 0x0000000404047825 */ /* 0x100fe200078e028a */
[----:B------:R1:W-:Y:S03]  /*3e500*/  @P4 STG.E [R6.64], R181 ;  /* 0x000000b506004986 */ /* 0x0003e6000c101904 */
[C---:B--2---:R-:W-:Y:S01]  /*3e510*/  IMAD.WIDE R140, R0.reuse, 0x4, R138 ;  /* 0x00000004008c7825 */ /* 0x044fe200078e028a */
[----:B------:R2:W-:Y:S03]  /*3e520*/  @P0 STG.E [R4.64], R182 ;  /* 0x000000b604000986 */ /* 0x0005e6000c101904 */
[----:B-1----:R-:W-:Y:S01]  /*3e530*/  IMAD.WIDE R6, R0, 0x4, R136 ;  /* 0x0000000400067825 */ /* 0x002fe200078e0288 */
[----:B------:R-:W3:Y:S04]  /*3e540*/  LDL.LU R181, [R1+0x56c] ;  /* 0x00056c0001b57983 */ /* 0x000ee80000300800 */
[----:B------:R-:W-:Y:S04]  /*3e550*/  @P6 STG.E [R6.64], R143 ;  /* 0x0000008f06006986 */ /* 0x000fe8000c101904 */
[----:B--2---:R-:W2:Y:S04]  /*3e560*/  LDL.LU R182, [R1+0x1dc] ;  /* 0x0001dc0001b67983 */ /* 0x004ea80000300800 */
[----:B------:R1:W-:Y:S04]  /*3e570*/  @P3 STG.E [R140.64], R248 ;  /* 0x000000f88c003986 */ /* 0x0003e8000c101904 */
[----:B-1----:R-:W2:Y:S01]  /*3e580*/  LDL.LU R248, [R1+0x568] ;  /* 0x0005680001f87983 */ /* 0x002ea20000300800 */
[----:B------:R-:W-:-:S02]  /*3e590*/  IADD3 R3, R217, 0x71, RZ ;  /* 0x00000071d9037810 */ /* 0x000fc40007ffe0ff */
[----:B------:R-:W-:Y:S01]  /*3e5a0*/  ISETP.LT.AND P0, PT, R216, c[0x0][0x178], !P1 ;  /* 0x00005e00d8007a0c */ /* 0x000fe20004f01270 */
[----:B------:R-:W3:Y:S01]  /*3e5b0*/  LDL.LU R143, [R1+0x57c] ;  /* 0x00057c00018f7983 */ /* 0x000ee20000300800 */
[----:B------:R-:W-:Y:S02]  /*3e5c0*/  ISETP.LT.AND P1, PT, R180, c[0x0][0x178], !P1 ;  /* 0x00005e00b4007a0c */ /* 0x000fe40004f21270 */
[----:B------:R-:W-:Y:S02]  /*3e5d0*/  ISETP.GE.AND P5, PT, R3, c[0x0][0x17c], PT ;  /* 0x00005f0003007a0c */ /* 0x000fe40003fa6270 */
[----:B------:R-:W-:Y:S02]  /*3e5e0*/  IADD3 R4, R0, c[0x0][0x198], RZ ;  /* 0x0000660000047a10 */ /* 0x000fe40007ffe0ff */
[----:B------:R-:W-:Y:S02]  /*3e5f0*/  IADD3 R3, R217, 0x72, RZ ;  /* 0x00000072d9037810 */ /* 0x000fe40007ffe0ff */
[----:B------:R-:W-:Y:S01]  /*3e600*/  ISETP.LT.AND P6, PT, R216, c[0x0][0x178], !P2 ;  /* 0x00005e00d8007a0c */ /* 0x000fe200057c1270 */
[----:B------:R-:W-:Y:S01]  /*3e610*/  IMAD.WIDE R6, R4, 0x4, R136 ;  /* 0x0000000404067825 */ /* 0x000fe200078e0288 */
[----:B------:R-:W-:-:S02]  /*3e620*/  ISETP.GE.AND P4, PT, R3, c[0x0][0x17c], PT ;  /* 0x00005f0003007a0c */ /* 0x000fc40003f86270 */
[C---:B------:R-:W-:Y:S01]  /*3e630*/  IADD3 R0, R4.reuse, c[0x0][0x198], RZ ;  /* 0x0000660004007a10 */ /* 0x040fe20007ffe0ff */
[--C-:B------:R-:W-:Y:S01]  /*3e640*/  IMAD.WIDE R4, R4, 0x4, R138.reuse ;  /* 0x0000000404047825 */ /* 0x100fe200078e028a */
[----:B------:R-:W-:Y:S02]  /*3e650*/  IADD3 R3, R217, 0x73, RZ ;  /* 0x00000073d9037810 */ /* 0x000fe40007ffe0ff */
[----:B------:R-:W-:Y:S01]  /*3e660*/  ISETP.LT.AND P2, PT, R180, c[0x0][0x178], !P2 ;  /* 0x00005e00b4007a0c */ /* 0x000fe20005741270 */
[----:B----4-:R1:W-:Y:S01]  /*3e670*/  @P0 STG.E [R6.64], R183 ;  /* 0x000000b706000986 */ /* 0x0103e2000c101904 */
[----:B------:R-:W-:Y:S02]  /*3e680*/  ISETP.GE.AND P3, PT, R3, c[0x0][0x17c], PT ;  /* 0x00005f0003007a0c */ /* 0x000fe40003f66270 */
[----:B------:R-:W-:Y:S01]  /*3e690*/  IADD3 R3, R217, 0x74, RZ ;  /* 0x00000074d9037810 */ /* 0x000fe20007ffe0ff */
[----:B------:R4:W-:Y:S01]  /*3e6a0*/  @P1 STG.E [R4.64], R249 ;  /* 0x000000f904001986 */ /* 0x0009e2000c101904 */
[----:B------:R-:W-:Y:S01]  /*3e6b0*/  ISETP.LT.AND P1, PT, R216, c[0x0][0x178], !P5 ;  /* 0x00005e00d8007a0c */ /* 0x000fe20006f21270 */
[----:B------:R-:W-:Y:S01]  /*3e6c0*/  IMAD.WIDE R140, R0, 0x4, R138 ;  /* 0x00000004008c7825 */ /* 0x000fe200078e028a */
[----:B------:R-:W-:-:S02]  /*3e6d0*/  ISETP.LT.AND P5, PT, R180, c[0x0][0x178], !P5 ;  /* 0x00005e00b4007a0c */ /* 0x000fc40006fa1270 */
[----:B------:R-:W-:Y:S01]  /*3e6e0*/  ISETP.GE.AND P0, PT, R3, c[0x0][0x17c], PT ;  /* 0x00005f0003007a0c */ /* 0x000fe20003f06270 */
[C---:B-1----:R-:W-:Y:S01]  /*3e6f0*/  IMAD.WIDE R6, R0.reuse, 0x4, R136 ;  /* 0x0000000400067825 */ /* 0x042fe200078e0288 */
[----:B------:R-:W-:Y:S01]  /*3e700*/  IADD3 R3, R217, 0x75, RZ ;  /* 0x00000075d9037810 */ /* 0x000fe20007ffe0ff */
[----:B------:R-:W3:Y:S01]  /*3e710*/  LDL.LU R183, [R1+0x1ec] ;  /* 0x0001ec0001b77983 */ /* 0x000ee20000300800 */
[----:B----4-:R-:W-:-:S04]  /*3e720*/  IADD3 R4, R0, c[0x0][0x198], RZ ;  /* 0x0000660000047a10 */ /* 0x010fc80007ffe0ff */
[C---:B------:R-:W-:Y:S01]  /*3e730*/  IADD3 R0, R4.reuse, c[0x0][0x198], RZ ;  /* 0x0000660004007a10 */ /* 0x040fe20007ffe0ff */
[----:B--2---:R1:W-:Y:S04]  /*3e740*/  @P6 STG.E [R6.64], R248 ;  /* 0x000000f806006986 */ /* 0x0043e8000c101904 */
[----:B------:R2:W-:Y:S01]  /*3e750*/  @P2 STG.E [R140.64], R142 ;  /* 0x0000008e8c002986 */ /* 0x0005e2000c101904 */
[----:B------:R-:W-:Y:S02]  /*3e760*/  ISETP.GE.AND P2, PT, R3, c[0x0][0x17c], PT ;  /* 0x00005f0003007a0c */ /* 0x000fe40003f46270 */
[----:B------:R-:W-:Y:S01]  /*3e770*/  IADD3 R3, R217, 0x76, RZ ;  /* 0x00000076d9037810 */ /* 0x000fe20007ffe0ff */
[----:B-1----:R-:W-:-:S04]  /*3e780*/  IMAD.WIDE R6, R4, 0x4, R136 ;  /* 0x0000000404067825 */ /* 0x002fc800078e0288 */
[----:B------:R-:W-:Y:S01]  /*3e790*/  IMAD.WIDE R4, R4, 0x4, R138 ;  /* 0x0000000404047825 */ /* 0x000fe200078e028a */
[----:B---3--:R-:W-:Y:S01]  /*3e7a0*/  @P1 STG.E [R6.64], R181 ;  /* 0x000000b506001986 */ /* 0x008fe2000c101904 */
[----:B------:R-:W-:-:S03]  /*3e7b0*/  ISETP.GE.AND P1, PT, R3, c[0x0][0x17c], PT ;  /* 0x00005f0003007a0c */ /* 0x000fc60003f26270 */
[----:B--2---:R-:W2:Y:S04]  /*3e7c0*/  LDL.LU R142, [R1+0xd8] ;  /* 0x0000d800018e7983 */ /* 0x004ea80000300800 */
[----:B------:R-:W3:Y:S04]  /*3e7d0*/  LDL.LU R3, [R1+0x1e8] ;  /* 0x0001e80001037983 */ /* 0x000ee80000300800 */
[----:B------:R1:W-:Y:S04]  /*3e7e0*/  @P5 STG.E [R4.64], R182 ;  /* 0x000000b604005986 */ /* 0x0003e8000c101904 */
[----:B-1----:R-:W4:Y:S01]  /*3e7f0*/  LDL.LU R5, [R1+0x578] ;  /* 0x0005780001057983 */ /* 0x002f220000300800 */
[----:B------:R-:W-:-:S02]  /*3e800*/  ISETP.LT.AND P6, PT, R216, c[0x0][0x178], !P4 ;  /* 0x00005e00d8007a0c */ /* 0x000fc400067c1270 */
[----:B------:R-:W-:Y:S01]  /*3e810*/  ISETP.LT.AND P4, PT, R180, c[0x0][0x178], !P4 ;  /* 0x00005e00b4007a0c */ /* 0x000fe20006781270 */
[----:B------:R-:W-:Y:S01]  /*3e820*/  IMAD.WIDE R6, R0, 0x4, R136 ;  /* 0x0000000400067825 */ /* 0x000fe200078e0288 */
[----:B------:R-:W-:Y:S01]  /*3e830*/  ISETP.LT.AND P5, PT, R216, c[0x0][0x178], !P3 ;  /* 0x00005e00d8007a0c */ /* 0x000fe20005fa1270 */
[----:B------:R-:W2:Y:S02]  /*3e840*/  LDL.LU R181, [R1+0x58c] ;  /* 0x00058c0001b57983 */ /* 0x000ea40000300800 */
[C---:B------:R-:W-:Y:S01]  /*3e850*/  IMAD.WIDE R140, R0.reuse, 0x4, R138 ;  /* 0x00000004008c7825 */ /* 0x040fe200078e028a */
[----:B------:R-:W-:Y:S01]  /*3e860*/  IADD3 R4, R0, c[0x0][0x198], RZ ;  /* 0x0000660000047a10 */ /* 0x000fe20007ffe0ff */
[----:B------:R-:W2:Y:S04]  /*3e870*/  LDL.LU R182, [R1+0xdc] ;  /* 0x0000dc0001b67983 */ /* 0x000ea80000300800 */
[----:B------:R-:W2:Y:S04]  /*3e880*/  LDL.LU R249, [R1+0x598] ;  /* 0x0005980001f97983 */ /* 0x000ea80000300800 */
[----:B------:R-:W2:Y:S04]  /*3e890*/  LDL.LU R248, [R1+0x8] ;  /* 0x0000080001f87983 */ /* 0x000ea80000300800 */
[----:B----4-:R1:W-:Y:S04]  /*3e8a0*/  @P6 STG.E [R6.64], R5 ;  /* 0x0000000506006986 */ /* 0x0103e8000c101904 */
[----:B---3--:R3:W-:Y:S01]  /*3e8b0*/  @P4 STG.E [R140.64], R3 ;  /* 0x000000038c004986 */ /* 0x0087e2000c101904 */
[----:B-1----:R-:W-:Y:S01]  /*3e8c0*/  IMAD.WIDE R6, R4, 0x4, R136 ;  /* 0x0000000404067825 */ /* 0x002fe200078e0288 */
[----:B---3--:R-:W-:-:S04]  /*3e8d0*/  IADD3 R3, R217, 0x77, RZ ;  /* 0x00000077d9037810 */ /* 0x008fc80007ffe0ff */
[----:B------:R-:W-:Y:S02]  /*3e8e0*/  ISETP.GE.AND P4, PT, R3, c[0x0][0x17c], PT ;  /* 0x00005f0003007a0c */ /* 0x000fe40003f86270 */
[----:B------:R-:W-:Y:S01]  /*3e8f0*/  IADD3 R3, R217, 0x78, RZ ;  /* 0x00000078d9037810 */ /* 0x000fe20007ffe0ff */
[----:B------:R1:W-:Y:S03]  /*3e900*/  @P5 STG.E [R6.64], R143 ;  /* 0x0000008f06005986 */ /* 0x0003e6000c101904 */
[----:B------:R-:W-:Y:S02]  /*3e910*/  ISETP.GE.AND P5, PT, R3, c[0x0][0x17c], PT ;  /* 0x00005f0003007a0c */ /* 0x000fe40003fa6270 */
[----:B------:R-:W3:Y:S04]  /*3e920*/  LDL.LU R3, [R1+0x588] ;  /* 0x0005880001037983 */ /* 0x000ee80000300800 */
[----:B-1----:R-:W4:Y:S01]  /*3e930*/  LDL.LU R143, [R1+0x59c] ;  /* 0x00059c00018f7983 */ /* 0x002f220000300800 */
[----:B------:R-:W-:-:S02]  /*3e940*/  ISETP.LT.AND P3, PT, R180, c[0x0][0x178], !P3 ;  /* 0x00005e00b4007a0c */ /* 0x000fc40005f61270 */
[C---:B------:R-:W-:Y:S01]  /*3e950*/  IADD3 R0, R4.reuse, c[0x0][0x198], RZ ;  /* 0x0000660004007a10 */ /* 0x040fe20007ffe0ff */
[----:B------:R-:W-:Y:S01]  /*3e960*/  IMAD.WIDE R4, R4, 0x4, R138 ;  /* 0x0000000404047825 */ /* 0x000fe200078e028a */
[----:B------:R-:W-:Y:S02]  /*3e970*/  ISETP.LT.AND P6, PT, R216, c[0x0][0x178], !P0 ;  /* 0x00005e00d8007a0c */ /* 0x000fe400047c1270 */
[----:B------:R-:W-:Y:S01]  /*3e980*/  ISETP.LT.AND P0, PT, R180, c[0x0][0x178], !P0 ;  /* 0x00005e00b4007a0c */ /* 0x000fe20004701270 */
[----:B------:R-:W-:-:S06]  /*3e990*/  IMAD.WIDE R6, R0, 0x4, R136 ;  /* 0x0000000400067825 */ /* 0x000fcc00078e0288 */
[----:B------:R1:W-:Y:S01]  /*3e9a0*/  @P3 STG.E [R4.64], R183 ;  /* 0x000000b704003986 */ /* 0x0003e2000c101904 */
[----:B------:R-:W-:Y:S02]  /*3e9b0*/  ISETP.LT.AND P3, PT, R216, c[0x0][0x178], !P2 ;  /* 0x00005e00d8007a0c */ /* 0x000fe40005761270 */
[----:B------:R-:W-:Y:S01]  /*3e9c0*/  ISETP.LT.AND P2, PT, R180, c[0x0][0x178], !P2 ;  /* 0x00005e00b4007a0c */ /* 0x000fe20005741270 */
[C---:B------:R-:W-:Y:S01]  /*3e9d0*/  IMAD.WIDE R140, R0.reuse, 0x4, R138 ;  /* 0x00000004008c7825 */ /* 0x040fe200078e028a */
[----:B-1----:R-:W-:Y:S01]  /*3e9e0*/  IADD3 R4, R0, c[0x0][0x198], RZ ;  /* 0x0000660000047a10 */ /* 0x002fe20007ffe0ff */
[----:B------:R-:W4:Y:S03]  /*3e9f0*/  LDL.LU R183, [R1+0xc] ;  /* 0x00000c0001b77983 */ /* 0x000f260000300800 */
[----:B------:R-:W-:Y:S01]  /*3ea00*/  IADD3 R0, R4, c[0x0][0x198], RZ ;  /* 0x0000660004007a10 */ /* 0x000fe20007ffe0ff */
[----:B---3--:R1:W-:Y:S01]  /*3ea10*/  @P6 STG.E [R6.64], R3 ;  /* 0x0000000306006986 */ /* 0x0083e2000c101904 */
[----:B------:R-:W-:-:S02]  /*3ea20*/  ISETP.LT.AND P6, PT, R216, c[0x0][0x178], !P1 ;  /* 0x00005e00d8007a0c */ /* 0x000fc40004fc1270 */
[----:B------:R-:W-:Y:S01]  /*3ea30*/  ISETP.LT.AND P1, PT, R180, c[0x0][0x178], !P1 ;  /* 0x00005e00b4007a0c */ /* 0x000fe20004f21270 */
[----:B--2---:R2:W-:Y:S01]  /*3ea40*/  @P0 STG.E [R140.64], R142 ;  /* 0x0000008e8c000986 */ /* 0x0045e2000c101904 */
[----:B-1----:R-:W-:Y:S01]  /*3ea50*/  IMAD.WIDE R6, R4, 0x4, R136 ;  /* 0x0000000404067825 */ /* 0x002fe200078e0288 */
[----:B------:R-:W-:-:S03]  /*3ea60*/  IADD3 R3, R217, 0x79, RZ ;  /* 0x00000079d9037810 */ /* 0x000fc60007ffe0ff */
[----:B------:R-:W-:Y:S01]  /*3ea70*/  IMAD.WIDE R4, R4, 0x4, R138 ;  /* 0x0000000404047825 */ /* 0x000fe200078e028a */
[----:B------:R-:W-:Y:S01]  /*3ea80*/  ISETP.GE.AND P0, PT, R3, c[0x0][0x17c], PT ;  /* 0x00005f0003007a0c */ /* 0x000fe20003f06270 */
[----:B------:R1:W-:Y:S01]  /*3ea90*/  @P3 STG.E [R6.64], R181 ;  /* 0x000000b506003986 */ /* 0x0003e2000c101904 */
[----:B------:R-:W-:-:S03]  /*3eaa0*/  IADD3 R3, R217, 0x7a, RZ ;  /* 0x0000007ad9037810 */ /* 0x000fc60007ffe0ff */
[----:B------:R3:W-:Y:S01]  /*3eab0*/  @P2 STG.E [R4.64], R182 ;  /* 0x000000b604002986 */ /* 0x0007e2000c101904 */
[----:B------:R-:W-:Y:S01]  /*3eac0*/  ISETP.LT.AND P2, PT, R216, c[0x0][0x178], !P4 ;  /* 0x00005e00d8007a0c */ /* 0x000fe20006741270 */
[C---:B--2---:R-:W-:Y:S01]  /*3ead0*/  IMAD.WIDE R140, R0.reuse, 0x4, R138 ;  /* 0x00000004008c7825 */ /* 0x044fe200078e028a */
[----:B------:R-:W-:Y:S01]  /*3eae0*/  ISETP.GE.AND P3, PT, R3, c[0x0][0x17c], PT ;  /* 0x00005f0003007a0c */ /* 0x000fe20003f66270 */
[----:B------:R-:W2:Y:S01]  /*3eaf0*/  LDL.LU R142, [R1+0x378] ;  /* 0x00037800018e7983 */ /* 0x000ea20000300800 */
[----:B------:R-:W-:Y:S01]  /*3eb00*/  IADD3 R3, R217, 0x7b, RZ ;  /* 0x0000007bd9037810 */ /* 0x000fe20007ffe0ff */
[C---:B-1----:R-:W-:Y:S02]  /*3eb10*/  IMAD.WIDE R6, R0.reuse, 0x4, R136 ;  /* 0x0000000400067825 */ /* 0x042fe400078e0288 */
[----:B------:R-:W2:Y:S01]  /*3eb20*/  LDL.LU R181, [R1+0x5ac] ;  /* 0x0005ac0001b57983 */ /* 0x000ea20000300800 */
[----:B---3--:R-:W-:-:S03]  /*3eb30*/  IADD3 R4, R0, c[0x0][0x198], RZ ;  /* 0x0000660000047a10 */ /* 0x008fc60007ffe0ff */
[----:B------:R1:W-:Y:S04]  /*3eb40*/  @P6 STG.E [R6.64], R249 ;  /* 0x000000f906006986 */ /* 0x0003e8000c101904 */
[----:B------:R-:W-:Y:S01]  /*3eb50*/  @P1 STG.E [R140.64], R248 ;  /* 0x000000f88c001986 */ /* 0x000fe2000c101904 */
[----:B------:R-:W-:Y:S02]  /*3eb60*/  ISETP.GE.AND P1, PT, R3, c[0x0][0x17c], PT ;  /* 0x00005f0003007a0c */ /* 0x000fe40003f26270 */
[----:B------:R-:W-:Y:S01]  /*3eb70*/  IADD3 R3, R217, 0x7c, RZ ;  /* 0x0000007cd9037810 */ /* 0x000fe20007ffe0ff */
[----:B------:R-:W3:Y:S01]  /*3eb80*/  LDL.LU R182, [R1+0x37c] ;  /* 0x00037c0001b67983 */ /* 0x000ee20000300800 */
[----:B-1----:R-:W-:-:S05]  /*3eb90*/  IMAD.WIDE R6, R4, 0x4, R136 ;  /* 0x0000000404067825 */ /* 0x002fca00078e0288 */
[----:B----4-:R1:W-:Y:S01]  /*3eba0*/  @P2 STG.E [R6.64], R143 ;  /* 0x0000008f06002986 */ /* 0x0103e2000c101904 */
[----:B------:R-:W-:-:S03]  /*3ebb0*/  ISETP.GE.AND P2, PT, R3, c[0x0][0x17c], PT ;  /* 0x00005f0003007a0c */ /* 0x000fc60003f46270 */
[----:B-1----:R-:W4:Y:S04]  /*3ebc0*/  LDL.LU R143, [R1+0x258] ;  /* 0x00025800018f7983 */ /* 0x002f280000300800 */
[----:B------:R-:W2:Y:S01]  /*3ebd0*/  LDL.LU R3, [R1+0x5a8] ;  /* 0x0005a80001037983 */ /* 0x000ea20000300800 */
[----:B------:R-:W-:Y:S02]  /*3ebe0*/  ISETP.LT.AND P4, PT, R180, c[0x0][0x178], !P4 ;  /* 0x00005e00b4007a0c */ /* 0x000fe40006781270 */
[----:B------:R-:W-:Y:S02]  /*3ebf0*/  ISETP.LT.AND P6, PT, R216, c[0x0][0x178], !P5 ;  /* 0x00005e00d8007a0c */ /* 0x000fe40006fc1270 */
[C---:B------:R-:W-:Y:S01]  /*3ec00*/  IADD3 R0, R4.reuse, c[0x0][0x198], RZ ;  /* 0x0000660004007a10 */ /* 0x040fe20007ffe0ff */
[----:B------:R-:W-:Y:S01]  /*3ec10*/  IMAD.WIDE R4, R4, 0x4, R138 ;  /* 0x0000000404047825 */ /* 0x000fe200078e028a */
[----:B------:R-:W-:-:S03]  /*3ec20*/  ISETP.LT.AND P5, PT, R180, c[0x0][0x178], !P5 ;  /* 0x00005e00b4007a0c */ /* 0x000fc60006fa1270 */
[----:B------:R-:W-:-:S04]  /*3ec30*/  IMAD.WIDE R6, R0, 0x4, R136 ;  /* 0x0000000400067825 */ /* 0x000fc800078e0288 */
[----:B------:R1:W-:Y:S01]  /*3ec40*/  @P4 STG.E [R4.64], R183 ;  /* 0x000000b704004986 */ /* 0x0003e2000c101904 */
[----:B------:R-:W-:Y:S01]  /*3ec50*/  ISETP.LT.AND P4, PT, R216, c[0x0][0x178], !P0 ;  /* 0x00005e00d8007a0c */ /* 0x000fe20004781270 */
[C---:B------:R-:W-:Y:S01]  /*3ec60*/  IMAD.WIDE R140, R0.reuse, 0x4, R138 ;  /* 0x00000004008c7825 */ /* 0x040fe200078e028a */
[----:B-1----:R-:W-:Y:S01]  /*3ec70*/  IADD3 R4, R0, c[0x0][0x198], RZ ;  /* 0x0000660000047a10 */ /* 0x002fe20007ffe0ff */
[----:B------:R-:W3:Y:S04]  /*3ec80*/  LDL.LU R183, [R1+0x25c] ;  /* 0x00025c0001b77983 */ /* 0x000ee80000300800 */
[----:B------:R-:W3:Y:S04]  /*3ec90*/  LDL.LU R249, [R1+0x648] ;  /* 0x0006480001f97983 */ /* 0x000ee80000300800 */
[----:B------:R-:W3:Y:S04]  /*3eca0*/  LDL.LU R248, [R1+0xc8] ;  /* 0x0000c80001f87983 */ /* 0x000ee80000300800 */
[----:B--2---:R1:W-:Y:S04]  /*3ecb0*/  @P6 STG.E [R6.64], R3 ;  /* 0x0000000306006986 */ /* 0x0043e8000c101904 */
[----:B------:R2:W-:Y:S01]  /*3ecc0*/  @P5 STG.E [R140.64], R142 ;  /* 0x0000008e8c005986 */ /* 0x0005e2000c101904 */
[----:B-1----:R-:W-:Y:S01]  /*3ecd0*/  IADD3 R3, R217, 0x7d, RZ ;  /* 0x0000007dd9037810 */ /* 0x002fe20007ffe0ff */
[----:B------:R-:W-:-:S03]  /*3ece0*/  IMAD.WIDE R6, R4, 0x4, R136 ;  /* 0x0000000404067825 */ /* 0x000fc600078e0288 */
[----:B------:R-:W-:Y:S02]  /*3ecf0*/  ISETP.GE.AND P5, PT, R3, c[0x0][0x17c], PT ;  /* 0x00005f0003007a0c */ /* 0x000fe40003fa6270 */
[----:B------:R-:W-:Y:S01]  /*3ed00*/  IADD3 R3, R217, 0x7e, RZ ;  /* 0x0000007ed9037810 */ /* 0x000fe20007ffe0ff */
[----:B------:R1:W-:Y:S03]  /*3ed10*/  @P4 STG.E [R6.64], R181 ;  /* 0x000000b506004986 */ /* 0x0003e6000c101904 */
[----:B------:R-:W-:Y:S02]  /*3ed20*/  ISETP.GE.AND P4, PT, R3, c[0x0][0x17c], PT ;  /* 0x00005f0003007a0c */ /* 0x000fe40003f86270 */
[----:B------:R-:W4:Y:S01]  /*3ed30*/  LDL.LU R3, [R1+0x5d8] ;  /* 0x0005d80001037983 */ /* 0x000f220000300800 */
[----:B------:R-:W-:Y:S02]  /*3ed40*/  ISETP.LT.AND P0, PT, R180, c[0x0][0x178], !P0 ;  /* 0x00005e00b4007a0c */ /* 0x000fe40004701270 */
[----:B------:R-:W-:Y:S01]  /*3ed50*/  ISETP.LT.AND P6, PT, R216, c[0x0][0x178], !P3 ;  /* 0x00005e00d8007a0c */ /* 0x000fe20005fc1270 */
[----:B--2---:R-:W2:Y:S01]  /*3ed60*/  LDL.LU R142, [R1+0x64c] ;  /* 0x00064c00018e7983 */ /* 0x004ea20000300800 */
[----:B------:R-:W-:-:S02]  /*3ed70*/  ISETP.LT.AND P3, PT, R180, c[0x0][0x178], !P3 ;  /* 0x00005e00b4007a0c */ /* 0x000fc40005f61270 */
[C---:B------:R-:W-:Y:S01]  /*3ed80*/  IADD3 R0, R4.reuse, c[0x0][0x198], RZ ;  /* 0x0000660004007a10 */ /* 0x040fe20007ffe0ff */
[----:B------:R-:W-:Y:S01]  /*3ed90*/  IMAD.WIDE R4, R4, 0x4, R138 ;  /* 0x0000000404047825 */ /* 0x000fe200078e028a */
[----:B-1----:R-:W2:Y:S03]  /*3eda0*/  LDL.LU R181, [R1+0xcc] ;  /* 0x0000cc0001b57983 */ /* 0x002ea60000300800 */
[----:B------:R-:W-:-:S04]  /*3edb0*/  IMAD.WIDE R6, R0, 0x4, R136 ;  /* 0x0000000400067825 */ /* 0x000fc800078e0288 */
[----:B------:R-:W-:Y:S01]  /*3edc0*/  IMAD.WIDE R140, R0, 0x4, R138 ;  /* 0x00000004008c7825 */ /* 0x000fe200078e028a */
[----:B---3--:R1:W-:Y:S04]  /*3edd0*/  @P0 STG.E [R4.64], R182 ;  /* 0x000000b604000986 */ /* 0x0083e8000c101904 */
[----:B-1----:R-:W3:Y:S04]  /*3ede0*/  LDL.LU R182, [R1+0x5b8] ;  /* 0x0005b80001b67983 */ /* 0x002ee80000300800 */
[----:B----4-:R-:W-:Y:S04]  /*3edf0*/  @P6 STG.E [R6.64], R3 ;  /* 0x0000000306006986 */ /* 0x010fe8000c101904 */
[----:B------:R1:W-:Y:S04]  /*3ee00*/  @P3 STG.E [R140.64], R143 ;  /* 0x0000008f8c003986 */ /* 0x0003e8000c101904 */
[----:B-1----:R-:W4:Y:S01]  /*3ee10*/  LDL.LU R141, [R1+0x5dc] ;  /* 0x0005dc00018d7983 */ /* 0x002f220000300800 */
[----:B------:R-:W-:-:S02]  /*3ee20*/  ISETP.LT.AND P0, PT, R216, c[0x0][0x178], !P1 ;  /* 0x00005e00d8007a0c */ /* 0x000fc40004f01270 */
[----:B------:R-:W-:Y:S02]  /*3ee30*/  ISETP.LT.AND P1, PT, R180, c[0x0][0x178], !P1 ;  /* 0x00005e00b4007a0c */ /* 0x000fe40004f21270 */
[----:B------:R-:W-:-:S05]  /*3ee40*/  IADD3 R143, R0, c[0x0][0x198], RZ ;  /* 0x00006600008f7a10 */ /* 0x000fca0007ffe0ff */
[----:B------:R-:W-:-:S04]  /*3ee50*/  IMAD.WIDE R6, R143, 0x4, R136 ;  /* 0x000000048f067825 */ /* 0x000fc800078e0288 */
[C---:B------:R-:W-:Y:S01]  /*3ee60*/  IMAD.WIDE R4, R143.reuse, 0x4, R138 ;  /* 0x000000048f047825 */ /* 0x040fe200078e028a */
[----:B------:R-:W-:Y:S02]  /*3ee70*/  ISETP.LT.AND P6, PT, R216, c[0x0][0x178], !P2 ;  /* 0x00005e00d8007a0c */ /* 0x000fe400057c1270 */
[----:B------:R-:W-:Y:S02]  /*3ee80*/  IADD3 R0, R143, c[0x0][0x198], RZ ;  /* 0x000066008f007a10 */ /* 0x000fe40007ffe0ff */
[----:B------:R-:W-:Y:S02]  /*3ee90*/  ISETP.LT.AND P2, PT, R180, c[0x0][0x178], !P2 ;  /* 0x00005e00b4007a0c */ /* 0x000fe40005741270 */
[----:B------:R-:W-:Y:S02]  /*3eea0*/  IADD3 R3, R217, 0x7f, RZ ;  /* 0x0000007fd9037810 */ /* 0x000fe40007ffe0ff */
[----:B------:R-:W-:Y:S01]  /*3eeb0*/  IADD3 R143, R0, c[0x0][0x198], RZ ;  /* 0x00006600008f7a10 */ /* 0x000fe20007ffe0ff */
[----:B----4-:R-:W-:Y:S04]  /*3eec0*/  @P0 STG.E [R6.64], R141 ;  /* 0x0000008d06000986 */ /* 0x010fe8000c101904 */
[----:B------:R1:W-:Y:S04]  /*3eed0*/  @P1 STG.E [R4.64], R183 ;  /* 0x000000b704001986 */ /* 0x0003e8000c101904 */
[----:B-1----:R-:W4:Y:S01]  /*3eee0*/  LDL.LU R183, [R1+0x5bc] ;  /* 0x0005bc0001b77983 */ /* 0x002f220000300800 */
[----:B------:R-:W-:Y:S01]  /*3eef0*/  ISETP.LT.AND P1, PT, R216, c[0x0][0x178], !P5 ;  /* 0x00005e00d8007a0c */ /* 0x000fe20006f21270 */
[----:B------:R-:W-:Y:S01]  /*3ef00*/  IMAD.WIDE R6, R0, 0x4, R136 ;  /* 0x0000000400067825 */ /* 0x000fe200078e0288 */
[----:B------:R-:W-:-:S02]  /*3ef10*/  ISETP.LT.AND P5, PT, R180, c[0x0][0x178], !P5 ;  /* 0x00005e00b4007a0c */ /* 0x000fc40006fa1270 */
[----:B------:R-:W-:Y:S01]  /*3ef20*/  ISETP.GE.AND P3, PT, R3, c[0x0][0x17c], PT ;  /* 0x00005f0003007a0c */ /* 0x000fe20003f66270 */
[--C-:B------:R-:W-:Y:S01]  /*3ef30*/  IMAD.WIDE R140, R0, 0x4, R138.reuse ;  /* 0x00000004008c7825 */ /* 0x100fe200078e028a */
[----:B------:R-:W-:Y:S01]  /*3ef40*/  IADD3 R3, R217, 0x80, RZ ;  /* 0x00000080d9037810 */ /* 0x000fe20007ffe0ff */
[----:B------:R1:W-:Y:S02]  /*3ef50*/  @P6 STG.E [R6.64], R249 ;  /* 0x000000f906006986 */ /* 0x0003e4000c101904 */
[----:B------:R-:W-:Y:S01]  /*3ef60*/  IMAD.WIDE R4, R143, 0x4, R138 ;  /* 0x000000048f047825 */ /* 0x000fe200078e028a */
[----:B------:R-:W-:Y:S01]  /*3ef70*/  ISETP.GE.AND P0, PT, R3, c[0x0][0x17c], PT ;  /* 0x00005f0003007a0c */ /* 0x000fe20003f06270 */
[----:B------:R2:W-:Y:S01]  /*3ef80*/  @P2 STG.E [R140.64], R248 ;  /* 0x000000f88c002986 */ /* 0x0005e2000c101904 */
[C---:B------:R-:W-:Y:S02]  /*3ef90*/  IADD3 R3, R143.reuse, c[0x0][0x198], RZ ;  /* 0x000066008f037a10 */ /* 0x040fe40007ffe0ff */
[----:B------:R-:W-:Y:S01]  /*3efa0*/  ISETP.LT.AND P6, PT, R216, c[0x0][0x178], !P4 ;  /* 0x00005e00d8007a0c */ /* 0x000fe200067c1270 */
[----:B-1----:R-:W-:Y:S01]  /*3efb0*/  IMAD.WIDE R6, R143, 0x4, R136 ;  /* 0x000000048f067825 */ /* 0x002fe200078e0288 */
[----:B------:R-:W-:-:S04]  /*3efc0*/  ISETP.LT.AND P4, PT, R180, c[0x0][0x178], !P4 ;  /* 0x00005e00b4007a0c */ /* 0x000fc80006781270 */
[----:B--2---:R1:W-:Y:S01]  /*3efd0*/  @P1 STG.E [R6.64], R142 ;  /* 0x0000008e06001986 */ /* 0x0043e2000c101904 */
[----:B------:R-:W-:-:S03]  /*3efe0*/  IMAD.WIDE R140, R3, 0x4, R138 ;  /* 0x00000004038c7825 */ /* 0x000fc600078e028a */
[----:B------:R2:W-:Y:S01]  /*3eff0*/  @P5 STG.E [R4.64], R181 ;  /* 0x000000b504005986 */ /* 0x0005e2000c101904 */
[----:B------:R-:W-:Y:S02]  /*3f000*/  ISETP.LT.AND P5, PT, R216, c[0x0][0x178], !P3 ;  /* 0x00005e00d8007a0c */ /* 0x000fe40005fa1270 */
[----:B------:R-:W-:Y:S01]  /*3f010*/  ISETP.LT.AND P3, PT, R180, c[0x0][0x178], !P3 ;  /* 0x00005e00b4007a0c */ /* 0x000fe20005f61270 */
[C---:B-1----:R-:W-:Y:S01]  /*3f020*/  IMAD.WIDE R6, R3.reuse, 0x4, R136 ;  /* 0x0000000403067825 */ /* 0x042fe200078e0288 */
[----:B------:R-:W-:Y:S02]  /*3f030*/  IADD3 R3, R3, c[0x0][0x198], RZ ;  /* 0x0000660003037a10 */ /* 0x000fe40007ffe0ff */
[----:B------:R-:W-:-:S03]  /*3f040*/  IADD3 R0, R217, 0x81, RZ ;  /* 0x00000081d9007810 */ /* 0x000fc60007ffe0ff */
[C---:B------:R-:W-:Y:S01]  /*3f050*/  IMAD.WIDE R142, R3.reuse, 0x4, R136 ;  /* 0x00000004038e7825 */ /* 0x040fe200078e0288 */
[----:B------:R-:W-:Y:S01]  /*3f060*/  ISETP.GE.AND P2, PT, R0, c[0x0][0x17c], PT ;  /* 0x00005f0000007a0c */ /* 0x000fe20003f46270 */
[----:B---3--:R1:W-:Y:S02]  /*3f070*/  @P6 STG.E [R6.64], R182 ;  /* 0x000000b606006986 */ /* 0x0083e4000c101904 */
[C---:B--2---:R-:W-:Y:S01]  /*3f080*/  IMAD.WIDE R4, R3.reuse, 0x4, R138 ;  /* 0x0000000403047825 */ /* 0x044fe200078e028a */
[----:B------:R-:W-:Y:S01]  /*3f090*/  IADD3 R181, R3, c[0x0][0x198], RZ ;  /* 0x0000660003b57a10 */ /* 0x000fe20007ffe0ff */
[----:B------:R2:W-:Y:S01]  /*3f0a0*/  @P4 STG.E [R140.64], R250 ;  /* 0x000000fa8c004986 */ /* 0x0005e2000c101904 */
[----:B------:R-:W-:Y:S02]  /*3f0b0*/  ISETP.LT.AND P4, PT, R216, c[0x0][0x178], !P0 ;  /* 0x00005e00d8007a0c */ /* 0x000fe40004781270 */
[----:B------:R-:W-:Y:S02]  /*3f0c0*/  ISETP.LT.AND P6, PT, R180, c[0x0][0x178], !P0 ;  /* 0x00005e00b4007a0c */ /* 0x000fe400047c1270 */
[----:B------:R-:W-:Y:S01]  /*3f0d0*/  IADD3 R0, R217, 0x82, RZ ;  /* 0x00000082d9007810 */ /* 0x000fe20007ffe0ff */
[----:B-1----:R-:W-:-:S04]  /*3f0e0*/  IMAD.WIDE R6, R181, 0x4, R136 ;  /* 0x00000004b5067825 */ /* 0x002fc800078e0288 */
[C---:B--2---:R-:W-:Y:S01]  /*3f0f0*/  IMAD.WIDE R140, R181.reuse, 0x4, R138 ;  /* 0x00000004b58c7825 */ /* 0x044fe200078e028a */
[----:B------:R-:W-:Y:S02]  /*3f100*/  IADD3 R181, R181, c[0x0][0x198], RZ ;  /* 0x00006600b5b57a10 */ /* 0x000fe40007ffe0ff */
[----:B------:R-:W-:Y:S02]  /*3f110*/  ISETP.GE.AND P1, PT, R0, c[0x0][0x17c], PT ;  /* 0x00005f0000007a0c */ /* 0x000fe40003f26270 */
[----:B------:R-:W-:Y:S02]  /*3f120*/  IADD3 R0, R217, 0x83, RZ ;  /* 0x00000083d9007810 */ /* 0x000fe40007ffe0ff */
[----:B------:R-:W-:Y:S02]  /*3f130*/  IADD3 R3, R181, c[0x0][0x198], RZ ;  /* 0x00006600b5037a10 */ /* 0x000fe40007ffe0ff */
[----:B------:R-:W-:Y:S02]  /*3f140*/  ISETP.GE.AND P0, PT, R0, c[0x0][0x17c], PT ;  /* 0x00005f0000007a0c */ /* 0x000fe40003f06270 */
[----:B------:R-:W-:Y:S01]  /*3f150*/  IADD3 R0, R217, 0x84, RZ ;  /* 0x00000084d9007810 */ /* 0x000fe20007ffe0ff */
[----:B----4-:R1:W-:Y:S04]  /*3f160*/  @P5 STG.E [R142.64], R183 ;  /* 0x000000b78e005986 */ /* 0x0103e8000c101904 */
[----:B------:R2:W-:Y:S01]  /*3f170*/  @P3 STG.E [R4.64], R251 ;  /* 0x000000fb04003986 */ /* 0x0005e2000c101904 */
[----:B------:R-:W-:-:S02]  /*3f180*/  ISETP.LT.AND P3, PT, R216, c[0x0][0x178], !P2 ;  /* 0x00005e00d8007a0c */ /* 0x000fc40005761270 */
[----:B------:R-:W-:Y:S01]  /*3f190*/  ISETP.LT.AND P2, PT, R180, c[0x0][0x178], !P2 ;  /* 0x00005e00b4007a0c */ /* 0x000fe20005741270 */
[----:B------:R3:W-:Y:S01]  /*3f1a0*/  @P4 STG.E [R6.64], R244 ;  /* 0x000000f406004986 */ /* 0x0007e2000c101904 */
[----:B-1----:R-:W-:-:S03]  /*3f1b0*/  IMAD.WIDE R142, R181, 0x4, R136 ;  /* 0x00000004b58e7825 */ /* 0x002fc600078e0288 */
[----:B------:R1:W-:Y:S01]  /*3f1c0*/  @P6 STG.E [R140.64], R36 ;  /* 0x000000248c006986 */ /* 0x0003e2000c101904 */
[----:B--2---:R-:W-:Y:S01]  /*3f1d0*/  IMAD.WIDE R4, R181, 0x4, R138 ;  /* 0x00000004b5047825 */ /* 0x004fe200078e028a */
[----:B------:R-:W-:-:S04]  /*3f1e0*/  ISETP.LT.AND P4, PT, R216, c[0x0][0x178], !P1 ;  /* 0x00005e00d8007a0c */ /* 0x000fc80004f81270 */
[----:B------:R2:W-:Y:S01]  /*3f1f0*/  @P3 STG.E [R142.64], R245 ;  /* 0x000000f58e003986 */ /* 0x0005e2000c101904 */
[----:B------:R-:W-:-:S03]  /*3f200*/  ISETP.LT.AND P6, PT, R180, c[0x0][0x178], !P1 ;  /* 0x00005e00b4007a0c */ /* 0x000fc60004fc1270 */
[----:B------:R4:W-:Y:S01]  /*3f210*/  @P2 STG.E [R4.64], R37 ;  /* 0x0000002504002986 */ /* 0x0009e2000c101904 */
[----:B------:R-:W-:Y:S01]  /*3f220*/  ISETP.LT.AND P2, PT, R216, c[0x0][0x178], !P0 ;  /* 0x00005e00d8007a0c */ /* 0x000fe20004741270 */
[----:B---3--:R-:W-:Y:S01]  /*3f230*/  IMAD.WIDE R6, R3, 0x4, R136 ;  /* 0x0000000403067825 */ /* 0x008fe200078e0288 */
[----:B------:R-:W-:-:S03]  /*3f240*/  ISETP.LT.AND P0, PT, R180, c[0x0][0x178], !P0 ;  /* 0x00005e00b4007a0c */ /* 0x000fc60004701270 */
[C---:B-1----:R-:W-:Y:S01]  /*3f250*/  IMAD.WIDE R140, R3.reuse, 0x4, R138 ;  /* 0x00000004038c7825 */ /* 0x042fe200078e028a */
[----:B------:R-:W-:Y:S02]  /*3f260*/  IADD3 R3, R3, c[0x0][0x198], RZ ;  /* 0x0000660003037a10 */ /* 0x000fe40007ffe0ff */
[----:B------:R-:W-:Y:S02]  /*3f270*/  ISETP.GE.AND P5, PT, R0, c[0x0][0x17c], PT ;  /* 0x00005f0000007a0c */ /* 0x000fe40003fa6270 */
[----:B------:R-:W-:Y:S01]  /*3f280*/  IADD3 R0, R217, 0x85, RZ ;  /* 0x00000085d9007810 */ /* 0x000fe20007ffe0ff */
[C---:B--2---:R-:W-:Y:S01]  /*3f290*/  IMAD.WIDE R142, R3.reuse, 0x4, R136 ;  /* 0x00000004038e7825 */ /* 0x044fe200078e0288 */
[----:B------:R1:W-:Y:S03]  /*3f2a0*/  @P4 STG.E [R6.64], R236 ;  /* 0x000000ec06004986 */ /* 0x0003e6000c101904 */
[C---:B----4-:R-:W-:Y:S01]  /*3f2b0*/  IMAD.WIDE R4, R3.reuse, 0x4, R138 ;  /* 0x0000000403047825 */ /* 0x050fe200078e028a */
[----:B------:R-:W-:Y:S01]  /*3f2c0*/  ISETP.GE.AND P1, PT, R0, c[0x0][0x17c], PT ;  /* 0x00005f0000007a0c */ /* 0x000fe20003f26270 */
[----:B------:R2:W-:Y:S01]  /*3f2d0*/  @P6 STG.E [R140.64], R32 ;  /* 0x000000208c006986 */ /* 0x0005e2000c101904 */
[----:B------:R-:W-:-:S02]  /*3f2e0*/  IADD3 R181, R3, c[0x0][0x198], RZ ;  /* 0x0000660003b57a10 */ /* 0x000fc40007ffe0ff */
[----:B------:R-:W-:Y:S01]  /*3f2f0*/  ISETP.LT.AND P6, PT, R216, c[0x0][0x178], !P5 ;  /* 0x00005e00d8007a0c */ /* 0x000fe20006fc1270 */
[----:B------:R-:W-:Y:S01]  /*3f300*/  @P2 STG.E [R142.64], R237 ;  /* 0x000000ed8e002986 */ /* 0x000fe2000c101904 */
[----:B------:R-:W-:-:S03]  /*3f310*/  ISETP.LT.AND P5, PT, R180, c[0x0][0x178], !P5 ;  /* 0x00005e00b4007a0c */ /* 0x000fc60006fa1270 */
[----:B------:R3:W-:Y:S01]  /*3f320*/  @P0 STG.E [R4.64], R33 ;  /* 0x0000002104000986 */ /* 0x0007e2000c101904 */
[----:B------:R-:W-:Y:S01]  /*3f330*/  ISETP.LT.AND P0, PT, R216, c[0x0][0x178], !P1 ;  /* 0x00005e00d8007a0c */ /* 0x000fe20004f01270 */
[----:B-1----:R-:W-:Y:S01]  /*3f340*/  IMAD.WIDE R6, R181, 0x4, R136 ;  /* 0x00000004b5067825 */ /* 0x002fe200078e0288 */
[----:B------:R-:W-:Y:S02]  /*3f350*/  ISETP.LT.AND P1, PT, R180, c[0x0][0x178], !P1 ;  /* 0x00005e00b4007a0c */ /* 0x000fe40004f21270 */
[----:B------:R-:W-:Y:S01]  /*3f360*/  IADD3 R0, R217, 0x86, RZ ;  /* 0x00000086d9007810 */ /* 0x000fe20007ffe0ff */
[C---:B------:R-:W-:Y:S01]  /*3f370*/  IMAD.WIDE R36, R181.reuse, 0x4, R138 ;  /* 0x00000004b5247825 */ /* 0x040fe200078e028a */
[----:B------:R-:W-:Y:S02]  /*3f380*/  IADD3 R181, R181, c[0x0][0x198], RZ ;  /* 0x00006600b5b57a10 */ /* 0x000fe40007ffe0ff */
[----:B------:R-:W-:Y:S02]  /*3f390*/  ISETP.GE.AND P3, PT, R0, c[0x0][0x17c], PT ;  /* 0x00005f0000007a0c */ /* 0x000fe40003f66270 */
[----:B------:R-:W-:Y:S01]  /*3f3a0*/  IADD3 R0, R217, 0x87, RZ ;  /* 0x00000087d9007810 */ /* 0x000fe20007ffe0ff */
[C---:B--2---:R-:W-:Y:S01]  /*3f3b0*/  IMAD.WIDE R140, R181.reuse, 0x4, R136 ;  /* 0x00000004b58c7825 */ /* 0x044fe200078e0288 */
[----:B------:R1:W-:Y:S03]  /*3f3c0*/  @P6 STG.E [R6.64], R228 ;  /* 0x000000e406006986 */ /* 0x0003e6000c101904 */
[C---:B---3--:R-:W-:Y:S01]  /*3f3d0*/  IMAD.WIDE R4, R181.reuse, 0x4, R138 ;  /* 0x00000004b5047825 */ /* 0x048fe200078e028a */
        /* <DEDUP_REMOVED lines=130> */
[----:B------:R3:W-:Y:S01]  /*3fc00*/  @P4 STG.E [R12.64], R239 ;  /* 0x000000ef0c004986 */ /* 0x0007e2000c101904 */
[----:B------:R-:W-:-:S03]  /*3fc10*/  ISETP.LT.AND P6, PT, R180, c[0x0][0x178], !P0 ;  /* 0x00005e00b4007a0c */ /* 0x000fc600047c1270 */
[----:B------:R4:W-:Y:S01]  /*3fc20*/  @P3 STG.E [R4.64], R35 ;  /* 0x0000002304003986 */ /* 0x0009e2000c101904 */
[----:B------:R-:W-:Y:S01]  /*3fc30*/  ISETP.LT.AND P3, PT, R216, c[0x0][0x178], !P2 ;  /* 0x00005e00d8007a0c */ /* 0x000fe20005761270 */
[----:B-1----:R-:W-:Y:S01]  /*3fc40*/  IMAD.WIDE R6, R17, 0x4, R136 ;  /* 0x0000000411067825 */ /* 0x002fe200078e0288 */
[----:B------:R-:W-:Y:S02]  /*3fc50*/  ISETP.LT.AND P2, PT, R180, c[0x0][0x178], !P2 ;  /* 0x00005e00b4007a0c */ /* 0x000fe40005741270 */
[----:B------:R-:W-:Y:S01]  /*3fc60*/  IADD3 R0, R217, 0x96, RZ ;  /* 0x00000096d9007810 */ /* 0x000fe20007ffe0ff */
[C---:B--2---:R-:W-:Y:S01]  /*3fc70*/  IMAD.WIDE R8, R17.reuse, 0x4, R138 ;  /* 0x0000000411087825 */ /* 0x044fe200078e028a */
[----:B------:R-:W-:Y:S02]  /*3fc80*/  IADD3 R17, R17, c[0x0][0x198], RZ ;  /* 0x0000660011117a10 */ /* 0x000fe40007ffe0ff */
[----:B------:R-:W-:Y:S02]  /*3fc90*/  ISETP.GE.AND P1, PT, R0, c[0x0][0x17c], PT ;  /* 0x00005f0000007a0c */ /* 0x000fe40003f26270 */
[----:B------:R-:W-:Y:S01]  /*3fca0*/  IADD3 R0, R217, 0x97, RZ ;  /* 0x00000097d9007810 */ /* 0x000fe20007ffe0ff */
[C---:B---3--:R-:W-:Y:S01]  /*3fcb0*/  IMAD.WIDE R12, R17.reuse, 0x4, R136 ;  /* 0x00000004110c7825 */ /* 0x048fe200078e0288 */
[----:B------:R1:W-:Y:S03]  /*3fcc0*/  @P5 STG.E [R6.64], R230 ;  /* 0x000000e606005986 */ /* 0x0003e6000c101904 */
[C---:B----4-:R-:W-:Y:S01]  /*3fcd0*/  IMAD.WIDE R4, R17.reuse, 0x4, R138 ;  /* 0x0000000411047825 */ /* 0x050fe200078e028a */
        /* <DEDUP_REMOVED lines=123> */
[C---:B------:R-:W-:Y:S01]  /*40490*/  IMAD.WIDE R10, R3.reuse, 0x4, R136 ;  /* 0x00000004030a7825 */ /* 0x040fe200078e0288 */
        /* <DEDUP_REMOVED lines=487> */
[----:B----4-:R-:W-:Y:S01]  /*42310*/  IMAD.WIDE R4, R13, 0x4, R138 ;  /* 0x000000040d047825 */ /* 0x010fe200078e028a */
[----:B------:R-:W-:Y:S01]  /*42320*/  ISETP.GE.AND P2, PT, R0, c[0x0][0x17c], PT ;  /* 0x00005f0000007a0c */ /* 0x000fe20003f46270 */
[----:B------:R2:W-:Y:S01]  /*42330*/  @P6 STG.E [R8.64], R150 ;  /* 0x0000009608006986 */ /* 0x0005e2000c101904 */
[----:B------:R-:W-:-:S02]  /*42340*/  ISETP.LT.AND P5, PT, R216, c[0x0][0x178], !P0 ;  /* 0x00005e00d8007a0c */ /* 0x000fc400047a1270 */
[----:B------:R-:W-:Y:S01]  /*42350*/  ISETP.LT.AND P6, PT, R180, c[0x0][0x178], !P0 ;  /* 0x00005e00b4007a0c */ /* 0x000fe200047c1270 */
[----:B------:R3:W-:Y:S01]  /*42360*/  @P4 STG.E [R10.64], R119 ;  /* 0x000000770a004986 */ /* 0x0007e2000c101904 */
[----:B------:R-:W-:-:S03]  /*42370*/  IADD3 R3, R13, c[0x0][0x198], RZ ;  /* 0x000066000d037a10 */ /* 0x000fc60007ffe0ff */
[----:B------:R-:W-:Y:S01]  /*42380*/  @P3 STG.E [R4.64], R151 ;  /* 0x0000009704003986 */ /* 0x000fe2000c101904 */
[----:B------:R-:W-:Y:S02]  /*42390*/  ISETP.LT.AND P3, PT, R216, c[0x0][0x178], !P2 ;  /* 0x00005e00d8007a0c */ /* 0x000fe40005761270 */
[----:B------:R-:W-:Y:S02]  /*423a0*/  ISETP.LT.AND P2, PT, R180, c[0x0][0x178], !P2 ;  /* 0x00005e00b4007a0c */ /* 0x000fe40005741270 */
[----:B------:R-:W-:Y:S02]  /*423b0*/  IADD3 R0, R217, 0xdc, RZ ;  /* 0x000000dcd9007810 */ /* 0x000fe40007ffe0ff */
[C---:B------:R-:W-:Y:S01]  /*423c0*/  IADD3 R13, R3.reuse, c[0x0][0x198], RZ ;  /* 0x00006600030d7a10 */ /* 0x040fe20007ffe0ff */
[----:B-1----:R-:W-:Y:S01]  /*423d0*/  IMAD.WIDE R6, R3, 0x4, R136 ;  /* 0x0000000403067825 */ /* 0x002fe200078e0288 */
[----:B------:R-:W-:Y:S02]  /*423e0*/  ISETP.GE.AND P1, PT, R0, c[0x0][0x17c], PT ;  /* 0x00005f0000007a0c */ /* 0x000fe40003f26270 */
[----:B------:R-:W-:Y:S01]  /*423f0*/  IADD3 R0, R217, 0xdd, RZ ;  /* 0x000000ddd9007810 */ /* 0x000fe20007ffe0ff */
[----:B--2---:R-:W-:Y:S01]  /*42400*/  IMAD.WIDE R8, R3, 0x4, R138 ;  /* 0x0000000403087825 */ /* 0x004fe200078e028a */
[----:B------:R-:W-:-:S03]  /*42410*/  IADD3 R17, R13, c[0x0][0x198], RZ ;  /* 0x000066000d117a10 */ /* 0x000fc60007ffe0ff */
[C---:B---3--:R-:W-:Y:S01]  /*42420*/  IMAD.WIDE R10, R13.reuse, 0x4, R136 ;  /* 0x000000040d0a7825 */ /* 0x048fe200078e0288 */
[----:B------:R-:W-:Y:S01]  /*42430*/  ISETP.GE.AND P0, PT, R0, c[0x0][0x17c], PT ;  /* 0x00005f0000007a0c */ /* 0x000fe20003f06270 */
[----:B------:R-:W-:Y:S02]  /*42440*/  @P5 STG.E [R6.64], R114 ;  /* 0x0000007206005986 */ /* 0x000fe4000c101904 */
[----:B------:R-:W-:Y:S01]  /*42450*/  IMAD.WIDE R12, R13, 0x4, R138 ;  /* 0x000000040d0c7825 */ /* 0x000fe200078e028a */
[----:B------:R-:W-:Y:S01]  /*42460*/  ISETP.LT.AND P5, PT, R216, c[0x0][0x178], !P1 ;  /* 0x00005e00d8007a0c */ /* 0x000fe20004fa1270 */
[----:B------:R1:W-:Y:S01]  /*42470*/  @P6 STG.E [R8.64], R158 ;  /* 0x0000009e08006986 */ /* 0x0003e2000c101904 */
[----:B------:R-:W-:-:S03]  /*42480*/  ISETP.LT.AND P6, PT, R180, c[0x0][0x178], !P1 ;  /* 0x00005e00b4007a0c */ /* 0x000fc60004fc1270 */
[----:B------:R-:W-:Y:S04]  /*42490*/  @P3 STG.E [R10.64], R115 ;  /* 0x000000730a003986 */ /* 0x000fe8000c101904 */
[----:B------:R2:W-:Y:S01]  /*424a0*/  @P2 STG.E [R12.64], R159 ;  /* 0x0000009f0c002986 */ /* 0x0005e2000c101904 */
[----:B------:R-:W-:Y:S02]  /*424b0*/  ISETP.LT.AND P2, PT, R216, c[0x0][0x178], !P0 ;  /* 0x00005e00d8007a0c */ /* 0x000fe40004741270 */
[----:B------:R-:W-:Y:S01]  /*424c0*/  ISETP.LT.AND P0, PT, R180, c[0x0][0x178], !P0 ;  /* 0x00005e00b4007a0c */ /* 0x000fe20004701270 */
[----:B------:R-:W3:Y:S01]  /*424d0*/  LDS.128 R4, [R2] ;  /* 0x0000000002047984 */ /* 0x000ee20000000c00 */
[C---:B------:R-:W-:Y:S01]  /*424e0*/  IADD3 R19, R17.reuse, c[0x0][0x198], RZ ;  /* 0x0000660011137a10 */ /* 0x040fe20007ffe0ff */
[----:B-1----:R-:W-:Y:S01]  /*424f0*/  IMAD.WIDE R8, R17, 0x4, R136 ;  /* 0x0000000411087825 */ /* 0x002fe200078e0288 */
[----:B------:R-:W-:-:S02]  /*42500*/  IADD3 R0, R217, 0xde, RZ ;  /* 0x000000ded9007810 */ /* 0x000fc40007ffe0ff */
[----:B------:R-:W-:Y:S01]  /*42510*/  IADD3 R3, R217, 0xdf, RZ ;  /* 0x000000dfd9037810 */ /* 0x000fe20007ffe0ff */
[----:B------:R-:W-:Y:S01]  /*42520*/  IMAD.WIDE R14, R17, 0x4, R138 ;  /* 0x00000004110e7825 */ /* 0x000fe200078e028a */
[----:B------:R-:W-:-:S03]  /*42530*/  ISETP.GE.AND P4, PT, R0, c[0x0][0x17c], PT ;  /* 0x00005f0000007a0c */ /* 0x000fc60003f86270 */
[----:B------:R-:W-:Y:S01]  /*42540*/  IMAD.WIDE R16, R19, 0x4, R136 ;  /* 0x0000000413107825 */ /* 0x000fe200078e0288 */
[----:B------:R-:W-:Y:S01]  /*42550*/  ISETP.GE.AND P1, PT, R3, c[0x0][0x17c], PT ;  /* 0x00005f0003007a0c */ /* 0x000fe20003f26270 */
[----:B------:R-:W-:Y:S02]  /*42560*/  @P5 STG.E [R8.64], R110 ;  /* 0x0000006e08005986 */ /* 0x000fe4000c101904 */
[C-C-:B--2---:R-:W-:Y:S01]  /*42570*/  IMAD.WIDE R12, R19.reuse, 0x4, R138.reuse ;  /* 0x00000004130c7825 */ /* 0x144fe200078e028a */
[----:B------:R-:W-:Y:S01]  /*42580*/  IADD3 R21, R19, c[0x0][0x198], RZ ;  /* 0x0000660013157a10 */ /* 0x000fe20007ffe0ff */
[----:B------:R1:W-:Y:S01]  /*42590*/  @P6 STG.E [R14.64], R166 ;  /* 0x000000a60e006986 */ /* 0x0003e2000c101904 */
[----:B------:R-:W-:Y:S02]  /*425a0*/  ISETP.LT.AND P5, PT, R216, c[0x0][0x178], !P4 ;  /* 0x00005e00d8007a0c */ /* 0x000fe400067a1270 */
[----:B------:R-:W-:Y:S01]  /*425b0*/  ISETP.LT.AND P6, PT, R180, c[0x0][0x178], !P4 ;  /* 0x00005e00b4007a0c */ /* 0x000fe200067c1270 */
[----:B------:R2:W-:Y:S01]  /*425c0*/  @P2 STG.E [R16.64], R111 ;  /* 0x0000006f10002986 */ /* 0x0005e2000c101904 */
[----:B------:R-:W-:-:S03]  /*425d0*/  IMAD.WIDE R18, R21, 0x4, R138 ;  /* 0x0000000415127825 */ /* 0x000fc600078e028a */
[----:B------:R-:W-:Y:S01]  /*425e0*/  @P0 STG.E [R12.64], R167 ;  /* 0x000000a70c000986 */ /* 0x000fe2000c101904 */
[----:B------:R-:W-:Y:S02]  /*425f0*/  ISETP.LT.AND P0, PT, R216, c[0x0][0x178], !P1 ;  /* 0x00005e00d8007a0c */ /* 0x000fe40004f01270 */
[----:B------:R-:W-:Y:S01]  /*42600*/  ISETP.LT.AND P1, PT, R180, c[0x0][0x178], !P1 ;  /* 0x00005e00b4007a0c */ /* 0x000fe20004f21270 */
[C-C-:B-1----:R-:W-:Y:S01]  /*42610*/  IMAD.WIDE R14, R21.reuse, 0x4, R136.reuse ;  /* 0x00000004150e7825 */ /* 0x142fe200078e0288 */
[----:B------:R-:W1:Y:S01]  /*42620*/  LDS.128 R8, [R219] ;  /* 0x00000000db087984 */ /* 0x000e620000000c00 */
[----:B------:R-:W-:Y:S02]  /*42630*/  IADD3 R21, R21, c[0x0][0x198], RZ ;  /* 0x0000660015157a10 */ /* 0x000fe40007ffe0ff */
[C---:B------:R-:W-:Y:S02]  /*42640*/  IADD3 R0, R217.reuse, 0xe0, RZ ;  /* 0x000000e0d9007810 */ /* 0x040fe40007ffe0ff */
[----:B------:R-:W-:Y:S01]  /*42650*/  IADD3 R3, R217, 0xe1, RZ ;  /* 0x000000e1d9037810 */ /* 0x000fe20007ffe0ff */
[C---:B--2---:R-:W-:Y:S01]  /*42660*/  IMAD.WIDE R16, R21.reuse, 0x4, R136 ;  /* 0x0000000415107825 */ /* 0x044fe200078e0288 */
[----:B------:R-:W-:-:S02]  /*42670*/  IADD3 R25, R21, c[0x0][0x198], RZ ;  /* 0x0000660015197a10 */ /* 0x000fc40007ffe0ff */
[----:B------:R-:W-:Y:S01]  /*42680*/  ISETP.GE.AND P3, PT, R0, c[0x0][0x17c], PT ;  /* 0x00005f0000007a0c */ /* 0x000fe20003f66270 */
[----:B------:R-:W-:Y:S01]  /*42690*/  IMAD.WIDE R20, R21, 0x4, R138 ;  /* 0x0000000415147825 */ /* 0x000fe200078e028a */
[----:B------:R-:W-:Y:S01]  /*426a0*/  ISETP.GE.AND P4, PT, R3, c[0x0][0x17c], PT ;  /* 0x00005f0003007a0c */ /* 0x000fe20003f86270 */
[----:B------:R-:W-:Y:S01]  /*426b0*/  @P5 STG.E [R14.64], R106 ;  /* 0x0000006a0e005986 */ /* 0x000fe2000c101904 */
[----:B------:R-:W-:-:S03]  /*426c0*/  ISETP.LT.AND P5, PT, R216, c[0x0][0x178], !P3 ;  /* 0x00005e00d8007a0c */ /* 0x000fc60005fa1270 */
[----:B------:R2:W-:Y:S01]  /*426d0*/  @P6 STG.E [R18.64], R174 ;  /* 0x000000ae12006986 */ /* 0x0005e2000c101904 */
[----:B------:R-:W-:-:S03]  /*426e0*/  ISETP.LT.AND P6, PT, R180, c[0x0][0x178], !P3 ;  /* 0x00005e00b4007a0c */ /* 0x000fc60005fc1270 */
[----:B------:R-:W-:Y:S04]  /*426f0*/  @P0 STG.E [R16.64], R107 ;  /* 0x0000006b10000986 */ /* 0x000fe8000c101904 */
[----:B------:R4:W-:Y:S01]  /*42700*/  @P1 STG.E [R20.64], R175 ;  /* 0x000000af14001986 */ /* 0x0009e2000c101904 */
[----:B------:R-:W-:Y:S02]  /*42710*/  ISETP.LT.AND P1, PT, R216, c[0x0][0x178], !P4 ;  /* 0x00005e00d8007a0c */ /* 0x000fe40006721270 */
[----:B------:R-:W-:Y:S01]  /*42720*/  ISETP.LT.AND P4, PT, R180, c[0x0][0x178], !P4 ;  /* 0x00005e00b4007a0c */ /* 0x000fe20006781270 */
[----:B------:R-:W1:Y:S01]  /*42730*/  LDS.128 R12, [R218] ;  /* 0x00000000da0c7984 */ /* 0x000e620000000c00 */
[C---:B------:R-:W-:Y:S01]  /*42740*/  IADD3 R27, R25.reuse, c[0x0][0x198], RZ ;  /* 0x00006600191b7a10 */ /* 0x040fe20007ffe0ff */
[----:B--2---:R-:W-:Y:S01]  /*42750*/  IMAD.WIDE R18, R25, 0x4, R136 ;  /* 0x0000000419127825 */ /* 0x004fe200078e0288 */
[----:B------:R-:W-:-:S02]  /*42760*/  IADD3 R0, R217, 0xe2, RZ ;  /* 0x000000e2d9007810 */ /* 0x000fc40007ffe0ff */
[----:B------:R-:W-:Y:S01]  /*42770*/  IADD3 R3, R217, 0xe3, RZ ;  /* 0x000000e3d9037810 */ /* 0x000fe20007ffe0ff */
[----:B------:R-:W-:Y:S01]  /*42780*/  IMAD.WIDE R22, R25, 0x4, R138 ;  /* 0x0000000419167825 */ /* 0x000fe200078e028a */
[----:B------:R-:W-:-:S03]  /*42790*/  ISETP.GE.AND P2, PT, R0, c[0x0][0x17c], PT ;  /* 0x00005f0000007a0c */ /* 0x000fc60003f46270 */
[----:B------:R-:W-:Y:S01]  /*427a0*/  IMAD.WIDE R24, R27, 0x4, R136 ;  /* 0x000000041b187825 */ /* 0x000fe200078e0288 */
[----:B------:R-:W-:Y:S01]  /*427b0*/  ISETP.GE.AND P3, PT, R3, c[0x0][0x17c], PT ;  /* 0x00005f0003007a0c */ /* 0x000fe20003f66270 */
[----:B------:R-:W-:Y:S02]  /*427c0*/  @P5 STG.E [R18.64], R184 ;  /* 0x000000b812005986 */ /* 0x000fe4000c101904 */
[C-C-:B----4-:R-:W-:Y:S01]  /*427d0*/  IMAD.WIDE R20, R27.reuse, 0x4, R138.reuse ;  /* 0x000000041b147825 */ /* 0x150fe200078e028a */
[----:B------:R-:W-:Y:S01]  /*427e0*/  IADD3 R29, R27, c[0x0][0x198], RZ ;  /* 0x000066001b1d7a10 */ /* 0x000fe20007ffe0ff */
[----:B---3--:R2:W-:Y:S01]  /*427f0*/  @P6 STG.E [R22.64], R4 ;  /* 0x0000000416006986 */ /* 0x0085e2000c101904 */
[----:B------:R-:W-:Y:S02]  /*42800*/  ISETP.LT.AND P5, PT, R216, c[0x0][0x178], !P2 ;  /* 0x00005e00d8007a0c */ /* 0x000fe400057a1270 */
[----:B------:R-:W-:Y:S01]  /*42810*/  ISETP.LT.AND P6, PT, R180, c[0x0][0x178], !P2 ;  /* 0x00005e00b4007a0c */ /* 0x000fe200057c1270 */
[----:B------:R3:W-:Y:S01]  /*42820*/  @P1 STG.E [R24.64], R185 ;  /* 0x000000b918001986 */ /* 0x0007e2000c101904 */
[----:B------:R-:W-:-:S03]  /*42830*/  IMAD.WIDE R26, R29, 0x4, R138 ;  /* 0x000000041d1a7825 */ /* 0x000fc600078e028a */
[----:B------:R4:W-:Y:S01]  /*42840*/  @P4 STG.E [R20.64], R5 ;  /* 0x0000000514004986 */ /* 0x0009e2000c101904 */
[----:B------:R-:W-:Y:S02]  /*42850*/  ISETP.LT.AND P4, PT, R216, c[0x0][0x178], !P3 ;  /* 0x00005e00d8007a0c */ /* 0x000fe40005f81270 */
[----:B------:R-:W-:Y:S01]  /*42860*/  ISETP.LT.AND P3, PT, R180, c[0x0][0x178], !P3 ;  /* 0x00005e00b4007a0c */ /* 0x000fe20005f61270 */
[C-C-:B--2---:R-:W-:Y:S01]  /*42870*/  IMAD.WIDE R22, R29.reuse, 0x4, R136.reuse ;  /* 0x000000041d167825 */ /* 0x144fe200078e0288 */
[----:B------:R-:W2:Y:S01]  /*42880*/  LDS.128 R16, [R252] ;  /* 0x00000000fc107984 */ /* 0x000ea20000000c00 */
[----:B------:R-:W-:Y:S02]  /*42890*/  IADD3 R29, R29, c[0x0][0x198], RZ ;  /* 0x000066001d1d7a10 */ /* 0x000fe40007ffe0ff */
[C---:B------:R-:W-:Y:S02]  /*428a0*/  IADD3 R0, R217.reuse, 0xe4, RZ ;  /* 0x000000e4d9007810 */ /* 0x040fe40007ffe0ff */
[----:B------:R-:W-:Y:S01]  /*428b0*/  IADD3 R3, R217, 0xe5, RZ ;  /* 0x000000e5d9037810 */ /* 0x000fe20007ffe0ff */
[C---:B---3--:R-:W-:Y:S01]  /*428c0*/  IMAD.WIDE R24, R29.reuse, 0x4, R136 ;  /* 0x000000041d187825 */ /* 0x048fe200078e0288 */
[----:B------:R-:W-:Y:S01]  /*428d0*/  ISETP.GE.AND P0, PT, R0, c[0x0][0x17c], PT ;  /* 0x00005f0000007a0c */ /* 0x000fe20003f06270 */
[----:B------:R-:W-:Y:S02]  /*428e0*/  @P5 STG.E [R22.64], R192 ;  /* 0x000000c016005986 */ /* 0x000fe4000c101904 */
[----:B----4-:R-:W-:Y:S01]  /*428f0*/  IMAD.WIDE R4, R29, 0x4, R138 ;  /* 0x000000041d047825 */ /* 0x010fe200078e028a */
[----:B------:R-:W-:Y:S01]  /*42900*/  ISETP.GE.AND P2, PT, R3, c[0x0][0x17c], PT ;  /* 0x00005f0003007a0c */ /* 0x000fe20003f46270 */
[----:B-1----:R1:W-:Y:S01]  /*42910*/  @P6 STG.E [R26.64], R8 ;  /* 0x000000081a006986 */ /* 0x0023e2000c101904 */
[----:B------:R-:W-:-:S02]  /*42920*/  IADD3 R3, R29, c[0x0][0x198], RZ ;  /* 0x000066001d037a10 */ /* 0x000fc40007ffe0ff */
[----:B------:R-:W-:Y:S01]  /*42930*/  ISETP.LT.AND P5, PT, R216, c[0x0][0x178], !P0 ;  /* 0x00005e00d8007a0c */ /* 0x000fe200047a1270 */
[----:B------:R-:W-:Y:S01]  /*42940*/  @P4 STG.E [R24.64], R193 ;  /* 0x000000c118004986 */ /* 0x000fe2000c101904 */
[----:B------:R-:W-:-:S03]  /*42950*/  ISETP.LT.AND P6, PT, R180, c[0x0][0x178], !P0 ;  /* 0x00005e00b4007a0c */ /* 0x000fc600047c1270 */
[----:B------:R3:W-:Y:S01]  /*42960*/  @P3 STG.E [R4.64], R9 ;  /* 0x0000000904003986 */ /* 0x0007e2000c101904 */
[----:B------:R-:W-:Y:S01]  /*42970*/  ISETP.LT.AND P3, PT, R216, c[0x0][0x178], !P2 ;  /* 0x00005e00d8007a0c */ /* 0x000fe20005761270 */
[----:B------:R-:W-:Y:S01]  /*42980*/  IMAD.WIDE R28, R3, 0x4, R138 ;  /* 0x00000004031c7825 */ /* 0x000fe200078e028a */
[----:B------:R-:W-:Y:S01]  /*42990*/  ISETP.LT.AND P2, PT, R180, c[0x0][0x178], !P2 ;  /* 0x00005e00b4007a0c */ /* 0x000fe20005741270 */
[----:B------:R4:W2:Y:S01]  /*429a0*/  LDS.128 R20, [R2+0x1000] ;  /* 0x0010000002147984 */ /* 0x0008a20000000c00 */
[----:B------:R-:W-:Y:S01]  /*429b0*/  IADD3 R0, R217, 0xe6, RZ ;  /* 0x000000e6d9007810 */ /* 0x000fe20007ffe0ff */
[C-C-:B-1----:R-:W-:Y:S01]  /*429c0*/  IMAD.WIDE R26, R3.reuse, 0x4, R136.reuse ;  /* 0x00000004031a7825 */ /* 0x142fe200078e0288 */
[----:B------:R-:W-:Y:S02]  /*429d0*/  IADD3 R3, R3, c[0x0][0x198], RZ ;  /* 0x0000660003037a10 */ /* 0x000fe40007ffe0ff */
[----:B------:R-:W-:Y:S02]  /*429e0*/  ISETP.GE.AND P1, PT, R0, c[0x0][0x17c], PT ;  /* 0x00005f0000007a0c */ /* 0x000fe40003f26270 */
[----:B------:R-:W-:Y:S01]  /*429f0*/  IADD3 R0, R217, 0xe7, RZ ;  /* 0x000000e7d9007810 */ /* 0x000fe20007ffe0ff */
[C---:B---3--:R-:W-:Y:S01]  /*42a00*/  IMAD.WIDE R4, R3.reuse, 0x4, R136 ;  /* 0x0000000403047825 */ /* 0x048fe200078e0288 */
[C---:B------:R-:W-:Y:S01]  /*42a10*/  IADD3 R25, R3.reuse, c[0x0][0x198], RZ ;  /* 0x0000660003197a10 */ /* 0x040fe20007ffe0ff */
[----:B------:R-:W-:Y:S02]  /*42a20*/  @P5 STG.E [R26.64], R200 ;  /* 0x000000c81a005986 */ /* 0x000fe4000c101904 */
[----:B----4-:R-:W-:Y:S01]  /*42a30*/  IMAD.WIDE R2, R3, 0x4, R138 ;  /* 0x0000000403027825 */ /* 0x010fe200078e028a */
[----:B------:R-:W-:Y:S01]  /*42a40*/  ISETP.GE.AND P0, PT, R0, c[0x0][0x17c], PT ;  /* 0x00005f0000007a0c */ /* 0x000fe20003f06270 */
[----:B------:R1:W-:Y:S01]  /*42a50*/  @P6 STG.E [R28.64], R12 ;  /* 0x0000000c1c006986 */ /* 0x0003e2000c101904 */
[----:B------:R-:W-:-:S02]  /*42a60*/  ISETP.LT.AND P5, PT, R216, c[0x0][0x178], !P1 ;  /* 0x00005e00d8007a0c */ /* 0x000fc40004fa1270 */
[----:B------:R-:W-:Y:S01]  /*42a70*/  ISETP.LT.AND P1, PT, R180, c[0x0][0x178], !P1 ;  /* 0x00005e00b4007a0c */ /* 0x000fe20004f21270 */
[----:B------:R3:W-:Y:S01]  /*42a80*/  @P3 STG.E [R4.64], R201 ;  /* 0x000000c904003986 */ /* 0x0007e2000c101904 */
[C---:B------:R-:W-:Y:S01]  /*42a90*/  IMAD.WIDE R8, R25.reuse, 0x4, R136 ;  /* 0x0000000419087825 */ /* 0x040fe200078e0288 */
[C---:B------:R-:W-:Y:S02]  /*42aa0*/  IADD3 R31, R25.reuse, c[0x0][0x198], RZ ;  /* 0x00006600191f7a10 */ /* 0x040fe40007ffe0ff */
[----:B------:R4:W-:Y:S01]  /*42ab0*/  @P2 STG.E [R2.64], R13 ;  /* 0x0000000d02002986 */ /* 0x0009e2000c101904 */
[----:B------:R-:W-:Y:S02]  /*42ac0*/  ISETP.LT.AND P2, PT, R216, c[0x0][0x178], !P0 ;  /* 0x00005e00d8007a0c */ /* 0x000fe40004741270 */
[----:B------:R-:W-:Y:S01]  /*42ad0*/  ISETP.LT.AND P0, PT, R180, c[0x0][0x178], !P0 ;  /* 0x00005e00b4007a0c */ /* 0x000fe20004701270 */
[----:B-1----:R-:W-:Y:S01]  /*42ae0*/  IMAD.WIDE R28, R25, 0x4, R138 ;  /* 0x00000004191c7825 */ /* 0x002fe200078e028a */
[----:B------:R-:W-:Y:S01]  /*42af0*/  IADD3 R0, R217, 0xe8, RZ ;  /* 0x000000e8d9007810 */ /* 0x000fe20007ffe0ff */
[----:B------:R-:W1:Y:S03]  /*42b00*/  LDS.128 R24, [R219+0x1000] ;  /* 0x00100000db187984 */ /* 0x000e660000000c00 */
[----:B------:R-:W-:Y:S01]  /*42b10*/  ISETP.GE.AND P4, PT, R0, c[0x0][0x17c], PT ;  /* 0x00005f0000007a0c */ /* 0x000fe20003f86270 */
[----:B---3--:R-:W-:Y:S01]  /*42b20*/  IMAD.WIDE R4, R31, 0x4, R136 ;  /* 0x000000041f047825 */ /* 0x008fe200078e0288 */
[----:B------:R-:W-:Y:S01]  /*42b30*/  IADD3 R0, R217, 0xe9, RZ ;  /* 0x000000e9d9007810 */ /* 0x000fe20007ffe0ff */
[----:B------:R3:W-:Y:S02]  /*42b40*/  @P5 STG.E [R8.64], R208 ;  /* 0x000000d008005986 */ /* 0x0007e4000c101904 */
[C---:B----4-:R-:W-:Y:S01]  /*42b50*/  IMAD.WIDE R2, R31.reuse, 0x4, R138 ;  /* 0x000000041f027825 */ /* 0x050fe200078e028a */
[----:B------:R-:W-:Y:S01]  /*42b60*/  ISETP.GE.AND P6, PT, R0, c[0x0][0x17c], PT ;  /* 0x00005f0000007a0c */ /* 0x000fe20003fc6270 */
[----:B--2---:R-:W-:Y:S01]  /*42b70*/  @P1 STG.E [R28.64], R16 ;  /* 0x000000101c001986 */ /* 0x004fe2000c101904 */
[----:B------:R-:W-:-:S02]  /*42b80*/  IADD3 R33, R31, c[0x0][0x198], RZ ;  /* 0x000066001f217a10 */ /* 0x000fc40007ffe0ff */
[----:B------:R-:W-:Y:S01]  /*42b90*/  ISETP.LT.AND P5, PT, R216, c[0x0][0x178], !P4 ;  /* 0x00005e00d8007a0c */ /* 0x000fe200067a1270 */
[----:B------:R2:W-:Y:S01]  /*42ba0*/  @P2 STG.E [R4.64], R209 ;  /* 0x000000d104002986 */ /* 0x0005e2000c101904 */
[----:B------:R-:W-:-:S03]  /*42bb0*/  ISETP.LT.AND P4, PT, R180, c[0x0][0x178], !P4 ;  /* 0x00005e00b4007a0c */ /* 0x000fc60006781270 */
[----:B------:R4:W-:Y:S01]  /*42bc0*/  @P0 STG.E [R2.64], R17 ;  /* 0x0000001102000986 */ /* 0x0009e2000c101904 */
[----:B------:R-:W-:Y:S01]  /*42bd0*/  ISETP.LT.AND P0, PT, R216, c[0x0][0x178], !P6 ;  /* 0x00005e00d8007a0c */ /* 0x000fe20007701270 */
[----:B---3--:R-:W-:Y:S01]  /*42be0*/  IMAD.WIDE R8, R33, 0x4, R136 ;  /* 0x0000000421087825 */ /* 0x008fe200078e0288 */
[----:B------:R-:W-:Y:S01]  /*42bf0*/  ISETP.LT.AND P6, PT, R180, c[0x0][0x178], !P6 ;  /* 0x00005e00b4007a0c */ /* 0x000fe200077c1270 */
[----:B------:R-:W3:Y:S01]  /*42c00*/  LDS.128 R28, [R218+0x1000] ;  /* 0x00100000da1c7984 */ /* 0x000ee20000000c00 */
[----:B------:R-:W-:Y:S01]  /*42c10*/  IADD3 R0, R217, 0xea, RZ ;  /* 0x000000ead9007810 */ /* 0x000fe20007ffe0ff */
[C---:B------:R-:W-:Y:S01]  /*42c20*/  IMAD.WIDE R12, R33.reuse, 0x4, R138 ;  /* 0x00000004210c7825 */ /* 0x040fe200078e028a */
[----:B------:R-:W-:Y:S02]  /*42c30*/  IADD3 R33, R33, c[0x0][0x198], RZ ;  /* 0x0000660021217a10 */ /* 0x000fe40007ffe0ff */
[----:B------:R-:W-:Y:S02]  /*42c40*/  ISETP.GE.AND P3, PT, R0, c[0x0][0x17c], PT ;  /* 0x00005f0000007a0c */ /* 0x000fe40003f66270 */
[----:B------:R-:W-:Y:S01]  /*42c50*/  IADD3 R0, R217, 0xeb, RZ ;  /* 0x000000ebd9007810 */ /* 0x000fe20007ffe0ff */
[C---:B--2---:R-:W-:Y:S01]  /*42c60*/  IMAD.WIDE R4, R33.reuse, 0x4, R136 ;  /* 0x0000000421047825 */ /* 0x044fe200078e0288 */
[----:B------:R2:W-:Y:S03]  /*42c70*/  @P5 STG.E [R8.64], R188 ;  /* 0x000000bc08005986 */ /* 0x0005e6000c101904 */
[----:B----4-:R-:W-:Y:S01]  /*42c80*/  IMAD.WIDE R2, R33, 0x4, R138 ;  /* 0x0000000421027825 */ /* 0x010fe200078e028a */
[----:B------:R-:W-:Y:S01]  /*42c90*/  ISETP.GE.AND P1, PT, R0, c[0x0][0x17c], PT ;  /* 0x00005f0000007a0c */ /* 0x000fe20003f26270 */
[----:B------:R4:W-:Y:S01]  /*42ca0*/  @P4 STG.E [R12.64], R20 ;  /* 0x000000140c004986 */ /* 0x0009e2000c101904 */
[----:B------:R-:W-:-:S02]  /*42cb0*/  ISETP.LT.AND P5, PT, R216, c[0x0][0x178], !P3 ;  /* 0x00005e00d8007a0c */ /* 0x000fc40005fa1270 */
[----:B------:R-:W-:Y:S01]  /*42cc0*/  IADD3 R17, R33, c[0x0][0x198], RZ ;  /* 0x0000660021117a10 */ /* 0x000fe20007ffe0ff */
[----:B------:R1:W-:Y:S01]  /*42cd0*/  @P0 STG.E [R4.64], R189 ;  /* 0x000000bd04000986 */ /* 0x0003e2000c101904 */
[----:B------:R-:W-:-:S03]  /*42ce0*/  ISETP.LT.AND P3, PT, R180, c[0x0][0x178], !P3 ;  /* 0x00005e00b4007a0c */ /* 0x000fc60005f61270 */
[----:B------:R1:W-:Y:S01]  /*42cf0*/  @P6 STG.E [R2.64], R21 ;  /* 0x0000001502006986 */ /* 0x0003e2000c101904 */
[----:B------:R-:W-:Y:S02]  /*42d00*/  ISETP.LT.AND P6, PT, R216, c[0x0][0x178], !P1 ;  /* 0x00005e00d8007a0c */ /* 0x000fe40004fc1270 */
[----:B------:R-:W-:Y:S01]  /*42d10*/  IADD3 R0, R217, 0xec, RZ ;  /* 0x000000ecd9007810 */ /* 0x000fe20007ffe0ff */
[----:B------:R-:W3:Y:S01]  /*42d20*/  LDS.128 R32, [R252+0x1000] ;  /* 0x00100000fc207984 */ /* 0x000ee20000000c00 */
[C---:B------:R-:W-:Y:S01]  /*42d30*/  IADD3 R37, R17.reuse, c[0x0][0x198], RZ ;  /* 0x0000660011257a10 */ /* 0x040fe20007ffe0ff */
[----:B--2---:R-:W-:Y:S01]  /*42d40*/  IMAD.WIDE R8, R17, 0x4, R136 ;  /* 0x0000000411087825 */ /* 0x004fe200078e0288 */
[----:B------:R-:W-:Y:S02]  /*42d50*/  ISETP.GE.AND P2, PT, R0, c[0x0][0x17c], PT ;  /* 0x00005f0000007a0c */ /* 0x000fe40003f46270 */
[----:B------:R-:W-:Y:S01]  /*42d60*/  IADD3 R0, R217, 0xed, RZ ;  /* 0x000000edd9007810 */ /* 0x000fe20007ffe0ff */
[----:B----4-:R-:W-:Y:S01]  /*42d70*/  IMAD.WIDE R12, R17, 0x4, R138 ;  /* 0x00000004110c7825 */ /* 0x010fe200078e028a */
[----:B------:R-:W-:-:S03]  /*42d80*/  ISETP.LT.AND P1, PT, R180, c[0x0][0x178], !P1 ;  /* 0x00005e00b4007a0c */ /* 0x000fc60004f21270 */
[C---:B-1----:R-:W-:Y:S01]  /*42d90*/  IMAD.WIDE R4, R37.reuse, 0x4, R136 ;  /* 0x0000000425047825 */ /* 0x042fe200078e0288 */
[----:B------:R-:W-:Y:S01]  /*42da0*/  ISETP.GE.AND P4, PT, R0, c[0x0][0x17c], PT ;  /* 0x00005f0000007a0c */ /* 0x000fe20003f86270 */
[----:B------:R1:W-:Y:S01]  /*42db0*/  @P5 STG.E [R8.64], R196 ;  /* 0x000000c408005986 */ /* 0x0003e2000c101904 */
[----:B------:R-:W-:Y:S01]  /*42dc0*/  ISETP.LT.AND P5, PT, R216, c[0x0][0x178], !P2 ;  /* 0x00005e00d8007a0c */ /* 0x000fe200057a1270 */
[C---:B------:R-:W-:Y:S01]  /*42dd0*/  IMAD.WIDE R16, R37.reuse, 0x4, R138 ;  /* 0x0000000425107825 */ /* 0x040fe200078e028a */
[----:B------:R-:W-:Y:S01]  /*42de0*/  IADD3 R37, R37, c[0x0][0x198], RZ ;  /* 0x0000660025257a10 */ /* 0x000fe20007ffe0ff */
[----:B------:R-:W-:Y:S01]  /*42df0*/  @P3 STG.E [R12.64], R24 ;  /* 0x000000180c003986 */ /* 0x000fe2000c101904 */
[----:B------:R-:W-:-:S03]  /*42e00*/  ISETP.LT.AND P2, PT, R180, c[0x0][0x178], !P2 ;  /* 0x00005e00b4007a0c */ /* 0x000fc60005741270 */
[----:B------:R2:W-:Y:S01]  /*42e10*/  @P6 STG.E [R4.64], R197 ;  /* 0x000000c504006986 */ /* 0x0005e2000c101904 */
[----:B------:R-:W-:Y:S02]  /*42e20*/  ISETP.LT.AND P6, PT, R216, c[0x0][0x178], !P4 ;  /* 0x00005e00d8007a0c */ /* 0x000fe400067c1270 */
[----:B------:R-:W-:Y:S02]  /*42e30*/  ISETP.LT.AND P4, PT, R180, c[0x0][0x178], !P4 ;  /* 0x00005e00b4007a0c */ /* 0x000fe40006781270 */
[----:B------:R-:W-:Y:S02]  /*42e40*/  IADD3 R0, R217, 0xee, RZ ;  /* 0x000000eed9007810 */ /* 0x000fe40007ffe0ff */
[C---:B------:R-:W-:Y:S01]  /*42e50*/  IADD3 R21, R37.reuse, c[0x0][0x198], RZ ;  /* 0x0000660025157a10 */ /* 0x040fe20007ffe0ff */
[----:B------:R-:W-:Y:S01]  /*42e60*/  IMAD.WIDE R2, R37, 0x4, R136 ;  /* 0x0000000425027825 */ /* 0x000fe200078e0288 */
[----:B------:R-:W-:Y:S02]  /*42e70*/  ISETP.GE.AND P0, PT, R0, c[0x0][0x17c], PT ;  /* 0x00005f0000007a0c */ /* 0x000fe40003f06270 */
[----:B------:R-:W-:Y:S01]  /*42e80*/  IADD3 R0, R217, 0xef, RZ ;  /* 0x000000efd9007810 */ /* 0x000fe20007ffe0ff */
[----:B-1----:R-:W-:Y:S01]  /*42e90*/  IMAD.WIDE R8, R37, 0x4, R138 ;  /* 0x0000000425087825 */ /* 0x002fe200078e028a */
[----:B------:R1:W-:Y:S03]  /*42ea0*/  @P1 STG.E [R16.64], R25 ;  /* 0x0000001910001986 */ /* 0x0003e6000c101904 */
[C---:B--2---:R-:W-:Y:S01]  /*42eb0*/  IMAD.WIDE R4, R21.reuse, 0x4, R136 ;  /* 0x0000000415047825 */ /* 0x044fe200078e0288 */
[----:B------:R-:W-:Y:S01]  /*42ec0*/  ISETP.GE.AND P3, PT, R0, c[0x0][0x17c], PT ;  /* 0x00005f0000007a0c */ /* 0x000fe20003f66270 */
[----:B------:R2:W-:Y:S02]  /*42ed0*/  @P5 STG.E [R2.64], R204 ;  /* 0x000000cc02005986 */ /* 0x0005e4000c101904 */
[C---:B------:R-:W-:Y:S01]  /*42ee0*/  IMAD.WIDE R12, R21.reuse, 0x4, R138 ;  /* 0x00000004150c7825 */ /* 0x040fe200078e028a */
[----:B------:R-:W-:Y:S01]  /*42ef0*/  ISETP.LT.AND P5, PT, R216, c[0x0][0x178], !P0 ;  /* 0x00005e00d8007a0c */ /* 0x000fe200047a1270 */
[----:B---3--:R3:W-:Y:S01]  /*42f00*/  @P2 STG.E [R8.64], R28 ;  /* 0x0000001c08002986 */ /* 0x0087e2000c101904 */
[----:B------:R-:W-:-:S02]  /*42f10*/  IADD3 R21, R21, c[0x0][0x198], RZ ;  /* 0x0000660015157a10 */ /* 0x000fc40007ffe0ff */
[----:B------:R-:W-:Y:S01]  /*42f20*/  ISETP.LT.AND P0, PT, R180, c[0x0][0x178], !P0 ;  /* 0x00005e00b4007a0c */ /* 0x000fe20004701270 */
[----:B------:R4:W-:Y:S01]  /*42f30*/  @P6 STG.E [R4.64], R205 ;  /* 0x000000cd04006986 */ /* 0x0009e2000c101904 */
[----:B------:R-:W-:-:S03]  /*42f40*/  IADD3 R0, R217, 0xf0, RZ ;  /* 0x000000f0d9007810 */ /* 0x000fc60007ffe0ff */
[----:B------:R4:W-:Y:S01]  /*42f50*/  @P4 STG.E [R12.64], R29 ;  /* 0x0000001d0c004986 */ /* 0x0009e2000c101904 */
[----:B------:R-:W-:Y:S02]  /*42f60*/  ISETP.LT.AND P4, PT, R216, c[0x0][0x178], !P3 ;  /* 0x00005e00d8007a0c */ /* 0x000fe40005f81270 */
[----:B------:R-:W-:Y:S02]  /*42f70*/  ISETP.LT.AND P6, PT, R180, c[0x0][0x178], !P3 ;  /* 0x00005e00b4007a0c */ /* 0x000fe40005fc1270 */
[C---:B-1----:R-:W-:Y:S01]  /*42f80*/  IADD3 R17, R21.reuse, c[0x0][0x198], RZ ;  /* 0x0000660015117a10 */ /* 0x042fe20007ffe0ff */
[----:B--2---:R-:W-:Y:S01]  /*42f90*/  IMAD.WIDE R2, R21, 0x4, R136 ;  /* 0x0000000415027825 */ /* 0x004fe200078e0288 */
[----:B------:R-:W-:Y:S02]  /*42fa0*/  ISETP.GE.AND P1, PT, R0, c[0x0][0x17c], PT ;  /* 0x00005f0000007a0c */ /* 0x000fe40003f26270 */
[----:B------:R-:W-:Y:S01]  /*42fb0*/  IADD3 R0, R217, 0xf1, RZ ;  /* 0x000000f1d9007810 */ /* 0x000fe20007ffe0ff */
[----:B---3--:R-:W-:Y:S01]  /*42fc0*/  IMAD.WIDE R8, R21, 0x4, R138 ;  /* 0x0000000415087825 */ /* 0x008fe200078e028a */
[----:B------:R1:W-:Y:S03]  /*42fd0*/  @P5 STG.E [R2.64], R212 ;  /* 0x000000d402005986 */ /* 0x0003e6000c101904 */
[C---:B----4-:R-:W-:Y:S01]  /*42fe0*/  IMAD.WIDE R4, R17.reuse, 0x4, R136 ;  /* 0x0000000411047825 */ /* 0x050fe200078e0288 */
[----:B------:R-:W-:Y:S01]  /*42ff0*/  ISETP.GE.AND P2, PT, R0, c[0x0][0x17c], PT ;  /* 0x00005f0000007a0c */ /* 0x000fe20003f46270 */
[----:B------:R2:W-:Y:S01]  /*43000*/  @P0 STG.E [R8.64], R32 ;  /* 0x0000002008000986 */ /* 0x0005e2000c101904 */
[----:B------:R-:W-:Y:S01]  /*43010*/  ISETP.LT.AND P5, PT, R216, c[0x0][0x178], !P1 ;  /* 0x00005e00d8007a0c */ /* 0x000fe20004fa1270 */
[C---:B------:R-:W-:Y:S01]  /*43020*/  IMAD.WIDE R12, R17.reuse, 0x4, R138 ;  /* 0x00000004110c7825 */ /* 0x040fe200078e028a */
[----:B------:R-:W-:Y:S01]  /*43030*/  IADD3 R17, R17, c[0x0][0x198], RZ ;  /* 0x0000660011117a10 */ /* 0x000fe20007ffe0ff */
[----:B------:R3:W-:Y:S01]  /*43040*/  @P4 STG.E [R4.64], R213 ;  /* 0x000000d504004986 */ /* 0x0007e2000c101904 */
[----:B------:R-:W-:-:S02]  /*43050*/  ISETP.LT.AND P1, PT, R180, c[0x0][0x178], !P1 ;  /* 0x00005e00b4007a0c */ /* 0x000fc40004f21270 */
[----:B------:R-:W-:Y:S01]  /*43060*/  ISETP.LT.AND P4, PT, R216, c[0x0][0x178], !P2 ;  /* 0x00005e00d8007a0c */ /* 0x000fe20005781270 */
[----:B------:R4:W-:Y:S01]  /*43070*/  @P6 STG.E [R12.64], R33 ;  /* 0x000000210c006986 */ /* 0x0009e2000c101904 */
[----:B------:R-:W-:Y:S02]  /*43080*/  IADD3 R0, R217, 0xf2, RZ ;  /* 0x000000f2d9007810 */ /* 0x000fe40007ffe0ff */
[----:B------:R-:W-:Y:S02]  /*43090*/  ISETP.LT.AND P6, PT, R180, c[0x0][0x178], !P2 ;  /* 0x00005e00b4007a0c */ /* 0x000fe400057c1270 */
[C---:B------:R-:W-:Y:S01]  /*430a0*/  IADD3 R21, R17.reuse, c[0x0][0x198], RZ ;  /* 0x0000660011157a10 */ /* 0x040fe20007ffe0ff */
[----:B-1----:R-:W-:Y:S01]  /*430b0*/  IMAD.WIDE R2, R17, 0x4, R136 ;  /* 0x0000000411027825 */ /* 0x002fe200078e0288 */
[----:B------:R-:W-:Y:S02]  /*430c0*/  ISETP.GE.AND P3, PT, R0, c[0x0][0x17c], PT ;  /* 0x00005f0000007a0c */ /* 0x000fe40003f66270 */
[----:B------:R-:W-:Y:S01]  /*430d0*/  IADD3 R0, R217, 0xf3, RZ ;  /* 0x000000f3d9007810 */ /* 0x000fe20007ffe0ff */
[----:B--2---:R-:W-:Y:S01]  /*430e0*/  IMAD.WIDE R8, R17, 0x4, R138 ;  /* 0x0000000411087825 */ /* 0x004fe200078e028a */
[----:B------:R1:W-:Y:S03]  /*430f0*/  @P5 STG.E [R2.64], R186 ;  /* 0x000000ba02005986 */ /* 0x0003e6000c101904 */
[C---:B---3--:R-:W-:Y:S01]  /*43100*/  IMAD.WIDE R4, R21.reuse, 0x4, R136 ;  /* 0x0000000415047825 */ /* 0x048fe200078e0288 */
[----:B------:R-:W-:Y:S01]  /*43110*/  ISETP.GE.AND P0, PT, R0, c[0x0][0x17c], PT ;  /* 0x00005f0000007a0c */ /* 0x000fe20003f06270 */
[----:B------:R2:W-:Y:S01]  /*43120*/  @P1 STG.E [R8.64], R6 ;  /* 0x0000000608001986 */ /* 0x0005e2000c101904 */
[----:B------:R-:W-:Y:S01]  /*43130*/  ISETP.LT.AND P5, PT, R216, c[0x0][0x178], !P3 ;  /* 0x00005e00d8007a0c */ /* 0x000fe20005fa1270 */
[C---:B----4-:R-:W-:Y:S01]  /*43140*/  IMAD.WIDE R12, R21.reuse, 0x4, R138 ;  /* 0x00000004150c7825 */ /* 0x050fe200078e028a */
        /* <DEDUP_REMOVED lines=53> */
[----:B----4-:R-:W-:Y:S01]  /*434a0*/  IMAD.WIDE R6, R11, 0x4, R138 ;  /* 0x000000040b067825 */ /* 0x010fe200078e028a */
[----:B------:R-:W-:Y:S01]  /*434b0*/  IADD3 R0, R217, 0xfa, RZ ;  /* 0x000000fad9007810 */ /* 0x000fe20007ffe0ff */
[----:B------:R3:W-:Y:S01]  /*434c0*/  @P4 STG.E [R4.64], R211 ;  /* 0x000000d304004986 */ /* 0x0007e2000c101904 */
[----:B------:R-:W-:-:S02]  /*434d0*/  IADD3 R11, R11, c[0x0][0x198], RZ ;  /* 0x000066000b0b7a10 */ /* 0x000fc40007ffe0ff */
[----:B------:R-:W-:Y:S01]  /*434e0*/  ISETP.LT.AND P1, PT, R180, c[0x0][0x178], !P1 ;  /* 0x00005e00b4007a0c */ /* 0x000fe20004f21270 */
[----:B------:R4:W-:Y:S01]  /*434f0*/  @P6 STG.E [R6.64], R19 ;  /* 0x0000001306006986 */ /* 0x0009e2000c101904 */
[----:B------:R-:W-:Y:S02]  /*43500*/  ISETP.LT.AND P4, PT, R216, c[0x0][0x178], !P2 ;  /* 0x00005e00d8007a0c */ /* 0x000fe40005781270 */
[----:B------:R-:W-:Y:S02]  /*43510*/  ISETP.GE.AND P3, PT, R0, c[0x0][0x17c], PT ;  /* 0x00005f0000007a0c */ /* 0x000fe40003f66270 */
[----:B------:R-:W-:Y:S02]  /*43520*/  ISETP.LT.AND P6, PT, R180, c[0x0][0x178], !P2 ;  /* 0x00005e00b4007a0c */ /* 0x000fe400057c1270 */
[----:B------:R-:W-:Y:S02]  /*43530*/  IADD3 R0, R217, 0xfb, RZ ;  /* 0x000000fbd9007810 */ /* 0x000fe40007ffe0ff */
[C---:B------:R-:W-:Y:S01]  /*43540*/  IADD3 R13, R11.reuse, c[0x0][0x198], RZ ;  /* 0x000066000b0d7a10 */ /* 0x040fe20007ffe0ff */
[----:B-1----:R-:W-:Y:S01]  /*43550*/  IMAD.WIDE R2, R11, 0x4, R136 ;  /* 0x000000040b027825 */ /* 0x002fe200078e0288 */
[----:B------:R-:W-:-:S02]  /*43560*/  ISETP.GE.AND P0, PT, R0, c[0x0][0x17c], PT ;  /* 0x00005f0000007a0c */ /* 0x000fc40003f06270 */
[----:B------:R-:W-:Y:S01]  /*43570*/  IADD3 R0, R217, 0xfc, RZ ;  /* 0x000000fcd9007810 */ /* 0x000fe20007ffe0ff */
[----:B--2---:R-:W-:Y:S01]  /*43580*/  IMAD.WIDE R8, R11, 0x4, R138 ;  /* 0x000000040b087825 */ /* 0x004fe200078e028a */
[----:B------:R1:W-:Y:S03]  /*43590*/  @P5 STG.E [R2.64], R190 ;  /* 0x000000be02005986 */ /* 0x0003e6000c101904 */
[C---:B---3--:R-:W-:Y:S01]  /*435a0*/  IMAD.WIDE R4, R13.reuse, 0x4, R136 ;  /* 0x000000040d047825 */ /* 0x048fe200078e0288 */
[----:B------:R-:W-:Y:S01]  /*435b0*/  ISETP.LT.AND P5, PT, R216, c[0x0][0x178], !P3 ;  /* 0x00005e00d8007a0c */ /* 0x000fe20005fa1270 */
[----:B------:R-:W-:Y:S02]  /*435c0*/  @P1 STG.E [R8.64], R22 ;  /* 0x0000001608001986 */ /* 0x000fe4000c101904 */
[C---:B----4-:R-:W-:Y:S01]  /*435d0*/  IMAD.WIDE R6, R13.reuse, 0x4, R138 ;  /* 0x000000040d067825 */ /* 0x050fe200078e028a */
[----:B------:R-:W-:Y:S01]  /*435e0*/  IADD3 R13, R13, c[0x0][0x198], RZ ;  /* 0x000066000d0d7a10 */ /* 0x000fe20007ffe0ff */
[----:B------:R2:W-:Y:S01]  /*435f0*/  @P4 STG.E [R4.64], R191 ;  /* 0x000000bf04004986 */ /* 0x0005e2000c101904 */
[----:B------:R-:W-:-:S02]  /*43600*/  ISETP.GE.AND P2, PT, R0, c[0x0][0x17c], PT ;  /* 0x00005f0000007a0c */ /* 0x000fc40003f46270 */
[----:B------:R-:W-:Y:S01]  /*43610*/  ISETP.LT.AND P3, PT, R180, c[0x0][0x178], !P3 ;  /* 0x00005e00b4007a0c */ /* 0x000fe20005f61270 */
[----:B------:R3:W-:Y:S01]  /*43620*/  @P6 STG.E [R6.64], R23 ;  /* 0x0000001706006986 */ /* 0x0007e2000c101904 */
[----:B------:R-:W-:Y:S02]  /*43630*/  ISETP.LT.AND P4, PT, R216, c[0x0][0x178], !P0 ;  /* 0x00005e00d8007a0c */ /* 0x000fe40004781270 */
[----:B------:R-:W-:Y:S02]  /*43640*/  ISETP.LT.AND P0, PT, R180, c[0x0][0x178], !P0 ;  /* 0x00005e00b4007a0c */ /* 0x000fe40004701270 */
[----:B------:R-:W-:Y:S02]  /*43650*/  IADD3 R11, R13, c[0x0][0x198], RZ ;  /* 0x000066000d0b7a10 */ /* 0x000fe40007ffe0ff */
[----:B------:R-:W-:Y:S02]  /*43660*/  IADD3 R0, R217, 0xfd, RZ ;  /* 0x000000fdd9007810 */ /* 0x000fe40007ffe0ff */
[----:B------:R-:W-:Y:S01]  /*43670*/  ISETP.LT.AND P6, PT, R216, c[0x0][0x178], !P2 ;  /* 0x00005e00d8007a0c */ /* 0x000fe200057c1270 */
[----:B-1----:R-:W-:Y:S01]  /*43680*/  IMAD.WIDE R2, R13, 0x4, R136 ;  /* 0x000000040d027825 */ /* 0x002fe200078e0288 */
[----:B------:R-:W-:-:S02]  /*43690*/  IADD3 R15, R11, c[0x0][0x198], RZ ;  /* 0x000066000b0f7a10 */ /* 0x000fc40007ffe0ff */
[----:B------:R-:W-:Y:S01]  /*436a0*/  ISETP.GE.AND P1, PT, R0, c[0x0][0x17c], PT ;  /* 0x00005f0000007a0c */ /* 0x000fe20003f26270 */
[----:B--2---:R-:W-:Y:S01]  /*436b0*/  IMAD.WIDE R4, R13, 0x4, R138 ;  /* 0x000000040d047825 */ /* 0x004fe200078e028a */
[----:B------:R-:W-:Y:S01]  /*436c0*/  IADD3 R0, R217, 0xfe, RZ ;  /* 0x000000fed9007810 */ /* 0x000fe20007ffe0ff */
[----:B------:R1:W-:Y:S02]  /*436d0*/  @P5 STG.E [R2.64], R198 ;  /* 0x000000c602005986 */ /* 0x0003e4000c101904 */
[----:B---3--:R-:W-:Y:S01]  /*436e0*/  IMAD.WIDE R6, R11, 0x4, R136 ;  /* 0x000000040b067825 */ /* 0x008fe200078e0288 */
[----:B------:R-:W-:-:S03]  /*436f0*/  ISETP.GE.AND P5, PT, R0, c[0x0][0x17c], PT ;  /* 0x00005f0000007a0c */ /* 0x000fc60003fa6270 */
[----:B------:R-:W-:Y:S01]  /*43700*/  IMAD.WIDE R8, R11, 0x4, R138 ;  /* 0x000000040b087825 */ /* 0x000fe200078e028a */
[----:B------:R-:W-:Y:S01]  /*43710*/  IADD3 R0, R217, 0xff, RZ ;  /* 0x000000ffd9007810 */ /* 0x000fe20007ffe0ff */
[----:B------:R2:W-:Y:S02]  /*43720*/  @P3 STG.E [R4.64], R26 ;  /* 0x0000001a04003986 */ /* 0x0005e4000c101904 */
[C---:B------:R-:W-:Y:S02]  /*43730*/  IMAD.WIDE R10, R15.reuse, 0x4, R136 ;  /* 0x000000040f0a7825 */ /* 0x040fe400078e0288 */
[----:B------:R3:W-:Y:S01]  /*43740*/  @P4 STG.E [R6.64], R199 ;  /* 0x000000c706004986 */ /* 0x0007e2000c101904 */
[----:B------:R-:W-:Y:S02]  /*43750*/  IADD3 R13, R15, c[0x0][0x198], RZ ;  /* 0x000066000f0d7a10 */ /* 0x000fe40007ffe0ff */
[----:B------:R-:W-:Y:S01]  /*43760*/  ISETP.LT.AND P2, PT, R180, c[0x0][0x178], !P2 ;  /* 0x00005e00b4007a0c */ /* 0x000fe20005741270 */
[----:B------:R4:W-:Y:S01]  /*43770*/  @P0 STG.E [R8.64], R27 ;  /* 0x0000001b08000986 */ /* 0x0009e2000c101904 */
[----:B------:R-:W-:-:S03]  /*43780*/  ISETP.GE.AND P3, PT, R0, c[0x0][0x17c], PT ;  /* 0x00005f0000007a0c */ /* 0x000fc60003f66270 */
[----:B------:R1:W-:Y:S01]  /*43790*/  @P6 STG.E [R10.64], R206 ;  /* 0x000000ce0a006986 */ /* 0x0003e2000c101904 */
[----:B------:R-:W-:Y:S02]  /*437a0*/  ISETP.LT.AND P6, PT, R216, c[0x0][0x178], !P1 ;  /* 0x00005e00d8007a0c */ /* 0x000fe40004fc1270 */
[----:B------:R-:W-:Y:S02]  /*437b0*/  ISETP.LT.AND P1, PT, R180, c[0x0][0x178], !P1 ;  /* 0x00005e00b4007a0c */ /* 0x000fe40004f21270 */
[----:B------:R-:W-:Y:S02]  /*437c0*/  ISETP.LT.AND P4, PT, R216, c[0x0][0x178], !P5 ;  /* 0x00005e00d8007a0c */ /* 0x000fe40006f81270 */
[----:B------:R-:W-:Y:S02]  /*437d0*/  IADD3 R17, R13, c[0x0][0x198], RZ ;  /* 0x000066000d117a10 */ /* 0x000fe40007ffe0ff */
[----:B------:R-:W-:Y:S02]  /*437e0*/  ISETP.LT.AND P5, PT, R180, c[0x0][0x178], !P5 ;  /* 0x00005e00b4007a0c */ /* 0x000fe40006fa1270 */
[----:B------:R-:W-:Y:S01]  /*437f0*/  ISETP.LT.AND P0, PT, R216, c[0x0][0x178], !P3 ;  /* 0x00005e00d8007a0c */ /* 0x000fe20005f01270 */
[----:B-1----:R-:W-:Y:S01]  /*43800*/  IMAD.WIDE R2, R15, 0x4, R138 ;  /* 0x000000040f027825 */ /* 0x002fe200078e028a */
[----:B------:R-:W-:-:S02]  /*43810*/  ISETP.LT.AND P3, PT, R180, c[0x0][0x178], !P3 ;  /* 0x00005e00b4007a0c */ /* 0x000fc40005f61270 */
[----:B------:R-:W-:Y:S01]  /*43820*/  IADD3 R15, R17, c[0x0][0x198], RZ ;  /* 0x00006600110f7a10 */ /* 0x000fe20007ffe0ff */
[C---:B--2---:R-:W-:Y:S01]  /*43830*/  IMAD.WIDE R4, R13.reuse, 0x4, R136 ;  /* 0x000000040d047825 */ /* 0x044fe200078e0288 */
[----:B------:R1:W-:Y:S03]  /*43840*/  @P2 STG.E [R2.64], R30 ;  /* 0x0000001e02002986 */ /* 0x0003e6000c101904 */
[----:B---3--:R-:W-:Y:S01]  /*43850*/  IMAD.WIDE R6, R13, 0x4, R138 ;  /* 0x000000040d067825 */ /* 0x008fe200078e028a */
[----:B------:R1:W-:Y:S03]  /*43860*/  @P6 STG.E [R4.64], R207 ;  /* 0x000000cf04006986 */ /* 0x0003e6000c101904 */
[C---:B----4-:R-:W-:Y:S01]  /*43870*/  IMAD.WIDE R8, R17.reuse, 0x4, R136 ;  /* 0x0000000411087825 */ /* 0x050fe200078e0288 */
[----:B------:R1:W-:Y:S03]  /*43880*/  @P1 STG.E [R6.64], R31 ;  /* 0x0000001f06001986 */ /* 0x0003e6000c101904 */
[----:B------:R-:W-:Y:S01]  /*43890*/  IMAD.WIDE R10, R17, 0x4, R138 ;  /* 0x00000004110a7825 */ /* 0x000fe200078e028a */
[----:B------:R1:W-:Y:S03]  /*438a0*/  @P4 STG.E [R8.64], R214 ;  /* 0x000000d608004986 */ /* 0x0003e6000c101904 */
[C---:B------:R-:W-:Y:S01]  /*438b0*/  IMAD.WIDE R136, R15.reuse, 0x4, R136 ;  /* 0x000000040f887825 */ /* 0x040fe200078e0288 */
[----:B------:R1:W-:Y:S04]  /*438c0*/  @P5 STG.E [R10.64], R34 ;  /* 0x000000220a005986 */ /* 0x0003e8000c101904 */
[----:B------:R1:W-:Y:S01]  /*438d0*/  @P0 STG.E [R136.64], R215 ;  /* 0x000000d788000986 */ /* 0x0003e2000c101904 */
[----:B------:R-:W-:Y:S01]  /*438e0*/  IMAD.WIDE R138, R15, 0x4, R138 ;  /* 0x000000040f8a7825 */ /* 0x000fe200078e028a */
[----:B------:R-:W-:Y:S06]  /*438f0*/  @!P3 EXIT ;  /* 0x000000000000b94d */ /* 0x000fec0003800000 */
[----:B------:R-:W-:Y:S01]  /*43900*/  STG.E [R138.64], R35 ;  /* 0x000000238a007986 */ /* 0x000fe2000c101904 */
[----:B------:R-:W-:Y:S05]  /*43910*/  EXIT ;  /* 0x000000000000794d */ /* 0x000fea0003800000 */
.L_x_2:
[----:B------:R-:W-:-:S00]  /*43920*/  BRA `(.L_x_2) ;  /* 0xfffffff000007947 */ /* 0x000fc0000383ffff */
[----:B------:R-:W-:-:S00]  /*43930*/  NOP ;  /* 0x0000000000007918 */ /* 0x000fc00000000000 */
        /* <DEDUP_REMOVED lines=12> */
.L_x_3:


//--------------------- .nv.shared.matmul_kernel  --------------------------
	.section	.nv.shared.matmul_kernel,"aw",@nobits
	.sectionflags	@""
	.align	16
